//
// Generated by NVIDIA NVVM Compiler
//
// Compiler Build ID: CL-36424714
// Cuda compilation tools, release 13.0, V13.0.88
// Based on NVVM 20.0.0
//

.version 9.0
.target sm_100
.address_size 64

	// .globl	_Z9calculatePdS_m
// _ZZN3cub18CUB_300001_SM_10006detail6reduce28DeviceReduceSingleTileKernelINS2_10policy_hubIdjN4cuda3__47maximumIvEEE10Policy1000EPdSB_jS8_ddNS5_3std3__410__identityEEEvT0_T1_T2_T3_T4_T6_E12temp_storage has been demoted
// _ZZN3cub18CUB_300001_SM_10006detail6reduce18DeviceReduceKernelINS2_10policy_hubIdjN4cuda3__47maximumIvEEE10Policy1000EPdjS8_dNS5_3std3__410__identityEEEvT0_PT3_T1_NS0_13GridEvenShareISI_EET2_T4_E12temp_storage has been demoted
// _ZZN3cub18CUB_300001_SM_10006detail6reduce28DeviceReduceSingleTileKernelINS2_10policy_hubIdjN4cuda3__47maximumIvEEE10Policy1000EPdSB_iS8_ddNS5_3std3__410__identityEEEvT0_T1_T2_T3_T4_T6_E12temp_storage has been demoted
.global .align 1 .b8 _ZN34_INTERNAL_af6357db_4_k_cu_1e17171e4cuda3std3__45__cpo5beginE[1];
.global .align 1 .b8 _ZN34_INTERNAL_af6357db_4_k_cu_1e17171e4cuda3std3__45__cpo3endE[1];
.global .align 1 .b8 _ZN34_INTERNAL_af6357db_4_k_cu_1e17171e4cuda3std3__45__cpo6cbeginE[1];
.global .align 1 .b8 _ZN34_INTERNAL_af6357db_4_k_cu_1e17171e4cuda3std3__45__cpo4cendE[1];
.global .align 1 .b8 _ZN34_INTERNAL_af6357db_4_k_cu_1e17171e4cuda3std3__45__cpo6rbeginE[1];
.global .align 1 .b8 _ZN34_INTERNAL_af6357db_4_k_cu_1e17171e4cuda3std3__45__cpo4rendE[1];
.global .align 1 .b8 _ZN34_INTERNAL_af6357db_4_k_cu_1e17171e4cuda3std3__45__cpo7crbeginE[1];
.global .align 1 .b8 _ZN34_INTERNAL_af6357db_4_k_cu_1e17171e4cuda3std3__45__cpo5crendE[1];
.global .align 1 .b8 _ZN34_INTERNAL_af6357db_4_k_cu_1e17171e4cuda3std3__436_GLOBAL__N__af6357db_4_k_cu_1e17171e6ignoreE[1];
.global .align 1 .b8 _ZN34_INTERNAL_af6357db_4_k_cu_1e17171e4cuda3std3__419piecewise_constructE[1];
.global .align 1 .b8 _ZN34_INTERNAL_af6357db_4_k_cu_1e17171e4cuda3std3__48in_placeE[1];
.global .align 1 .b8 _ZN34_INTERNAL_af6357db_4_k_cu_1e17171e4cuda3std3__420unreachable_sentinelE[1];
.global .align 1 .b8 _ZN34_INTERNAL_af6357db_4_k_cu_1e17171e4cuda3std3__47nulloptE[1];
.global .align 1 .b8 _ZN34_INTERNAL_af6357db_4_k_cu_1e17171e4cuda3std3__48unexpectE[1];
.global .align 1 .b8 _ZN34_INTERNAL_af6357db_4_k_cu_1e17171e4cuda3std6ranges3__45__cpo4swapE[1];
.global .align 1 .b8 _ZN34_INTERNAL_af6357db_4_k_cu_1e17171e4cuda3std6ranges3__45__cpo9iter_moveE[1];
.global .align 1 .b8 _ZN34_INTERNAL_af6357db_4_k_cu_1e17171e4cuda3std6ranges3__45__cpo5beginE[1];
.global .align 1 .b8 _ZN34_INTERNAL_af6357db_4_k_cu_1e17171e4cuda3std6ranges3__45__cpo3endE[1];
.global .align 1 .b8 _ZN34_INTERNAL_af6357db_4_k_cu_1e17171e4cuda3std6ranges3__45__cpo6cbeginE[1];
.global .align 1 .b8 _ZN34_INTERNAL_af6357db_4_k_cu_1e17171e4cuda3std6ranges3__45__cpo4cendE[1];
.global .align 1 .b8 _ZN34_INTERNAL_af6357db_4_k_cu_1e17171e4cuda3std6ranges3__45__cpo7advanceE[1];
.global .align 1 .b8 _ZN34_INTERNAL_af6357db_4_k_cu_1e17171e4cuda3std6ranges3__45__cpo9iter_swapE[1];
.global .align 1 .b8 _ZN34_INTERNAL_af6357db_4_k_cu_1e17171e4cuda3std6ranges3__45__cpo4nextE[1];
.global .align 1 .b8 _ZN34_INTERNAL_af6357db_4_k_cu_1e17171e4cuda3std6ranges3__45__cpo4prevE[1];
.global .align 1 .b8 _ZN34_INTERNAL_af6357db_4_k_cu_1e17171e4cuda3std6ranges3__45__cpo4dataE[1];
.global .align 1 .b8 _ZN34_INTERNAL_af6357db_4_k_cu_1e17171e4cuda3std6ranges3__45__cpo5cdataE[1];
.global .align 1 .b8 _ZN34_INTERNAL_af6357db_4_k_cu_1e17171e4cuda3std6ranges3__45__cpo4sizeE[1];
.global .align 1 .b8 _ZN34_INTERNAL_af6357db_4_k_cu_1e17171e4cuda3std6ranges3__45__cpo5ssizeE[1];
.global .align 1 .b8 _ZN34_INTERNAL_af6357db_4_k_cu_1e17171e4cuda3std6ranges3__45__cpo8distanceE[1];
.global .align 1 .b8 _ZN34_INTERNAL_af6357db_4_k_cu_1e17171e6thrust24THRUST_300001_SM_1000_NS6system6detail10sequential3seqE[1];
.global .align 1 .b8 _ZN34_INTERNAL_af6357db_4_k_cu_1e17171e6thrust24THRUST_300001_SM_1000_NS12placeholders2_1E[1];
.global .align 1 .b8 _ZN34_INTERNAL_af6357db_4_k_cu_1e17171e6thrust24THRUST_300001_SM_1000_NS12placeholders2_2E[1];
.global .align 1 .b8 _ZN34_INTERNAL_af6357db_4_k_cu_1e17171e6thrust24THRUST_300001_SM_1000_NS12placeholders2_3E[1];
.global .align 1 .b8 _ZN34_INTERNAL_af6357db_4_k_cu_1e17171e6thrust24THRUST_300001_SM_1000_NS12placeholders2_4E[1];
.global .align 1 .b8 _ZN34_INTERNAL_af6357db_4_k_cu_1e17171e6thrust24THRUST_300001_SM_1000_NS12placeholders2_5E[1];
.global .align 1 .b8 _ZN34_INTERNAL_af6357db_4_k_cu_1e17171e6thrust24THRUST_300001_SM_1000_NS12placeholders2_6E[1];
.global .align 1 .b8 _ZN34_INTERNAL_af6357db_4_k_cu_1e17171e6thrust24THRUST_300001_SM_1000_NS12placeholders2_7E[1];
.global .align 1 .b8 _ZN34_INTERNAL_af6357db_4_k_cu_1e17171e6thrust24THRUST_300001_SM_1000_NS12placeholders2_8E[1];
.global .align 1 .b8 _ZN34_INTERNAL_af6357db_4_k_cu_1e17171e6thrust24THRUST_300001_SM_1000_NS12placeholders2_9E[1];
.global .align 1 .b8 _ZN34_INTERNAL_af6357db_4_k_cu_1e17171e6thrust24THRUST_300001_SM_1000_NS12placeholders3_10E[1];

.visible .entry _Z9calculatePdS_m(
	.param .u64 .ptr .align 1 _Z9calculatePdS_m_param_0,
	.param .u64 .ptr .align 1 _Z9calculatePdS_m_param_1,
	.param .u64 _Z9calculatePdS_m_param_2
)
{
	.reg .b32 	%r<8>;
	.reg .b64 	%rd<19>;
	.reg .b64 	%fd<9>;

	ld.param.u64 	%rd1, [_Z9calculatePdS_m_param_0];
	ld.param.u64 	%rd2, [_Z9calculatePdS_m_param_1];
	ld.param.u64 	%rd3, [_Z9calculatePdS_m_param_2];
	cvta.to.global.u64 	%rd4, %rd2;
	cvta.to.global.u64 	%rd5, %rd1;
	mov.u32 	%r1, %ctaid.x;
	mov.u32 	%r2, %tid.x;
	cvt.u32.u64 	%r3, %rd3;
	mad.lo.s32 	%r4, %r3, %r1, %r3;
	add.s32 	%r5, %r4, %r2;
	add.s32 	%r6, %r5, 1;
	cvt.u64.u32 	%rd6, %r1;
	cvt.u64.u32 	%rd7, %r2;
	mad.lo.s64 	%rd8, %rd3, %rd6, %rd7;
	shl.b64 	%rd9, %rd8, 3;
	add.s64 	%rd10, %rd5, %rd9;
	ld.global.f64 	%fd1, [%rd10+8];
	add.s32 	%r7, %r1, 2;
	cvt.u64.u32 	%rd11, %r7;
	mad.lo.s64 	%rd12, %rd3, %rd11, %rd7;
	shl.b64 	%rd13, %rd12, 3;
	add.s64 	%rd14, %rd5, %rd13;
	ld.global.f64 	%fd2, [%rd14+8];
	add.f64 	%fd3, %fd1, %fd2;
	mul.wide.s32 	%rd15, %r5, 8;
	add.s64 	%rd16, %rd5, %rd15;
	ld.global.f64 	%fd4, [%rd16];
	add.f64 	%fd5, %fd3, %fd4;
	ld.global.f64 	%fd6, [%rd16+16];
	add.f64 	%fd7, %fd5, %fd6;
	mul.f64 	%fd8, %fd7, 0d3FD0000000000000;
	mul.wide.s32 	%rd17, %r6, 8;
	add.s64 	%rd18, %rd4, %rd17;
	st.global.f64 	[%rd18], %fd8;
	ret;

}
	// .globl	_Z11subtractionPdS_
.visible .entry _Z11subtractionPdS_(
	.param .u64 .ptr .align 1 _Z11subtractionPdS__param_0,
	.param .u64 .ptr .align 1 _Z11subtractionPdS__param_1
)
{
	.reg .b32 	%r<5>;
	.reg .b64 	%rd<8>;
	.reg .b64 	%fd<4>;

	ld.param.u64 	%rd1, [_Z11subtractionPdS__param_0];
	ld.param.u64 	%rd2, [_Z11subtractionPdS__param_1];
	cvta.to.global.u64 	%rd3, %rd2;
	cvta.to.global.u64 	%rd4, %rd1;
	mov.u32 	%r1, %ctaid.x;
	mov.u32 	%r2, %ntid.x;
	mov.u32 	%r3, %tid.x;
	mad.lo.s32 	%r4, %r1, %r2, %r3;
	mul.wide.u32 	%rd5, %r4, 8;
	add.s64 	%rd6, %rd4, %rd5;
	ld.global.f64 	%fd1, [%rd6];
	add.s64 	%rd7, %rd3, %rd5;
	ld.global.f64 	%fd2, [%rd7];
	sub.f64 	%fd3, %fd1, %fd2;
	st.global.f64 	[%rd7], %fd3;
	ret;

}
	// .globl	_Z7restorePdi
.visible .entry _Z7restorePdi(
	.param .u64 .ptr .align 1 _Z7restorePdi_param_0,
	.param .u32 _Z7restorePdi_param_1
)
{
	.reg .b32 	%r<6>;
	.reg .b64 	%rd<14>;
	.reg .b64 	%fd<6>;

	ld.param.u64 	%rd1, [_Z7restorePdi_param_0];
	ld.param.u32 	%r1, [_Z7restorePdi_param_1];
	cvta.to.global.u64 	%rd2, %rd1;
	mov.u32 	%r2, %tid.x;
	cvt.u64.u32 	%rd3, %r2;
	mul.lo.s32 	%r3, %r2, 10;
	cvt.rn.f64.u32 	%fd1, %r3;
	add.s32 	%r4, %r1, -1;
	cvt.rn.f64.s32 	%fd2, %r4;
	div.rn.f64 	%fd3, %fd1, %fd2;
	add.f64 	%fd4, %fd3, 0d4024000000000000;
	mul.wide.u32 	%rd4, %r2, 8;
	add.s64 	%rd5, %rd2, %rd4;
	st.global.f64 	[%rd5], %fd4;
	cvt.s64.s32 	%rd6, %r1;
	mul.lo.s64 	%rd7, %rd6, %rd3;
	shl.b64 	%rd8, %rd7, 3;
	add.s64 	%rd9, %rd2, %rd8;
	st.global.f64 	[%rd9], %fd4;
	add.f64 	%fd5, %fd3, 0d4034000000000000;
	mul.wide.s32 	%rd10, %r1, 8;
	add.s64 	%rd11, %rd9, %rd10;
	st.global.f64 	[%rd11+-8], %fd5;
	mul.lo.s32 	%r5, %r4, %r1;
	mul.wide.s32 	%rd12, %r5, 8;
	add.s64 	%rd13, %rd5, %rd12;
	st.global.f64 	[%rd13], %fd5;
	ret;

}
	// .globl	_ZN3cub18CUB_300001_SM_10006detail11EmptyKernelIvEEvv
.visible .entry _ZN3cub18CUB_300001_SM_10006detail11EmptyKernelIvEEvv()
{


	ret;

}
	// .globl	_ZN3cub18CUB_300001_SM_10006detail6reduce28DeviceReduceSingleTileKernelINS2_10policy_hubIdjN4cuda3__47maximumIvEEE10Policy1000EPdSB_jS8_ddNS5_3std3__410__identityEEEvT0_T1_T2_T3_T4_T6_
.visible .entry _ZN3cub18CUB_300001_SM_10006detail6reduce28DeviceReduceSingleTileKernelINS2_10policy_hubIdjN4cuda3__47maximumIvEEE10Policy1000EPdSB_jS8_ddNS5_3std3__410__identityEEEvT0_T1_T2_T3_T4_T6_(
	.param .u64 .ptr .align 1 _ZN3cub18CUB_300001_SM_10006detail6reduce28DeviceReduceSingleTileKernelINS2_10policy_hubIdjN4cuda3__47maximumIvEEE10Policy1000EPdSB_jS8_ddNS5_3std3__410__identityEEEvT0_T1_T2_T3_T4_T6__param_0,
	.param .u64 .ptr .align 1 _ZN3cub18CUB_300001_SM_10006detail6reduce28DeviceReduceSingleTileKernelINS2_10policy_hubIdjN4cuda3__47maximumIvEEE10Policy1000EPdSB_jS8_ddNS5_3std3__410__identityEEEvT0_T1_T2_T3_T4_T6__param_1,
	.param .u32 _ZN3cub18CUB_300001_SM_10006detail6reduce28DeviceReduceSingleTileKernelINS2_10policy_hubIdjN4cuda3__47maximumIvEEE10Policy1000EPdSB_jS8_ddNS5_3std3__410__identityEEEvT0_T1_T2_T3_T4_T6__param_2,
	.param .align 1 .b8 _ZN3cub18CUB_300001_SM_10006detail6reduce28DeviceReduceSingleTileKernelINS2_10policy_hubIdjN4cuda3__47maximumIvEEE10Policy1000EPdSB_jS8_ddNS5_3std3__410__identityEEEvT0_T1_T2_T3_T4_T6__param_3[1],
	.param .f64 _ZN3cub18CUB_300001_SM_10006detail6reduce28DeviceReduceSingleTileKernelINS2_10policy_hubIdjN4cuda3__47maximumIvEEE10Policy1000EPdSB_jS8_ddNS5_3std3__410__identityEEEvT0_T1_T2_T3_T4_T6__param_4,
	.param .align 1 .b8 _ZN3cub18CUB_300001_SM_10006detail6reduce28DeviceReduceSingleTileKernelINS2_10policy_hubIdjN4cuda3__47maximumIvEEE10Policy1000EPdSB_jS8_ddNS5_3std3__410__identityEEEvT0_T1_T2_T3_T4_T6__param_5[1]
)
.maxntid 256
.minnctapersm 1
{
	.reg .pred 	%p<220>;
	.reg .b32 	%r<482>;
	.reg .b64 	%rd<205>;
	.reg .b64 	%fd<381>;
	// demoted variable
	.shared .align 8 .b8 _ZZN3cub18CUB_300001_SM_10006detail6reduce28DeviceReduceSingleTileKernelINS2_10policy_hubIdjN4cuda3__47maximumIvEEE10Policy1000EPdSB_jS8_ddNS5_3std3__410__identityEEEvT0_T1_T2_T3_T4_T6_E12temp_storage[80];
	ld.param.u64 	%rd16, [_ZN3cub18CUB_300001_SM_10006detail6reduce28DeviceReduceSingleTileKernelINS2_10policy_hubIdjN4cuda3__47maximumIvEEE10Policy1000EPdSB_jS8_ddNS5_3std3__410__identityEEEvT0_T1_T2_T3_T4_T6__param_0];
	ld.param.u64 	%rd17, [_ZN3cub18CUB_300001_SM_10006detail6reduce28DeviceReduceSingleTileKernelINS2_10policy_hubIdjN4cuda3__47maximumIvEEE10Policy1000EPdSB_jS8_ddNS5_3std3__410__identityEEEvT0_T1_T2_T3_T4_T6__param_1];
	ld.param.u32 	%r69, [_ZN3cub18CUB_300001_SM_10006detail6reduce28DeviceReduceSingleTileKernelINS2_10policy_hubIdjN4cuda3__47maximumIvEEE10Policy1000EPdSB_jS8_ddNS5_3std3__410__identityEEEvT0_T1_T2_T3_T4_T6__param_2];
	ld.param.f64 	%fd58, [_ZN3cub18CUB_300001_SM_10006detail6reduce28DeviceReduceSingleTileKernelINS2_10policy_hubIdjN4cuda3__47maximumIvEEE10Policy1000EPdSB_jS8_ddNS5_3std3__410__identityEEEvT0_T1_T2_T3_T4_T6__param_4];
	cvta.to.global.u64 	%rd1, %rd17;
	setp.ne.s32 	%p1, %r69, 0;
	@%p1 bra 	$L__BB4_3;
	mov.u32 	%r455, %tid.x;
	setp.ne.s32 	%p219, %r455, 0;
	@%p219 bra 	$L__BB4_76;
	st.global.f64 	[%rd1], %fd58;
	bra.uni 	$L__BB4_76;
$L__BB4_3:
	and.b64  	%rd18, %rd16, 31;
	setp.ne.s64 	%p2, %rd18, 0;
	@%p2 bra 	$L__BB4_39;
	setp.gt.u32 	%p110, %r69, 2047;
	@%p110 bra 	$L__BB4_23;
	mov.u32 	%r1, %tid.x;
	setp.ge.u32 	%p159, %r1, %r69;
	mov.f64 	%fd359, 0d0000000000000000;
	mov.u32 	%r459, %r1;
	@%p159 bra 	$L__BB4_7;
	mul.wide.u32 	%rd168, %r1, 8;
	add.s64 	%rd167, %rd16, %rd168;
	// begin inline asm
	ld.global.nc.u64 %rd166, [%rd167];
	// end inline asm
	mov.b64 	%fd359, %rd166;
	add.s32 	%r459, %r1, 256;
$L__BB4_7:
	setp.ge.u32 	%p160, %r459, %r69;
	@%p160 bra 	$L__BB4_14;
	not.b32 	%r331, %r459;
	add.s32 	%r4, %r69, %r331;
	and.b32  	%r332, %r4, 768;
	setp.eq.s32 	%p161, %r332, 768;
	@%p161 bra 	$L__BB4_11;
	mul.wide.u32 	%rd169, %r459, 8;
	add.s64 	%rd201, %rd16, %rd169;
	shr.u32 	%r333, %r4, 8;
	add.s32 	%r334, %r333, 1;
	and.b32  	%r335, %r334, 3;
	neg.s32 	%r457, %r335;
$L__BB4_10:
	.pragma "nounroll";
	// begin inline asm
	ld.global.nc.u64 %rd170, [%rd201];
	// end inline asm
	mov.b64 	%fd272, %rd170;
	setp.lt.f64 	%p162, %fd359, %fd272;
	selp.f64 	%fd359, %fd272, %fd359, %p162;
	add.s32 	%r459, %r459, 256;
	add.s64 	%rd201, %rd201, 2048;
	add.s32 	%r457, %r457, 1;
	setp.ne.s32 	%p163, %r457, 0;
	@%p163 bra 	$L__BB4_10;
$L__BB4_11:
	setp.lt.u32 	%p164, %r4, 768;
	@%p164 bra 	$L__BB4_14;
	mul.wide.u32 	%rd172, %r459, 8;
	add.s64 	%rd202, %rd16, %rd172;
$L__BB4_13:
	// begin inline asm
	ld.global.nc.u64 %rd173, [%rd202];
	// end inline asm
	mov.b64 	%fd273, %rd173;
	setp.lt.f64 	%p165, %fd359, %fd273;
	selp.f64 	%fd274, %fd273, %fd359, %p165;
	add.s64 	%rd176, %rd202, 2048;
	// begin inline asm
	ld.global.nc.u64 %rd175, [%rd176];
	// end inline asm
	mov.b64 	%fd275, %rd175;
	setp.lt.f64 	%p166, %fd274, %fd275;
	selp.f64 	%fd276, %fd275, %fd274, %p166;
	add.s64 	%rd178, %rd202, 4096;
	// begin inline asm
	ld.global.nc.u64 %rd177, [%rd178];
	// end inline asm
	mov.b64 	%fd277, %rd177;
	setp.lt.f64 	%p167, %fd276, %fd277;
	selp.f64 	%fd278, %fd277, %fd276, %p167;
	add.s64 	%rd180, %rd202, 6144;
	// begin inline asm
	ld.global.nc.u64 %rd179, [%rd180];
	// end inline asm
	mov.b64 	%fd279, %rd179;
	setp.lt.f64 	%p168, %fd278, %fd279;
	selp.f64 	%fd359, %fd279, %fd278, %p168;
	add.s32 	%r459, %r459, 1024;
	add.s64 	%rd202, %rd202, 8192;
	setp.lt.s32 	%p169, %r459, %r69;
	@%p169 bra 	$L__BB4_13;
$L__BB4_14:
	setp.lt.u32 	%p170, %r69, 256;
	@%p170 bra 	$L__BB4_19;
	// begin inline asm
	mov.u32 %r399, %laneid;
	// end inline asm
	mov.b64 	%rd191, %fd359;
	mov.b64 	{%r401, %r406}, %rd191;
	mov.b32 	%r407, 1;
	mov.b32 	%r448, 31;
	mov.b32 	%r449, -1;
	// begin inline asm
	shfl.sync.down.b32 %r400, %r401, %r407, %r448, %r449;
	// end inline asm
	// begin inline asm
	shfl.sync.down.b32 %r405, %r406, %r407, %r448, %r449;
	// end inline asm
	mov.b64 	%rd192, {%r400, %r405};
	mov.b64 	%fd327, %rd192;
	setp.gt.s32 	%p198, %r399, 30;
	setp.lt.f64 	%p199, %fd359, %fd327;
	selp.f64 	%fd328, %fd327, %fd359, %p199;
	selp.f64 	%fd329, %fd359, %fd328, %p198;
	mov.b64 	%rd193, %fd329;
	mov.b64 	{%r411, %r416}, %rd193;
	mov.b32 	%r417, 2;
	// begin inline asm
	shfl.sync.down.b32 %r410, %r411, %r417, %r448, %r449;
	// end inline asm
	// begin inline asm
	shfl.sync.down.b32 %r415, %r416, %r417, %r448, %r449;
	// end inline asm
	mov.b64 	%rd194, {%r410, %r415};
	mov.b64 	%fd330, %rd194;
	setp.gt.s32 	%p200, %r399, 29;
	setp.lt.f64 	%p201, %fd329, %fd330;
	selp.f64 	%fd331, %fd330, %fd329, %p201;
	selp.f64 	%fd332, %fd329, %fd331, %p200;
	mov.b64 	%rd195, %fd332;
	mov.b64 	{%r421, %r426}, %rd195;
	mov.b32 	%r427, 4;
	// begin inline asm
	shfl.sync.down.b32 %r420, %r421, %r427, %r448, %r449;
	// end inline asm
	// begin inline asm
	shfl.sync.down.b32 %r425, %r426, %r427, %r448, %r449;
	// end inline asm
	mov.b64 	%rd196, {%r420, %r425};
	mov.b64 	%fd333, %rd196;
	setp.gt.s32 	%p202, %r399, 27;
	setp.lt.f64 	%p203, %fd332, %fd333;
	selp.f64 	%fd334, %fd333, %fd332, %p203;
	selp.f64 	%fd335, %fd332, %fd334, %p202;
	mov.b64 	%rd197, %fd335;
	mov.b64 	{%r431, %r436}, %rd197;
	mov.b32 	%r437, 8;
	// begin inline asm
	shfl.sync.down.b32 %r430, %r431, %r437, %r448, %r449;
	// end inline asm
	// begin inline asm
	shfl.sync.down.b32 %r435, %r436, %r437, %r448, %r449;
	// end inline asm
	mov.b64 	%rd198, {%r430, %r435};
	mov.b64 	%fd336, %rd198;
	setp.gt.s32 	%p204, %r399, 23;
	setp.lt.f64 	%p205, %fd335, %fd336;
	selp.f64 	%fd337, %fd336, %fd335, %p205;
	selp.f64 	%fd338, %fd335, %fd337, %p204;
	mov.b64 	%rd199, %fd338;
	mov.b64 	{%r441, %r446}, %rd199;
	mov.b32 	%r447, 16;
	// begin inline asm
	shfl.sync.down.b32 %r440, %r441, %r447, %r448, %r449;
	// end inline asm
	// begin inline asm
	shfl.sync.down.b32 %r445, %r446, %r447, %r448, %r449;
	// end inline asm
	mov.b64 	%rd200, {%r440, %r445};
	mov.b64 	%fd339, %rd200;
	setp.gt.s32 	%p206, %r399, 15;
	setp.lt.f64 	%p207, %fd338, %fd339;
	selp.f64 	%fd10, %fd339, %fd338, %p207;
	selp.f64 	%fd380, %fd338, %fd10, %p206;
	setp.ne.s32 	%p208, %r399, 0;
	@%p208 bra 	$L__BB4_17;
	shr.u32 	%r450, %r1, 2;
	and.b32  	%r451, %r450, 248;
	mov.u32 	%r452, _ZZN3cub18CUB_300001_SM_10006detail6reduce28DeviceReduceSingleTileKernelINS2_10policy_hubIdjN4cuda3__47maximumIvEEE10Policy1000EPdSB_jS8_ddNS5_3std3__410__identityEEEvT0_T1_T2_T3_T4_T6_E12temp_storage;
	add.s32 	%r453, %r452, %r451;
	st.shared.f64 	[%r453+8], %fd10;
$L__BB4_17:
	bar.sync 	0;
	setp.ne.s32 	%p209, %r1, 0;
	@%p209 bra 	$L__BB4_74;
	ld.shared.f64 	%fd340, [_ZZN3cub18CUB_300001_SM_10006detail6reduce28DeviceReduceSingleTileKernelINS2_10policy_hubIdjN4cuda3__47maximumIvEEE10Policy1000EPdSB_jS8_ddNS5_3std3__410__identityEEEvT0_T1_T2_T3_T4_T6_E12temp_storage+16];
	setp.lt.f64 	%p210, %fd380, %fd340;
	selp.f64 	%fd341, %fd340, %fd380, %p210;
	ld.shared.f64 	%fd342, [_ZZN3cub18CUB_300001_SM_10006detail6reduce28DeviceReduceSingleTileKernelINS2_10policy_hubIdjN4cuda3__47maximumIvEEE10Policy1000EPdSB_jS8_ddNS5_3std3__410__identityEEEvT0_T1_T2_T3_T4_T6_E12temp_storage+24];
	setp.lt.f64 	%p211, %fd341, %fd342;
	selp.f64 	%fd343, %fd342, %fd341, %p211;
	ld.shared.f64 	%fd344, [_ZZN3cub18CUB_300001_SM_10006detail6reduce28DeviceReduceSingleTileKernelINS2_10policy_hubIdjN4cuda3__47maximumIvEEE10Policy1000EPdSB_jS8_ddNS5_3std3__410__identityEEEvT0_T1_T2_T3_T4_T6_E12temp_storage+32];
	setp.lt.f64 	%p212, %fd343, %fd344;
	selp.f64 	%fd345, %fd344, %fd343, %p212;
	ld.shared.f64 	%fd346, [_ZZN3cub18CUB_300001_SM_10006detail6reduce28DeviceReduceSingleTileKernelINS2_10policy_hubIdjN4cuda3__47maximumIvEEE10Policy1000EPdSB_jS8_ddNS5_3std3__410__identityEEEvT0_T1_T2_T3_T4_T6_E12temp_storage+40];
	setp.lt.f64 	%p213, %fd345, %fd346;
	selp.f64 	%fd347, %fd346, %fd345, %p213;
	ld.shared.f64 	%fd348, [_ZZN3cub18CUB_300001_SM_10006detail6reduce28DeviceReduceSingleTileKernelINS2_10policy_hubIdjN4cuda3__47maximumIvEEE10Policy1000EPdSB_jS8_ddNS5_3std3__410__identityEEEvT0_T1_T2_T3_T4_T6_E12temp_storage+48];
	setp.lt.f64 	%p214, %fd347, %fd348;
	selp.f64 	%fd349, %fd348, %fd347, %p214;
	ld.shared.f64 	%fd350, [_ZZN3cub18CUB_300001_SM_10006detail6reduce28DeviceReduceSingleTileKernelINS2_10policy_hubIdjN4cuda3__47maximumIvEEE10Policy1000EPdSB_jS8_ddNS5_3std3__410__identityEEEvT0_T1_T2_T3_T4_T6_E12temp_storage+56];
	setp.lt.f64 	%p215, %fd349, %fd350;
	selp.f64 	%fd351, %fd350, %fd349, %p215;
	ld.shared.f64 	%fd352, [_ZZN3cub18CUB_300001_SM_10006detail6reduce28DeviceReduceSingleTileKernelINS2_10policy_hubIdjN4cuda3__47maximumIvEEE10Policy1000EPdSB_jS8_ddNS5_3std3__410__identityEEEvT0_T1_T2_T3_T4_T6_E12temp_storage+64];
	setp.lt.f64 	%p216, %fd351, %fd352;
	selp.f64 	%fd380, %fd352, %fd351, %p216;
	bra.uni 	$L__BB4_74;
$L__BB4_19:
	// begin inline asm
	mov.u32 %r336, %laneid;
	// end inline asm
	and.b32  	%r387, %r1, 992;
	add.s32 	%r388, %r387, 32;
	setp.gt.u32 	%p171, %r388, %r69;
	not.b32 	%r389, %r387;
	add.s32 	%r390, %r69, %r389;
	selp.b32 	%r385, %r390, 31, %p171;
	mov.b64 	%rd181, %fd359;
	mov.b64 	{%r338, %r343}, %rd181;
	mov.b32 	%r344, 1;
	mov.b32 	%r386, -1;
	// begin inline asm
	shfl.sync.down.b32 %r337, %r338, %r344, %r385, %r386;
	// end inline asm
	// begin inline asm
	shfl.sync.down.b32 %r342, %r343, %r344, %r385, %r386;
	// end inline asm
	mov.b64 	%rd182, {%r337, %r342};
	mov.b64 	%fd280, %rd182;
	setp.lt.s32 	%p172, %r336, %r385;
	setp.lt.f64 	%p173, %fd359, %fd280;
	selp.f64 	%fd281, %fd280, %fd359, %p173;
	selp.f64 	%fd282, %fd281, %fd359, %p172;
	mov.b64 	%rd183, %fd282;
	mov.b64 	{%r348, %r353}, %rd183;
	mov.b32 	%r354, 2;
	// begin inline asm
	shfl.sync.down.b32 %r347, %r348, %r354, %r385, %r386;
	// end inline asm
	// begin inline asm
	shfl.sync.down.b32 %r352, %r353, %r354, %r385, %r386;
	// end inline asm
	mov.b64 	%rd184, {%r347, %r352};
	mov.b64 	%fd283, %rd184;
	add.s32 	%r391, %r336, 2;
	setp.gt.s32 	%p174, %r391, %r385;
	setp.lt.f64 	%p175, %fd282, %fd283;
	selp.f64 	%fd284, %fd283, %fd282, %p175;
	selp.f64 	%fd285, %fd282, %fd284, %p174;
	mov.b64 	%rd185, %fd285;
	mov.b64 	{%r358, %r363}, %rd185;
	mov.b32 	%r364, 4;
	// begin inline asm
	shfl.sync.down.b32 %r357, %r358, %r364, %r385, %r386;
	// end inline asm
	// begin inline asm
	shfl.sync.down.b32 %r362, %r363, %r364, %r385, %r386;
	// end inline asm
	mov.b64 	%rd186, {%r357, %r362};
	mov.b64 	%fd286, %rd186;
	add.s32 	%r392, %r336, 4;
	setp.gt.s32 	%p176, %r392, %r385;
	setp.lt.f64 	%p177, %fd285, %fd286;
	selp.f64 	%fd287, %fd286, %fd285, %p177;
	selp.f64 	%fd288, %fd285, %fd287, %p176;
	mov.b64 	%rd187, %fd288;
	mov.b64 	{%r368, %r373}, %rd187;
	mov.b32 	%r374, 8;
	// begin inline asm
	shfl.sync.down.b32 %r367, %r368, %r374, %r385, %r386;
	// end inline asm
	// begin inline asm
	shfl.sync.down.b32 %r372, %r373, %r374, %r385, %r386;
	// end inline asm
	mov.b64 	%rd188, {%r367, %r372};
	mov.b64 	%fd289, %rd188;
	add.s32 	%r393, %r336, 8;
	setp.gt.s32 	%p178, %r393, %r385;
	setp.lt.f64 	%p179, %fd288, %fd289;
	selp.f64 	%fd290, %fd289, %fd288, %p179;
	selp.f64 	%fd291, %fd288, %fd290, %p178;
	mov.b64 	%rd189, %fd291;
	mov.b64 	{%r378, %r383}, %rd189;
	mov.b32 	%r384, 16;
	// begin inline asm
	shfl.sync.down.b32 %r377, %r378, %r384, %r385, %r386;
	// end inline asm
	// begin inline asm
	shfl.sync.down.b32 %r382, %r383, %r384, %r385, %r386;
	// end inline asm
	mov.b64 	%rd190, {%r377, %r382};
	mov.b64 	%fd292, %rd190;
	add.s32 	%r394, %r336, 16;
	setp.gt.s32 	%p180, %r394, %r385;
	setp.lt.f64 	%p181, %fd291, %fd292;
	selp.f64 	%fd293, %fd292, %fd291, %p181;
	selp.f64 	%fd380, %fd291, %fd293, %p180;
	setp.ne.s32 	%p182, %r336, 0;
	@%p182 bra 	$L__BB4_21;
	shr.u32 	%r395, %r1, 2;
	and.b32  	%r396, %r395, 248;
	mov.u32 	%r397, _ZZN3cub18CUB_300001_SM_10006detail6reduce28DeviceReduceSingleTileKernelINS2_10policy_hubIdjN4cuda3__47maximumIvEEE10Policy1000EPdSB_jS8_ddNS5_3std3__410__identityEEEvT0_T1_T2_T3_T4_T6_E12temp_storage;
	add.s32 	%r398, %r397, %r396;
	st.shared.f64 	[%r398+8], %fd380;
$L__BB4_21:
	bar.sync 	0;
	setp.ne.s32 	%p183, %r1, 0;
	@%p183 bra 	$L__BB4_74;
	setp.gt.u32 	%p184, %r69, 32;
	ld.shared.f64 	%fd294, [_ZZN3cub18CUB_300001_SM_10006detail6reduce28DeviceReduceSingleTileKernelINS2_10policy_hubIdjN4cuda3__47maximumIvEEE10Policy1000EPdSB_jS8_ddNS5_3std3__410__identityEEEvT0_T1_T2_T3_T4_T6_E12temp_storage+16];
	setp.lt.f64 	%p185, %fd380, %fd294;
	selp.f64 	%fd296, %fd294, %fd380, %p185;
	selp.f64 	%fd297, %fd296, %fd380, %p184;
	setp.gt.u32 	%p186, %r69, 64;
	ld.shared.f64 	%fd299, [_ZZN3cub18CUB_300001_SM_10006detail6reduce28DeviceReduceSingleTileKernelINS2_10policy_hubIdjN4cuda3__47maximumIvEEE10Policy1000EPdSB_jS8_ddNS5_3std3__410__identityEEEvT0_T1_T2_T3_T4_T6_E12temp_storage+24];
	setp.lt.f64 	%p187, %fd297, %fd299;
	selp.f64 	%fd301, %fd299, %fd297, %p187;
	selp.f64 	%fd302, %fd301, %fd297, %p186;
	setp.gt.u32 	%p188, %r69, 96;
	ld.shared.f64 	%fd304, [_ZZN3cub18CUB_300001_SM_10006detail6reduce28DeviceReduceSingleTileKernelINS2_10policy_hubIdjN4cuda3__47maximumIvEEE10Policy1000EPdSB_jS8_ddNS5_3std3__410__identityEEEvT0_T1_T2_T3_T4_T6_E12temp_storage+32];
	setp.lt.f64 	%p189, %fd302, %fd304;
	selp.f64 	%fd306, %fd304, %fd302, %p189;
	selp.f64 	%fd307, %fd306, %fd302, %p188;
	setp.gt.u32 	%p190, %r69, 128;
	ld.shared.f64 	%fd309, [_ZZN3cub18CUB_300001_SM_10006detail6reduce28DeviceReduceSingleTileKernelINS2_10policy_hubIdjN4cuda3__47maximumIvEEE10Policy1000EPdSB_jS8_ddNS5_3std3__410__identityEEEvT0_T1_T2_T3_T4_T6_E12temp_storage+40];
	setp.lt.f64 	%p191, %fd307, %fd309;
	selp.f64 	%fd311, %fd309, %fd307, %p191;
	selp.f64 	%fd312, %fd311, %fd307, %p190;
	setp.gt.u32 	%p192, %r69, 160;
	ld.shared.f64 	%fd314, [_ZZN3cub18CUB_300001_SM_10006detail6reduce28DeviceReduceSingleTileKernelINS2_10policy_hubIdjN4cuda3__47maximumIvEEE10Policy1000EPdSB_jS8_ddNS5_3std3__410__identityEEEvT0_T1_T2_T3_T4_T6_E12temp_storage+48];
	setp.lt.f64 	%p193, %fd312, %fd314;
	selp.f64 	%fd316, %fd314, %fd312, %p193;
	selp.f64 	%fd317, %fd316, %fd312, %p192;
	setp.gt.u32 	%p194, %r69, 192;
	ld.shared.f64 	%fd319, [_ZZN3cub18CUB_300001_SM_10006detail6reduce28DeviceReduceSingleTileKernelINS2_10policy_hubIdjN4cuda3__47maximumIvEEE10Policy1000EPdSB_jS8_ddNS5_3std3__410__identityEEEvT0_T1_T2_T3_T4_T6_E12temp_storage+56];
	setp.lt.f64 	%p195, %fd317, %fd319;
	selp.f64 	%fd321, %fd319, %fd317, %p195;
	selp.f64 	%fd322, %fd321, %fd317, %p194;
	setp.gt.u32 	%p196, %r69, 224;
	ld.shared.f64 	%fd324, [_ZZN3cub18CUB_300001_SM_10006detail6reduce28DeviceReduceSingleTileKernelINS2_10policy_hubIdjN4cuda3__47maximumIvEEE10Policy1000EPdSB_jS8_ddNS5_3std3__410__identityEEEvT0_T1_T2_T3_T4_T6_E12temp_storage+64];
	setp.lt.f64 	%p197, %fd322, %fd324;
	selp.f64 	%fd326, %fd324, %fd322, %p197;
	selp.f64 	%fd380, %fd326, %fd322, %p196;
	bra.uni 	$L__BB4_74;
$L__BB4_23:
	mov.u32 	%r13, %tid.x;
	shl.b32 	%r263, %r13, 2;
	mul.wide.u32 	%rd127, %r263, 8;
	add.s64 	%rd117, %rd16, %rd127;
	// begin inline asm
	ld.global.nc.v2.u64 {%rd115, %rd116}, [%rd117];
	// end inline asm
	add.s64 	%rd120, %rd117, 16;
	// begin inline asm
	ld.global.nc.v2.u64 {%rd118, %rd119}, [%rd120];
	// end inline asm
	mov.b64 	%fd206, %rd115;
	mov.b64 	%fd207, %rd116;
	mov.b64 	%fd208, %rd118;
	mov.b64 	%fd209, %rd119;
	add.s64 	%rd123, %rd117, 8192;
	// begin inline asm
	ld.global.nc.v2.u64 {%rd121, %rd122}, [%rd123];
	// end inline asm
	add.s64 	%rd126, %rd117, 8208;
	// begin inline asm
	ld.global.nc.v2.u64 {%rd124, %rd125}, [%rd126];
	// end inline asm
	mov.b64 	%fd210, %rd121;
	mov.b64 	%fd211, %rd122;
	mov.b64 	%fd212, %rd124;
	mov.b64 	%fd213, %rd125;
	setp.lt.f64 	%p111, %fd206, %fd207;
	selp.f64 	%fd214, %fd207, %fd206, %p111;
	setp.lt.f64 	%p112, %fd214, %fd208;
	selp.f64 	%fd215, %fd208, %fd214, %p112;
	setp.lt.f64 	%p113, %fd215, %fd209;
	selp.f64 	%fd216, %fd209, %fd215, %p113;
	setp.lt.f64 	%p114, %fd216, %fd210;
	selp.f64 	%fd217, %fd210, %fd216, %p114;
	setp.lt.f64 	%p115, %fd217, %fd211;
	selp.f64 	%fd218, %fd211, %fd217, %p115;
	setp.lt.f64 	%p116, %fd218, %fd212;
	selp.f64 	%fd219, %fd212, %fd218, %p116;
	setp.lt.f64 	%p117, %fd219, %fd213;
	selp.f64 	%fd366, %fd213, %fd219, %p117;
	add.s32 	%r14, %r69, -2048;
	setp.lt.u32 	%p118, %r14, 2048;
	mov.b32 	%r462, 2048;
	@%p118 bra 	$L__BB4_27;
	mov.b32 	%r462, 2048;
$L__BB4_25:
	mul.wide.u32 	%rd140, %r462, 8;
	add.s64 	%rd130, %rd117, %rd140;
	// begin inline asm
	ld.global.nc.v2.u64 {%rd128, %rd129}, [%rd130];
	// end inline asm
	add.s64 	%rd133, %rd130, 16;
	// begin inline asm
	ld.global.nc.v2.u64 {%rd131, %rd132}, [%rd133];
	// end inline asm
	mov.b64 	%fd220, %rd128;
	mov.b64 	%fd221, %rd129;
	mov.b64 	%fd222, %rd131;
	mov.b64 	%fd223, %rd132;
	add.s64 	%rd136, %rd130, 8192;
	// begin inline asm
	ld.global.nc.v2.u64 {%rd134, %rd135}, [%rd136];
	// end inline asm
	add.s64 	%rd139, %rd130, 8208;
	// begin inline asm
	ld.global.nc.v2.u64 {%rd137, %rd138}, [%rd139];
	// end inline asm
	mov.b64 	%fd224, %rd134;
	mov.b64 	%fd225, %rd135;
	mov.b64 	%fd226, %rd137;
	mov.b64 	%fd227, %rd138;
	setp.lt.f64 	%p119, %fd366, %fd220;
	selp.f64 	%fd228, %fd220, %fd366, %p119;
	setp.lt.f64 	%p120, %fd228, %fd221;
	selp.f64 	%fd229, %fd221, %fd228, %p120;
	setp.lt.f64 	%p121, %fd229, %fd222;
	selp.f64 	%fd230, %fd222, %fd229, %p121;
	setp.lt.f64 	%p122, %fd230, %fd223;
	selp.f64 	%fd231, %fd223, %fd230, %p122;
	setp.lt.f64 	%p123, %fd231, %fd224;
	selp.f64 	%fd232, %fd224, %fd231, %p123;
	setp.lt.f64 	%p124, %fd232, %fd225;
	selp.f64 	%fd233, %fd225, %fd232, %p124;
	setp.lt.f64 	%p125, %fd233, %fd226;
	selp.f64 	%fd234, %fd226, %fd233, %p125;
	setp.lt.f64 	%p126, %fd234, %fd227;
	selp.f64 	%fd366, %fd227, %fd234, %p126;
	sub.s32 	%r265, %r69, %r462;
	setp.lt.u32 	%p127, %r265, 2048;
	@%p127 bra 	$L__BB4_35;
	add.s32 	%r462, %r462, 2048;
	setp.le.u32 	%p128, %r462, %r14;
	@%p128 bra 	$L__BB4_25;
$L__BB4_27:
	setp.le.u32 	%p129, %r69, %r462;
	@%p129 bra 	$L__BB4_35;
	sub.s32 	%r18, %r69, %r462;
	setp.ge.s32 	%p130, %r13, %r18;
	@%p130 bra 	$L__BB4_35;
	not.b32 	%r266, %r13;
	add.s32 	%r267, %r69, %r266;
	sub.s32 	%r19, %r267, %r462;
	and.b32  	%r268, %r19, 768;
	setp.eq.s32 	%p131, %r268, 768;
	mov.u32 	%r466, %r13;
	@%p131 bra 	$L__BB4_32;
	add.s32 	%r464, %r13, %r462;
	shr.u32 	%r269, %r19, 8;
	add.s32 	%r270, %r269, 1;
	and.b32  	%r271, %r270, 3;
	neg.s32 	%r463, %r271;
	mov.u32 	%r466, %r13;
$L__BB4_31:
	.pragma "nounroll";
	mul.wide.u32 	%rd143, %r464, 8;
	add.s64 	%rd142, %rd16, %rd143;
	// begin inline asm
	ld.global.nc.u64 %rd141, [%rd142];
	// end inline asm
	mov.b64 	%fd236, %rd141;
	setp.lt.f64 	%p132, %fd366, %fd236;
	selp.f64 	%fd366, %fd236, %fd366, %p132;
	add.s32 	%r466, %r466, 256;
	add.s32 	%r464, %r464, 256;
	add.s32 	%r463, %r463, 1;
	setp.ne.s32 	%p133, %r463, 0;
	@%p133 bra 	$L__BB4_31;
$L__BB4_32:
	setp.lt.u32 	%p134, %r19, 768;
	@%p134 bra 	$L__BB4_35;
	add.s32 	%r468, %r466, 512;
	add.s32 	%r467, %r466, %r462;
$L__BB4_34:
	mul.wide.u32 	%rd152, %r467, 8;
	add.s64 	%rd145, %rd16, %rd152;
	// begin inline asm
	ld.global.nc.u64 %rd144, [%rd145];
	// end inline asm
	mov.b64 	%fd237, %rd144;
	setp.lt.f64 	%p135, %fd366, %fd237;
	selp.f64 	%fd238, %fd237, %fd366, %p135;
	add.s32 	%r272, %r467, 256;
	mul.wide.u32 	%rd153, %r272, 8;
	add.s64 	%rd147, %rd16, %rd153;
	// begin inline asm
	ld.global.nc.u64 %rd146, [%rd147];
	// end inline asm
	mov.b64 	%fd239, %rd146;
	setp.lt.f64 	%p136, %fd238, %fd239;
	selp.f64 	%fd240, %fd239, %fd238, %p136;
	add.s32 	%r273, %r467, 512;
	mul.wide.u32 	%rd154, %r273, 8;
	add.s64 	%rd149, %rd16, %rd154;
	// begin inline asm
	ld.global.nc.u64 %rd148, [%rd149];
	// end inline asm
	mov.b64 	%fd241, %rd148;
	setp.lt.f64 	%p137, %fd240, %fd241;
	selp.f64 	%fd242, %fd241, %fd240, %p137;
	add.s32 	%r274, %r467, 768;
	mul.wide.u32 	%rd155, %r274, 8;
	add.s64 	%rd151, %rd16, %rd155;
	// begin inline asm
	ld.global.nc.u64 %rd150, [%rd151];
	// end inline asm
	mov.b64 	%fd243, %rd150;
	setp.lt.f64 	%p138, %fd242, %fd243;
	selp.f64 	%fd366, %fd243, %fd242, %p138;
	add.s32 	%r33, %r468, 1024;
	add.s32 	%r275, %r468, 512;
	add.s32 	%r467, %r467, 1024;
	setp.lt.s32 	%p139, %r275, %r18;
	mov.u32 	%r468, %r33;
	@%p139 bra 	$L__BB4_34;
$L__BB4_35:
	// begin inline asm
	mov.u32 %r276, %laneid;
	// end inline asm
	mov.b64 	%rd156, %fd366;
	mov.b64 	{%r278, %r283}, %rd156;
	mov.b32 	%r284, 1;
	mov.b32 	%r325, 31;
	mov.b32 	%r326, -1;
	// begin inline asm
	shfl.sync.down.b32 %r277, %r278, %r284, %r325, %r326;
	// end inline asm
	// begin inline asm
	shfl.sync.down.b32 %r282, %r283, %r284, %r325, %r326;
	// end inline asm
	mov.b64 	%rd157, {%r277, %r282};
	mov.b64 	%fd244, %rd157;
	setp.gt.s32 	%p140, %r276, 30;
	setp.lt.f64 	%p141, %fd366, %fd244;
	selp.f64 	%fd245, %fd244, %fd366, %p141;
	selp.f64 	%fd246, %fd366, %fd245, %p140;
	mov.b64 	%rd158, %fd246;
	mov.b64 	{%r288, %r293}, %rd158;
	mov.b32 	%r294, 2;
	// begin inline asm
	shfl.sync.down.b32 %r287, %r288, %r294, %r325, %r326;
	// end inline asm
	// begin inline asm
	shfl.sync.down.b32 %r292, %r293, %r294, %r325, %r326;
	// end inline asm
	mov.b64 	%rd159, {%r287, %r292};
	mov.b64 	%fd247, %rd159;
	setp.gt.s32 	%p142, %r276, 29;
	setp.lt.f64 	%p143, %fd246, %fd247;
	selp.f64 	%fd248, %fd247, %fd246, %p143;
	selp.f64 	%fd249, %fd246, %fd248, %p142;
	mov.b64 	%rd160, %fd249;
	mov.b64 	{%r298, %r303}, %rd160;
	mov.b32 	%r304, 4;
	// begin inline asm
	shfl.sync.down.b32 %r297, %r298, %r304, %r325, %r326;
	// end inline asm
	// begin inline asm
	shfl.sync.down.b32 %r302, %r303, %r304, %r325, %r326;
	// end inline asm
	mov.b64 	%rd161, {%r297, %r302};
	mov.b64 	%fd250, %rd161;
	setp.gt.s32 	%p144, %r276, 27;
	setp.lt.f64 	%p145, %fd249, %fd250;
	selp.f64 	%fd251, %fd250, %fd249, %p145;
	selp.f64 	%fd252, %fd249, %fd251, %p144;
	mov.b64 	%rd162, %fd252;
	mov.b64 	{%r308, %r313}, %rd162;
	mov.b32 	%r314, 8;
	// begin inline asm
	shfl.sync.down.b32 %r307, %r308, %r314, %r325, %r326;
	// end inline asm
	// begin inline asm
	shfl.sync.down.b32 %r312, %r313, %r314, %r325, %r326;
	// end inline asm
	mov.b64 	%rd163, {%r307, %r312};
	mov.b64 	%fd253, %rd163;
	setp.gt.s32 	%p146, %r276, 23;
	setp.lt.f64 	%p147, %fd252, %fd253;
	selp.f64 	%fd254, %fd253, %fd252, %p147;
	selp.f64 	%fd255, %fd252, %fd254, %p146;
	mov.b64 	%rd164, %fd255;
	mov.b64 	{%r318, %r323}, %rd164;
	mov.b32 	%r324, 16;
	// begin inline asm
	shfl.sync.down.b32 %r317, %r318, %r324, %r325, %r326;
	// end inline asm
	// begin inline asm
	shfl.sync.down.b32 %r322, %r323, %r324, %r325, %r326;
	// end inline asm
	mov.b64 	%rd165, {%r317, %r322};
	mov.b64 	%fd256, %rd165;
	setp.gt.s32 	%p148, %r276, 15;
	setp.lt.f64 	%p149, %fd255, %fd256;
	selp.f64 	%fd26, %fd256, %fd255, %p149;
	selp.f64 	%fd380, %fd255, %fd26, %p148;
	setp.ne.s32 	%p150, %r276, 0;
	@%p150 bra 	$L__BB4_37;
	shr.u32 	%r327, %r13, 2;
	and.b32  	%r328, %r327, 248;
	mov.u32 	%r329, _ZZN3cub18CUB_300001_SM_10006detail6reduce28DeviceReduceSingleTileKernelINS2_10policy_hubIdjN4cuda3__47maximumIvEEE10Policy1000EPdSB_jS8_ddNS5_3std3__410__identityEEEvT0_T1_T2_T3_T4_T6_E12temp_storage;
	add.s32 	%r330, %r329, %r328;
	st.shared.f64 	[%r330+8], %fd26;
$L__BB4_37:
	bar.sync 	0;
	setp.ne.s32 	%p151, %r13, 0;
	@%p151 bra 	$L__BB4_74;
	ld.shared.f64 	%fd257, [_ZZN3cub18CUB_300001_SM_10006detail6reduce28DeviceReduceSingleTileKernelINS2_10policy_hubIdjN4cuda3__47maximumIvEEE10Policy1000EPdSB_jS8_ddNS5_3std3__410__identityEEEvT0_T1_T2_T3_T4_T6_E12temp_storage+16];
	setp.lt.f64 	%p152, %fd380, %fd257;
	selp.f64 	%fd258, %fd257, %fd380, %p152;
	ld.shared.f64 	%fd259, [_ZZN3cub18CUB_300001_SM_10006detail6reduce28DeviceReduceSingleTileKernelINS2_10policy_hubIdjN4cuda3__47maximumIvEEE10Policy1000EPdSB_jS8_ddNS5_3std3__410__identityEEEvT0_T1_T2_T3_T4_T6_E12temp_storage+24];
	setp.lt.f64 	%p153, %fd258, %fd259;
	selp.f64 	%fd260, %fd259, %fd258, %p153;
	ld.shared.f64 	%fd261, [_ZZN3cub18CUB_300001_SM_10006detail6reduce28DeviceReduceSingleTileKernelINS2_10policy_hubIdjN4cuda3__47maximumIvEEE10Policy1000EPdSB_jS8_ddNS5_3std3__410__identityEEEvT0_T1_T2_T3_T4_T6_E12temp_storage+32];
	setp.lt.f64 	%p154, %fd260, %fd261;
	selp.f64 	%fd262, %fd261, %fd260, %p154;
	ld.shared.f64 	%fd263, [_ZZN3cub18CUB_300001_SM_10006detail6reduce28DeviceReduceSingleTileKernelINS2_10policy_hubIdjN4cuda3__47maximumIvEEE10Policy1000EPdSB_jS8_ddNS5_3std3__410__identityEEEvT0_T1_T2_T3_T4_T6_E12temp_storage+40];
	setp.lt.f64 	%p155, %fd262, %fd263;
	selp.f64 	%fd264, %fd263, %fd262, %p155;
	ld.shared.f64 	%fd265, [_ZZN3cub18CUB_300001_SM_10006detail6reduce28DeviceReduceSingleTileKernelINS2_10policy_hubIdjN4cuda3__47maximumIvEEE10Policy1000EPdSB_jS8_ddNS5_3std3__410__identityEEEvT0_T1_T2_T3_T4_T6_E12temp_storage+48];
	setp.lt.f64 	%p156, %fd264, %fd265;
	selp.f64 	%fd266, %fd265, %fd264, %p156;
	ld.shared.f64 	%fd267, [_ZZN3cub18CUB_300001_SM_10006detail6reduce28DeviceReduceSingleTileKernelINS2_10policy_hubIdjN4cuda3__47maximumIvEEE10Policy1000EPdSB_jS8_ddNS5_3std3__410__identityEEEvT0_T1_T2_T3_T4_T6_E12temp_storage+56];
	setp.lt.f64 	%p157, %fd266, %fd267;
	selp.f64 	%fd268, %fd267, %fd266, %p157;
	ld.shared.f64 	%fd269, [_ZZN3cub18CUB_300001_SM_10006detail6reduce28DeviceReduceSingleTileKernelINS2_10policy_hubIdjN4cuda3__47maximumIvEEE10Policy1000EPdSB_jS8_ddNS5_3std3__410__identityEEEvT0_T1_T2_T3_T4_T6_E12temp_storage+64];
	setp.lt.f64 	%p158, %fd268, %fd269;
	selp.f64 	%fd380, %fd269, %fd268, %p158;
	bra.uni 	$L__BB4_74;
$L__BB4_39:
	setp.gt.u32 	%p3, %r69, 2047;
	@%p3 bra 	$L__BB4_58;
	mov.u32 	%r35, %tid.x;
	setp.ge.u32 	%p52, %r35, %r69;
	mov.f64 	%fd372, 0d0000000000000000;
	mov.u32 	%r472, %r35;
	@%p52 bra 	$L__BB4_42;
	mul.wide.u32 	%rd82, %r35, 8;
	add.s64 	%rd81, %rd16, %rd82;
	// begin inline asm
	ld.global.nc.u64 %rd80, [%rd81];
	// end inline asm
	mov.b64 	%fd372, %rd80;
	add.s32 	%r472, %r35, 256;
$L__BB4_42:
	setp.ge.u32 	%p53, %r472, %r69;
	@%p53 bra 	$L__BB4_49;
	not.b32 	%r139, %r472;
	add.s32 	%r38, %r69, %r139;
	and.b32  	%r140, %r38, 768;
	setp.eq.s32 	%p54, %r140, 768;
	@%p54 bra 	$L__BB4_46;
	mul.wide.u32 	%rd83, %r472, 8;
	add.s64 	%rd203, %rd16, %rd83;
	shr.u32 	%r141, %r38, 8;
	add.s32 	%r142, %r141, 1;
	and.b32  	%r143, %r142, 3;
	neg.s32 	%r470, %r143;
$L__BB4_45:
	.pragma "nounroll";
	// begin inline asm
	ld.global.nc.u64 %rd84, [%rd203];
	// end inline asm
	mov.b64 	%fd125, %rd84;
	setp.lt.f64 	%p55, %fd372, %fd125;
	selp.f64 	%fd372, %fd125, %fd372, %p55;
	add.s32 	%r472, %r472, 256;
	add.s64 	%rd203, %rd203, 2048;
	add.s32 	%r470, %r470, 1;
	setp.ne.s32 	%p56, %r470, 0;
	@%p56 bra 	$L__BB4_45;
$L__BB4_46:
	setp.lt.u32 	%p57, %r38, 768;
	@%p57 bra 	$L__BB4_49;
	mul.wide.u32 	%rd86, %r472, 8;
	add.s64 	%rd204, %rd16, %rd86;
$L__BB4_48:
	// begin inline asm
	ld.global.nc.u64 %rd87, [%rd204];
	// end inline asm
	mov.b64 	%fd126, %rd87;
	setp.lt.f64 	%p58, %fd372, %fd126;
	selp.f64 	%fd127, %fd126, %fd372, %p58;
	add.s64 	%rd90, %rd204, 2048;
	// begin inline asm
	ld.global.nc.u64 %rd89, [%rd90];
	// end inline asm
	mov.b64 	%fd128, %rd89;
	setp.lt.f64 	%p59, %fd127, %fd128;
	selp.f64 	%fd129, %fd128, %fd127, %p59;
	add.s64 	%rd92, %rd204, 4096;
	// begin inline asm
	ld.global.nc.u64 %rd91, [%rd92];
	// end inline asm
	mov.b64 	%fd130, %rd91;
	setp.lt.f64 	%p60, %fd129, %fd130;
	selp.f64 	%fd131, %fd130, %fd129, %p60;
	add.s64 	%rd94, %rd204, 6144;
	// begin inline asm
	ld.global.nc.u64 %rd93, [%rd94];
	// end inline asm
	mov.b64 	%fd132, %rd93;
	setp.lt.f64 	%p61, %fd131, %fd132;
	selp.f64 	%fd372, %fd132, %fd131, %p61;
	add.s32 	%r472, %r472, 1024;
	add.s64 	%rd204, %rd204, 8192;
	setp.lt.s32 	%p62, %r472, %r69;
	@%p62 bra 	$L__BB4_48;
$L__BB4_49:
	setp.lt.u32 	%p63, %r69, 256;
	@%p63 bra 	$L__BB4_54;
	// begin inline asm
	mov.u32 %r207, %laneid;
	// end inline asm
	mov.b64 	%rd105, %fd372;
	mov.b64 	{%r209, %r214}, %rd105;
	mov.b32 	%r215, 1;
	mov.b32 	%r256, 31;
	mov.b32 	%r257, -1;
	// begin inline asm
	shfl.sync.down.b32 %r208, %r209, %r215, %r256, %r257;
	// end inline asm
	// begin inline asm
	shfl.sync.down.b32 %r213, %r214, %r215, %r256, %r257;
	// end inline asm
	mov.b64 	%rd106, {%r208, %r213};
	mov.b64 	%fd180, %rd106;
	setp.gt.s32 	%p91, %r207, 30;
	setp.lt.f64 	%p92, %fd372, %fd180;
	selp.f64 	%fd181, %fd180, %fd372, %p92;
	selp.f64 	%fd182, %fd372, %fd181, %p91;
	mov.b64 	%rd107, %fd182;
	mov.b64 	{%r219, %r224}, %rd107;
	mov.b32 	%r225, 2;
	// begin inline asm
	shfl.sync.down.b32 %r218, %r219, %r225, %r256, %r257;
	// end inline asm
	// begin inline asm
	shfl.sync.down.b32 %r223, %r224, %r225, %r256, %r257;
	// end inline asm
	mov.b64 	%rd108, {%r218, %r223};
	mov.b64 	%fd183, %rd108;
	setp.gt.s32 	%p93, %r207, 29;
	setp.lt.f64 	%p94, %fd182, %fd183;
	selp.f64 	%fd184, %fd183, %fd182, %p94;
	selp.f64 	%fd185, %fd182, %fd184, %p93;
	mov.b64 	%rd109, %fd185;
	mov.b64 	{%r229, %r234}, %rd109;
	mov.b32 	%r235, 4;
	// begin inline asm
	shfl.sync.down.b32 %r228, %r229, %r235, %r256, %r257;
	// end inline asm
	// begin inline asm
	shfl.sync.down.b32 %r233, %r234, %r235, %r256, %r257;
	// end inline asm
	mov.b64 	%rd110, {%r228, %r233};
	mov.b64 	%fd186, %rd110;
	setp.gt.s32 	%p95, %r207, 27;
	setp.lt.f64 	%p96, %fd185, %fd186;
	selp.f64 	%fd187, %fd186, %fd185, %p96;
	selp.f64 	%fd188, %fd185, %fd187, %p95;
	mov.b64 	%rd111, %fd188;
	mov.b64 	{%r239, %r244}, %rd111;
	mov.b32 	%r245, 8;
	// begin inline asm
	shfl.sync.down.b32 %r238, %r239, %r245, %r256, %r257;
	// end inline asm
	// begin inline asm
	shfl.sync.down.b32 %r243, %r244, %r245, %r256, %r257;
	// end inline asm
	mov.b64 	%rd112, {%r238, %r243};
	mov.b64 	%fd189, %rd112;
	setp.gt.s32 	%p97, %r207, 23;
	setp.lt.f64 	%p98, %fd188, %fd189;
	selp.f64 	%fd190, %fd189, %fd188, %p98;
	selp.f64 	%fd191, %fd188, %fd190, %p97;
	mov.b64 	%rd113, %fd191;
	mov.b64 	{%r249, %r254}, %rd113;
	mov.b32 	%r255, 16;
	// begin inline asm
	shfl.sync.down.b32 %r248, %r249, %r255, %r256, %r257;
	// end inline asm
	// begin inline asm
	shfl.sync.down.b32 %r253, %r254, %r255, %r256, %r257;
	// end inline asm
	mov.b64 	%rd114, {%r248, %r253};
	mov.b64 	%fd192, %rd114;
	setp.gt.s32 	%p99, %r207, 15;
	setp.lt.f64 	%p100, %fd191, %fd192;
	selp.f64 	%fd38, %fd192, %fd191, %p100;
	selp.f64 	%fd380, %fd191, %fd38, %p99;
	setp.ne.s32 	%p101, %r207, 0;
	@%p101 bra 	$L__BB4_52;
	shr.u32 	%r258, %r35, 2;
	and.b32  	%r259, %r258, 248;
	mov.u32 	%r260, _ZZN3cub18CUB_300001_SM_10006detail6reduce28DeviceReduceSingleTileKernelINS2_10policy_hubIdjN4cuda3__47maximumIvEEE10Policy1000EPdSB_jS8_ddNS5_3std3__410__identityEEEvT0_T1_T2_T3_T4_T6_E12temp_storage;
	add.s32 	%r261, %r260, %r259;
	st.shared.f64 	[%r261+8], %fd38;
$L__BB4_52:
	bar.sync 	0;
	setp.ne.s32 	%p102, %r35, 0;
	@%p102 bra 	$L__BB4_74;
	ld.shared.f64 	%fd193, [_ZZN3cub18CUB_300001_SM_10006detail6reduce28DeviceReduceSingleTileKernelINS2_10policy_hubIdjN4cuda3__47maximumIvEEE10Policy1000EPdSB_jS8_ddNS5_3std3__410__identityEEEvT0_T1_T2_T3_T4_T6_E12temp_storage+16];
	setp.lt.f64 	%p103, %fd380, %fd193;
	selp.f64 	%fd194, %fd193, %fd380, %p103;
	ld.shared.f64 	%fd195, [_ZZN3cub18CUB_300001_SM_10006detail6reduce28DeviceReduceSingleTileKernelINS2_10policy_hubIdjN4cuda3__47maximumIvEEE10Policy1000EPdSB_jS8_ddNS5_3std3__410__identityEEEvT0_T1_T2_T3_T4_T6_E12temp_storage+24];
	setp.lt.f64 	%p104, %fd194, %fd195;
	selp.f64 	%fd196, %fd195, %fd194, %p104;
	ld.shared.f64 	%fd197, [_ZZN3cub18CUB_300001_SM_10006detail6reduce28DeviceReduceSingleTileKernelINS2_10policy_hubIdjN4cuda3__47maximumIvEEE10Policy1000EPdSB_jS8_ddNS5_3std3__410__identityEEEvT0_T1_T2_T3_T4_T6_E12temp_storage+32];
	setp.lt.f64 	%p105, %fd196, %fd197;
	selp.f64 	%fd198, %fd197, %fd196, %p105;
	ld.shared.f64 	%fd199, [_ZZN3cub18CUB_300001_SM_10006detail6reduce28DeviceReduceSingleTileKernelINS2_10policy_hubIdjN4cuda3__47maximumIvEEE10Policy1000EPdSB_jS8_ddNS5_3std3__410__identityEEEvT0_T1_T2_T3_T4_T6_E12temp_storage+40];
	setp.lt.f64 	%p106, %fd198, %fd199;
	selp.f64 	%fd200, %fd199, %fd198, %p106;
	ld.shared.f64 	%fd201, [_ZZN3cub18CUB_300001_SM_10006detail6reduce28DeviceReduceSingleTileKernelINS2_10policy_hubIdjN4cuda3__47maximumIvEEE10Policy1000EPdSB_jS8_ddNS5_3std3__410__identityEEEvT0_T1_T2_T3_T4_T6_E12temp_storage+48];
	setp.lt.f64 	%p107, %fd200, %fd201;
	selp.f64 	%fd202, %fd201, %fd200, %p107;
	ld.shared.f64 	%fd203, [_ZZN3cub18CUB_300001_SM_10006detail6reduce28DeviceReduceSingleTileKernelINS2_10policy_hubIdjN4cuda3__47maximumIvEEE10Policy1000EPdSB_jS8_ddNS5_3std3__410__identityEEEvT0_T1_T2_T3_T4_T6_E12temp_storage+56];
	setp.lt.f64 	%p108, %fd202, %fd203;
	selp.f64 	%fd204, %fd203, %fd202, %p108;
	ld.shared.f64 	%fd205, [_ZZN3cub18CUB_300001_SM_10006detail6reduce28DeviceReduceSingleTileKernelINS2_10policy_hubIdjN4cuda3__47maximumIvEEE10Policy1000EPdSB_jS8_ddNS5_3std3__410__identityEEEvT0_T1_T2_T3_T4_T6_E12temp_storage+64];
	setp.lt.f64 	%p109, %fd204, %fd205;
	selp.f64 	%fd380, %fd205, %fd204, %p109;
	bra.uni 	$L__BB4_74;
$L__BB4_54:
	// begin inline asm
	mov.u32 %r144, %laneid;
	// end inline asm
	and.b32  	%r195, %r35, 992;
	add.s32 	%r196, %r195, 32;
	setp.gt.u32 	%p64, %r196, %r69;
	not.b32 	%r197, %r195;
	add.s32 	%r198, %r69, %r197;
	selp.b32 	%r193, %r198, 31, %p64;
	mov.b64 	%rd95, %fd372;
	mov.b64 	{%r146, %r151}, %rd95;
	mov.b32 	%r152, 1;
	mov.b32 	%r194, -1;
	// begin inline asm
	shfl.sync.down.b32 %r145, %r146, %r152, %r193, %r194;
	// end inline asm
	// begin inline asm
	shfl.sync.down.b32 %r150, %r151, %r152, %r193, %r194;
	// end inline asm
	mov.b64 	%rd96, {%r145, %r150};
	mov.b64 	%fd133, %rd96;
	setp.lt.s32 	%p65, %r144, %r193;
	setp.lt.f64 	%p66, %fd372, %fd133;
	selp.f64 	%fd134, %fd133, %fd372, %p66;
	selp.f64 	%fd135, %fd134, %fd372, %p65;
	mov.b64 	%rd97, %fd135;
	mov.b64 	{%r156, %r161}, %rd97;
	mov.b32 	%r162, 2;
	// begin inline asm
	shfl.sync.down.b32 %r155, %r156, %r162, %r193, %r194;
	// end inline asm
	// begin inline asm
	shfl.sync.down.b32 %r160, %r161, %r162, %r193, %r194;
	// end inline asm
	mov.b64 	%rd98, {%r155, %r160};
	mov.b64 	%fd136, %rd98;
	add.s32 	%r199, %r144, 2;
	setp.gt.s32 	%p67, %r199, %r193;
	setp.lt.f64 	%p68, %fd135, %fd136;
	selp.f64 	%fd137, %fd136, %fd135, %p68;
	selp.f64 	%fd138, %fd135, %fd137, %p67;
	mov.b64 	%rd99, %fd138;
	mov.b64 	{%r166, %r171}, %rd99;
	mov.b32 	%r172, 4;
	// begin inline asm
	shfl.sync.down.b32 %r165, %r166, %r172, %r193, %r194;
	// end inline asm
	// begin inline asm
	shfl.sync.down.b32 %r170, %r171, %r172, %r193, %r194;
	// end inline asm
	mov.b64 	%rd100, {%r165, %r170};
	mov.b64 	%fd139, %rd100;
	add.s32 	%r200, %r144, 4;
	setp.gt.s32 	%p69, %r200, %r193;
	setp.lt.f64 	%p70, %fd138, %fd139;
	selp.f64 	%fd140, %fd139, %fd138, %p70;
	selp.f64 	%fd141, %fd138, %fd140, %p69;
	mov.b64 	%rd101, %fd141;
	mov.b64 	{%r176, %r181}, %rd101;
	mov.b32 	%r182, 8;
	// begin inline asm
	shfl.sync.down.b32 %r175, %r176, %r182, %r193, %r194;
	// end inline asm
	// begin inline asm
	shfl.sync.down.b32 %r180, %r181, %r182, %r193, %r194;
	// end inline asm
	mov.b64 	%rd102, {%r175, %r180};
	mov.b64 	%fd142, %rd102;
	add.s32 	%r201, %r144, 8;
	setp.gt.s32 	%p71, %r201, %r193;
	setp.lt.f64 	%p72, %fd141, %fd142;
	selp.f64 	%fd143, %fd142, %fd141, %p72;
	selp.f64 	%fd144, %fd141, %fd143, %p71;
	mov.b64 	%rd103, %fd144;
	mov.b64 	{%r186, %r191}, %rd103;
	mov.b32 	%r192, 16;
	// begin inline asm
	shfl.sync.down.b32 %r185, %r186, %r192, %r193, %r194;
	// end inline asm
	// begin inline asm
	shfl.sync.down.b32 %r190, %r191, %r192, %r193, %r194;
	// end inline asm
	mov.b64 	%rd104, {%r185, %r190};
	mov.b64 	%fd145, %rd104;
	add.s32 	%r202, %r144, 16;
	setp.gt.s32 	%p73, %r202, %r193;
	setp.lt.f64 	%p74, %fd144, %fd145;
	selp.f64 	%fd146, %fd145, %fd144, %p74;
	selp.f64 	%fd380, %fd144, %fd146, %p73;
	setp.ne.s32 	%p75, %r144, 0;
	@%p75 bra 	$L__BB4_56;
	shr.u32 	%r203, %r35, 2;
	and.b32  	%r204, %r203, 248;
	mov.u32 	%r205, _ZZN3cub18CUB_300001_SM_10006detail6reduce28DeviceReduceSingleTileKernelINS2_10policy_hubIdjN4cuda3__47maximumIvEEE10Policy1000EPdSB_jS8_ddNS5_3std3__410__identityEEEvT0_T1_T2_T3_T4_T6_E12temp_storage;
	add.s32 	%r206, %r205, %r204;
	st.shared.f64 	[%r206+8], %fd380;
$L__BB4_56:
	bar.sync 	0;
	setp.ne.s32 	%p76, %r35, 0;
	@%p76 bra 	$L__BB4_74;
	setp.gt.u32 	%p77, %r69, 32;
	ld.shared.f64 	%fd147, [_ZZN3cub18CUB_300001_SM_10006detail6reduce28DeviceReduceSingleTileKernelINS2_10policy_hubIdjN4cuda3__47maximumIvEEE10Policy1000EPdSB_jS8_ddNS5_3std3__410__identityEEEvT0_T1_T2_T3_T4_T6_E12temp_storage+16];
	setp.lt.f64 	%p78, %fd380, %fd147;
	selp.f64 	%fd149, %fd147, %fd380, %p78;
	selp.f64 	%fd150, %fd149, %fd380, %p77;
	setp.gt.u32 	%p79, %r69, 64;
	ld.shared.f64 	%fd152, [_ZZN3cub18CUB_300001_SM_10006detail6reduce28DeviceReduceSingleTileKernelINS2_10policy_hubIdjN4cuda3__47maximumIvEEE10Policy1000EPdSB_jS8_ddNS5_3std3__410__identityEEEvT0_T1_T2_T3_T4_T6_E12temp_storage+24];
	setp.lt.f64 	%p80, %fd150, %fd152;
	selp.f64 	%fd154, %fd152, %fd150, %p80;
	selp.f64 	%fd155, %fd154, %fd150, %p79;
	setp.gt.u32 	%p81, %r69, 96;
	ld.shared.f64 	%fd157, [_ZZN3cub18CUB_300001_SM_10006detail6reduce28DeviceReduceSingleTileKernelINS2_10policy_hubIdjN4cuda3__47maximumIvEEE10Policy1000EPdSB_jS8_ddNS5_3std3__410__identityEEEvT0_T1_T2_T3_T4_T6_E12temp_storage+32];
	setp.lt.f64 	%p82, %fd155, %fd157;
	selp.f64 	%fd159, %fd157, %fd155, %p82;
	selp.f64 	%fd160, %fd159, %fd155, %p81;
	setp.gt.u32 	%p83, %r69, 128;
	ld.shared.f64 	%fd162, [_ZZN3cub18CUB_300001_SM_10006detail6reduce28DeviceReduceSingleTileKernelINS2_10policy_hubIdjN4cuda3__47maximumIvEEE10Policy1000EPdSB_jS8_ddNS5_3std3__410__identityEEEvT0_T1_T2_T3_T4_T6_E12temp_storage+40];
	setp.lt.f64 	%p84, %fd160, %fd162;
	selp.f64 	%fd164, %fd162, %fd160, %p84;
	selp.f64 	%fd165, %fd164, %fd160, %p83;
	setp.gt.u32 	%p85, %r69, 160;
	ld.shared.f64 	%fd167, [_ZZN3cub18CUB_300001_SM_10006detail6reduce28DeviceReduceSingleTileKernelINS2_10policy_hubIdjN4cuda3__47maximumIvEEE10Policy1000EPdSB_jS8_ddNS5_3std3__410__identityEEEvT0_T1_T2_T3_T4_T6_E12temp_storage+48];
	setp.lt.f64 	%p86, %fd165, %fd167;
	selp.f64 	%fd169, %fd167, %fd165, %p86;
	selp.f64 	%fd170, %fd169, %fd165, %p85;
	setp.gt.u32 	%p87, %r69, 192;
	ld.shared.f64 	%fd172, [_ZZN3cub18CUB_300001_SM_10006detail6reduce28DeviceReduceSingleTileKernelINS2_10policy_hubIdjN4cuda3__47maximumIvEEE10Policy1000EPdSB_jS8_ddNS5_3std3__410__identityEEEvT0_T1_T2_T3_T4_T6_E12temp_storage+56];
	setp.lt.f64 	%p88, %fd170, %fd172;
	selp.f64 	%fd174, %fd172, %fd170, %p88;
	selp.f64 	%fd175, %fd174, %fd170, %p87;
	setp.gt.u32 	%p89, %r69, 224;
	ld.shared.f64 	%fd177, [_ZZN3cub18CUB_300001_SM_10006detail6reduce28DeviceReduceSingleTileKernelINS2_10policy_hubIdjN4cuda3__47maximumIvEEE10Policy1000EPdSB_jS8_ddNS5_3std3__410__identityEEEvT0_T1_T2_T3_T4_T6_E12temp_storage+64];
	setp.lt.f64 	%p90, %fd175, %fd177;
	selp.f64 	%fd179, %fd177, %fd175, %p90;
	selp.f64 	%fd380, %fd179, %fd175, %p89;
	bra.uni 	$L__BB4_74;
$L__BB4_58:
	mov.u32 	%r47, %tid.x;
	mul.wide.u32 	%rd35, %r47, 8;
	add.s64 	%rd20, %rd16, %rd35;
	// begin inline asm
	ld.global.nc.u64 %rd19, [%rd20];
	// end inline asm
	mov.b64 	%fd59, %rd19;
	add.s64 	%rd22, %rd20, 2048;
	// begin inline asm
	ld.global.nc.u64 %rd21, [%rd22];
	// end inline asm
	mov.b64 	%fd60, %rd21;
	add.s64 	%rd24, %rd20, 4096;
	// begin inline asm
	ld.global.nc.u64 %rd23, [%rd24];
	// end inline asm
	mov.b64 	%fd61, %rd23;
	add.s64 	%rd26, %rd20, 6144;
	// begin inline asm
	ld.global.nc.u64 %rd25, [%rd26];
	// end inline asm
	mov.b64 	%fd62, %rd25;
	add.s64 	%rd28, %rd20, 8192;
	// begin inline asm
	ld.global.nc.u64 %rd27, [%rd28];
	// end inline asm
	mov.b64 	%fd63, %rd27;
	add.s64 	%rd30, %rd20, 10240;
	// begin inline asm
	ld.global.nc.u64 %rd29, [%rd30];
	// end inline asm
	mov.b64 	%fd64, %rd29;
	add.s64 	%rd32, %rd20, 12288;
	// begin inline asm
	ld.global.nc.u64 %rd31, [%rd32];
	// end inline asm
	mov.b64 	%fd65, %rd31;
	add.s64 	%rd34, %rd20, 14336;
	// begin inline asm
	ld.global.nc.u64 %rd33, [%rd34];
	// end inline asm
	mov.b64 	%fd66, %rd33;
	setp.lt.f64 	%p4, %fd59, %fd60;
	selp.f64 	%fd67, %fd60, %fd59, %p4;
	setp.lt.f64 	%p5, %fd67, %fd61;
	selp.f64 	%fd68, %fd61, %fd67, %p5;
	setp.lt.f64 	%p6, %fd68, %fd62;
	selp.f64 	%fd69, %fd62, %fd68, %p6;
	setp.lt.f64 	%p7, %fd69, %fd63;
	selp.f64 	%fd70, %fd63, %fd69, %p7;
	setp.lt.f64 	%p8, %fd70, %fd64;
	selp.f64 	%fd71, %fd64, %fd70, %p8;
	setp.lt.f64 	%p9, %fd71, %fd65;
	selp.f64 	%fd72, %fd65, %fd71, %p9;
	setp.lt.f64 	%p10, %fd72, %fd66;
	selp.f64 	%fd379, %fd66, %fd72, %p10;
	add.s32 	%r48, %r69, -2048;
	setp.lt.u32 	%p11, %r48, 2048;
	mov.b32 	%r475, 2048;
	@%p11 bra 	$L__BB4_62;
	mov.b32 	%r475, 2048;
$L__BB4_60:
	add.s32 	%r72, %r47, %r475;
	mul.wide.u32 	%rd52, %r72, 8;
	add.s64 	%rd37, %rd16, %rd52;
	// begin inline asm
	ld.global.nc.u64 %rd36, [%rd37];
	// end inline asm
	mov.b64 	%fd73, %rd36;
	mul.wide.u32 	%rd53, %r475, 8;
	add.s64 	%rd54, %rd20, %rd53;
	add.s64 	%rd39, %rd54, 2048;
	// begin inline asm
	ld.global.nc.u64 %rd38, [%rd39];
	// end inline asm
	mov.b64 	%fd74, %rd38;
	add.s64 	%rd41, %rd54, 4096;
	// begin inline asm
	ld.global.nc.u64 %rd40, [%rd41];
	// end inline asm
	mov.b64 	%fd75, %rd40;
	add.s64 	%rd43, %rd54, 6144;
	// begin inline asm
	ld.global.nc.u64 %rd42, [%rd43];
	// end inline asm
	mov.b64 	%fd76, %rd42;
	add.s64 	%rd45, %rd54, 8192;
	// begin inline asm
	ld.global.nc.u64 %rd44, [%rd45];
	// end inline asm
	mov.b64 	%fd77, %rd44;
	add.s64 	%rd47, %rd54, 10240;
	// begin inline asm
	ld.global.nc.u64 %rd46, [%rd47];
	// end inline asm
	mov.b64 	%fd78, %rd46;
	add.s64 	%rd49, %rd54, 12288;
	// begin inline asm
	ld.global.nc.u64 %rd48, [%rd49];
	// end inline asm
	mov.b64 	%fd79, %rd48;
	add.s64 	%rd51, %rd54, 14336;
	// begin inline asm
	ld.global.nc.u64 %rd50, [%rd51];
	// end inline asm
	mov.b64 	%fd80, %rd50;
	setp.lt.f64 	%p12, %fd379, %fd73;
	selp.f64 	%fd81, %fd73, %fd379, %p12;
	setp.lt.f64 	%p13, %fd81, %fd74;
	selp.f64 	%fd82, %fd74, %fd81, %p13;
	setp.lt.f64 	%p14, %fd82, %fd75;
	selp.f64 	%fd83, %fd75, %fd82, %p14;
	setp.lt.f64 	%p15, %fd83, %fd76;
	selp.f64 	%fd84, %fd76, %fd83, %p15;
	setp.lt.f64 	%p16, %fd84, %fd77;
	selp.f64 	%fd85, %fd77, %fd84, %p16;
	setp.lt.f64 	%p17, %fd85, %fd78;
	selp.f64 	%fd86, %fd78, %fd85, %p17;
	setp.lt.f64 	%p18, %fd86, %fd79;
	selp.f64 	%fd87, %fd79, %fd86, %p18;
	setp.lt.f64 	%p19, %fd87, %fd80;
	selp.f64 	%fd379, %fd80, %fd87, %p19;
	sub.s32 	%r73, %r69, %r475;
	setp.lt.u32 	%p20, %r73, 2048;
	@%p20 bra 	$L__BB4_70;
	add.s32 	%r475, %r475, 2048;
	setp.le.u32 	%p21, %r475, %r48;
	@%p21 bra 	$L__BB4_60;
$L__BB4_62:
	setp.le.u32 	%p22, %r69, %r475;
	@%p22 bra 	$L__BB4_70;
	sub.s32 	%r52, %r69, %r475;
	setp.ge.s32 	%p23, %r47, %r52;
	@%p23 bra 	$L__BB4_70;
	not.b32 	%r74, %r47;
	add.s32 	%r75, %r69, %r74;
	sub.s32 	%r53, %r75, %r475;
	and.b32  	%r76, %r53, 768;
	setp.eq.s32 	%p24, %r76, 768;
	mov.u32 	%r479, %r47;
	@%p24 bra 	$L__BB4_67;
	add.s32 	%r477, %r47, %r475;
	shr.u32 	%r77, %r53, 8;
	add.s32 	%r78, %r77, 1;
	and.b32  	%r79, %r78, 3;
	neg.s32 	%r476, %r79;
	mov.u32 	%r479, %r47;
$L__BB4_66:
	.pragma "nounroll";
	mul.wide.u32 	%rd57, %r477, 8;
	add.s64 	%rd56, %rd16, %rd57;
	// begin inline asm
	ld.global.nc.u64 %rd55, [%rd56];
	// end inline asm
	mov.b64 	%fd89, %rd55;
	setp.lt.f64 	%p25, %fd379, %fd89;
	selp.f64 	%fd379, %fd89, %fd379, %p25;
	add.s32 	%r479, %r479, 256;
	add.s32 	%r477, %r477, 256;
	add.s32 	%r476, %r476, 1;
	setp.ne.s32 	%p26, %r476, 0;
	@%p26 bra 	$L__BB4_66;
$L__BB4_67:
	setp.lt.u32 	%p27, %r53, 768;
	@%p27 bra 	$L__BB4_70;
	add.s32 	%r481, %r479, 512;
	add.s32 	%r480, %r479, %r475;
$L__BB4_69:
	mul.wide.u32 	%rd66, %r480, 8;
	add.s64 	%rd59, %rd16, %rd66;
	// begin inline asm
	ld.global.nc.u64 %rd58, [%rd59];
	// end inline asm
	mov.b64 	%fd90, %rd58;
	setp.lt.f64 	%p28, %fd379, %fd90;
	selp.f64 	%fd91, %fd90, %fd379, %p28;
	add.s32 	%r80, %r480, 256;
	mul.wide.u32 	%rd67, %r80, 8;
	add.s64 	%rd61, %rd16, %rd67;
	// begin inline asm
	ld.global.nc.u64 %rd60, [%rd61];
	// end inline asm
	mov.b64 	%fd92, %rd60;
	setp.lt.f64 	%p29, %fd91, %fd92;
	selp.f64 	%fd93, %fd92, %fd91, %p29;
	add.s32 	%r81, %r480, 512;
	mul.wide.u32 	%rd68, %r81, 8;
	add.s64 	%rd63, %rd16, %rd68;
	// begin inline asm
	ld.global.nc.u64 %rd62, [%rd63];
	// end inline asm
	mov.b64 	%fd94, %rd62;
	setp.lt.f64 	%p30, %fd93, %fd94;
	selp.f64 	%fd95, %fd94, %fd93, %p30;
	add.s32 	%r82, %r480, 768;
	mul.wide.u32 	%rd69, %r82, 8;
	add.s64 	%rd65, %rd16, %rd69;
	// begin inline asm
	ld.global.nc.u64 %rd64, [%rd65];
	// end inline asm
	mov.b64 	%fd96, %rd64;
	setp.lt.f64 	%p31, %fd95, %fd96;
	selp.f64 	%fd379, %fd96, %fd95, %p31;
	add.s32 	%r67, %r481, 1024;
	add.s32 	%r83, %r481, 512;
	add.s32 	%r480, %r480, 1024;
	setp.lt.s32 	%p32, %r83, %r52;
	mov.u32 	%r481, %r67;
	@%p32 bra 	$L__BB4_69;
$L__BB4_70:
	// begin inline asm
	mov.u32 %r84, %laneid;
	// end inline asm
	mov.b64 	%rd70, %fd379;
	mov.b64 	{%r86, %r91}, %rd70;
	mov.b32 	%r92, 1;
	mov.b32 	%r133, 31;
	mov.b32 	%r134, -1;
	// begin inline asm
	shfl.sync.down.b32 %r85, %r86, %r92, %r133, %r134;
	// end inline asm
	// begin inline asm
	shfl.sync.down.b32 %r90, %r91, %r92, %r133, %r134;
	// end inline asm
	mov.b64 	%rd71, {%r85, %r90};
	mov.b64 	%fd97, %rd71;
	setp.gt.s32 	%p33, %r84, 30;
	setp.lt.f64 	%p34, %fd379, %fd97;
	selp.f64 	%fd98, %fd97, %fd379, %p34;
	selp.f64 	%fd99, %fd379, %fd98, %p33;
	mov.b64 	%rd72, %fd99;
	mov.b64 	{%r96, %r101}, %rd72;
	mov.b32 	%r102, 2;
	// begin inline asm
	shfl.sync.down.b32 %r95, %r96, %r102, %r133, %r134;
	// end inline asm
	// begin inline asm
	shfl.sync.down.b32 %r100, %r101, %r102, %r133, %r134;
	// end inline asm
	mov.b64 	%rd73, {%r95, %r100};
	mov.b64 	%fd100, %rd73;
	setp.gt.s32 	%p35, %r84, 29;
	setp.lt.f64 	%p36, %fd99, %fd100;
	selp.f64 	%fd101, %fd100, %fd99, %p36;
	selp.f64 	%fd102, %fd99, %fd101, %p35;
	mov.b64 	%rd74, %fd102;
	mov.b64 	{%r106, %r111}, %rd74;
	mov.b32 	%r112, 4;
	// begin inline asm
	shfl.sync.down.b32 %r105, %r106, %r112, %r133, %r134;
	// end inline asm
	// begin inline asm
	shfl.sync.down.b32 %r110, %r111, %r112, %r133, %r134;
	// end inline asm
	mov.b64 	%rd75, {%r105, %r110};
	mov.b64 	%fd103, %rd75;
	setp.gt.s32 	%p37, %r84, 27;
	setp.lt.f64 	%p38, %fd102, %fd103;
	selp.f64 	%fd104, %fd103, %fd102, %p38;
	selp.f64 	%fd105, %fd102, %fd104, %p37;
	mov.b64 	%rd76, %fd105;
	mov.b64 	{%r116, %r121}, %rd76;
	mov.b32 	%r122, 8;
	// begin inline asm
	shfl.sync.down.b32 %r115, %r116, %r122, %r133, %r134;
	// end inline asm
	// begin inline asm
	shfl.sync.down.b32 %r120, %r121, %r122, %r133, %r134;
	// end inline asm
	mov.b64 	%rd77, {%r115, %r120};
	mov.b64 	%fd106, %rd77;
	setp.gt.s32 	%p39, %r84, 23;
	setp.lt.f64 	%p40, %fd105, %fd106;
	selp.f64 	%fd107, %fd106, %fd105, %p40;
	selp.f64 	%fd108, %fd105, %fd107, %p39;
	mov.b64 	%rd78, %fd108;
	mov.b64 	{%r126, %r131}, %rd78;
	mov.b32 	%r132, 16;
	// begin inline asm
	shfl.sync.down.b32 %r125, %r126, %r132, %r133, %r134;
	// end inline asm
	// begin inline asm
	shfl.sync.down.b32 %r130, %r131, %r132, %r133, %r134;
	// end inline asm
	mov.b64 	%rd79, {%r125, %r130};
	mov.b64 	%fd109, %rd79;
	setp.gt.s32 	%p41, %r84, 15;
	setp.lt.f64 	%p42, %fd108, %fd109;
	selp.f64 	%fd54, %fd109, %fd108, %p42;
	selp.f64 	%fd380, %fd108, %fd54, %p41;
	setp.ne.s32 	%p43, %r84, 0;
	@%p43 bra 	$L__BB4_72;
	shr.u32 	%r135, %r47, 2;
	and.b32  	%r136, %r135, 248;
	mov.u32 	%r137, _ZZN3cub18CUB_300001_SM_10006detail6reduce28DeviceReduceSingleTileKernelINS2_10policy_hubIdjN4cuda3__47maximumIvEEE10Policy1000EPdSB_jS8_ddNS5_3std3__410__identityEEEvT0_T1_T2_T3_T4_T6_E12temp_storage;
	add.s32 	%r138, %r137, %r136;
	st.shared.f64 	[%r138+8], %fd54;
$L__BB4_72:
	bar.sync 	0;
	setp.ne.s32 	%p44, %r47, 0;
	@%p44 bra 	$L__BB4_74;
	ld.shared.f64 	%fd110, [_ZZN3cub18CUB_300001_SM_10006detail6reduce28DeviceReduceSingleTileKernelINS2_10policy_hubIdjN4cuda3__47maximumIvEEE10Policy1000EPdSB_jS8_ddNS5_3std3__410__identityEEEvT0_T1_T2_T3_T4_T6_E12temp_storage+16];
	setp.lt.f64 	%p45, %fd380, %fd110;
	selp.f64 	%fd111, %fd110, %fd380, %p45;
	ld.shared.f64 	%fd112, [_ZZN3cub18CUB_300001_SM_10006detail6reduce28DeviceReduceSingleTileKernelINS2_10policy_hubIdjN4cuda3__47maximumIvEEE10Policy1000EPdSB_jS8_ddNS5_3std3__410__identityEEEvT0_T1_T2_T3_T4_T6_E12temp_storage+24];
	setp.lt.f64 	%p46, %fd111, %fd112;
	selp.f64 	%fd113, %fd112, %fd111, %p46;
	ld.shared.f64 	%fd114, [_ZZN3cub18CUB_300001_SM_10006detail6reduce28DeviceReduceSingleTileKernelINS2_10policy_hubIdjN4cuda3__47maximumIvEEE10Policy1000EPdSB_jS8_ddNS5_3std3__410__identityEEEvT0_T1_T2_T3_T4_T6_E12temp_storage+32];
	setp.lt.f64 	%p47, %fd113, %fd114;
	selp.f64 	%fd115, %fd114, %fd113, %p47;
	ld.shared.f64 	%fd116, [_ZZN3cub18CUB_300001_SM_10006detail6reduce28DeviceReduceSingleTileKernelINS2_10policy_hubIdjN4cuda3__47maximumIvEEE10Policy1000EPdSB_jS8_ddNS5_3std3__410__identityEEEvT0_T1_T2_T3_T4_T6_E12temp_storage+40];
	setp.lt.f64 	%p48, %fd115, %fd116;
	selp.f64 	%fd117, %fd116, %fd115, %p48;
	ld.shared.f64 	%fd118, [_ZZN3cub18CUB_300001_SM_10006detail6reduce28DeviceReduceSingleTileKernelINS2_10policy_hubIdjN4cuda3__47maximumIvEEE10Policy1000EPdSB_jS8_ddNS5_3std3__410__identityEEEvT0_T1_T2_T3_T4_T6_E12temp_storage+48];
	setp.lt.f64 	%p49, %fd117, %fd118;
	selp.f64 	%fd119, %fd118, %fd117, %p49;
	ld.shared.f64 	%fd120, [_ZZN3cub18CUB_300001_SM_10006detail6reduce28DeviceReduceSingleTileKernelINS2_10policy_hubIdjN4cuda3__47maximumIvEEE10Policy1000EPdSB_jS8_ddNS5_3std3__410__identityEEEvT0_T1_T2_T3_T4_T6_E12temp_storage+56];
	setp.lt.f64 	%p50, %fd119, %fd120;
	selp.f64 	%fd121, %fd120, %fd119, %p50;
	ld.shared.f64 	%fd122, [_ZZN3cub18CUB_300001_SM_10006detail6reduce28DeviceReduceSingleTileKernelINS2_10policy_hubIdjN4cuda3__47maximumIvEEE10Policy1000EPdSB_jS8_ddNS5_3std3__410__identityEEEvT0_T1_T2_T3_T4_T6_E12temp_storage+64];
	setp.lt.f64 	%p51, %fd121, %fd122;
	selp.f64 	%fd380, %fd122, %fd121, %p51;
$L__BB4_74:
	mov.u32 	%r454, %tid.x;
	setp.ne.s32 	%p217, %r454, 0;
	@%p217 bra 	$L__BB4_76;
	setp.lt.f64 	%p218, %fd58, %fd380;
	selp.f64 	%fd353, %fd380, %fd58, %p218;
	st.global.f64 	[%rd1], %fd353;
$L__BB4_76:
	ret;

}
	// .globl	_ZN3cub18CUB_300001_SM_10006detail6reduce18DeviceReduceKernelINS2_10policy_hubIdjN4cuda3__47maximumIvEEE10Policy1000EPdjS8_dNS5_3std3__410__identityEEEvT0_PT3_T1_NS0_13GridEvenShareISI_EET2_T4_
.visible .entry _ZN3cub18CUB_300001_SM_10006detail6reduce18DeviceReduceKernelINS2_10policy_hubIdjN4cuda3__47maximumIvEEE10Policy1000EPdjS8_dNS5_3std3__410__identityEEEvT0_PT3_T1_NS0_13GridEvenShareISI_EET2_T4_(
	.param .u64 .ptr .align 1 _ZN3cub18CUB_300001_SM_10006detail6reduce18DeviceReduceKernelINS2_10policy_hubIdjN4cuda3__47maximumIvEEE10Policy1000EPdjS8_dNS5_3std3__410__identityEEEvT0_PT3_T1_NS0_13GridEvenShareISI_EET2_T4__param_0,
	.param .u64 .ptr .align 1 _ZN3cub18CUB_300001_SM_10006detail6reduce18DeviceReduceKernelINS2_10policy_hubIdjN4cuda3__47maximumIvEEE10Policy1000EPdjS8_dNS5_3std3__410__identityEEEvT0_PT3_T1_NS0_13GridEvenShareISI_EET2_T4__param_1,
	.param .u32 _ZN3cub18CUB_300001_SM_10006detail6reduce18DeviceReduceKernelINS2_10policy_hubIdjN4cuda3__47maximumIvEEE10Policy1000EPdjS8_dNS5_3std3__410__identityEEEvT0_PT3_T1_NS0_13GridEvenShareISI_EET2_T4__param_2,
	.param .align 4 .b8 _ZN3cub18CUB_300001_SM_10006detail6reduce18DeviceReduceKernelINS2_10policy_hubIdjN4cuda3__47maximumIvEEE10Policy1000EPdjS8_dNS5_3std3__410__identityEEEvT0_PT3_T1_NS0_13GridEvenShareISI_EET2_T4__param_3[40],
	.param .align 1 .b8 _ZN3cub18CUB_300001_SM_10006detail6reduce18DeviceReduceKernelINS2_10policy_hubIdjN4cuda3__47maximumIvEEE10Policy1000EPdjS8_dNS5_3std3__410__identityEEEvT0_PT3_T1_NS0_13GridEvenShareISI_EET2_T4__param_4[1],
	.param .align 1 .b8 _ZN3cub18CUB_300001_SM_10006detail6reduce18DeviceReduceKernelINS2_10policy_hubIdjN4cuda3__47maximumIvEEE10Policy1000EPdjS8_dNS5_3std3__410__identityEEEvT0_PT3_T1_NS0_13GridEvenShareISI_EET2_T4__param_5[1]
)
.maxntid 256
{
	.reg .pred 	%p<217>;
	.reg .b32 	%r<542>;
	.reg .b64 	%rd<197>;
	.reg .b64 	%fd<375>;
	// demoted variable
	.shared .align 8 .b8 _ZZN3cub18CUB_300001_SM_10006detail6reduce18DeviceReduceKernelINS2_10policy_hubIdjN4cuda3__47maximumIvEEE10Policy1000EPdjS8_dNS5_3std3__410__identityEEEvT0_PT3_T1_NS0_13GridEvenShareISI_EET2_T4_E12temp_storage[80];
	ld.param.u32 	%r1, [_ZN3cub18CUB_300001_SM_10006detail6reduce18DeviceReduceKernelINS2_10policy_hubIdjN4cuda3__47maximumIvEEE10Policy1000EPdjS8_dNS5_3std3__410__identityEEEvT0_PT3_T1_NS0_13GridEvenShareISI_EET2_T4__param_3+20];
	ld.param.u64 	%rd1, [_ZN3cub18CUB_300001_SM_10006detail6reduce18DeviceReduceKernelINS2_10policy_hubIdjN4cuda3__47maximumIvEEE10Policy1000EPdjS8_dNS5_3std3__410__identityEEEvT0_PT3_T1_NS0_13GridEvenShareISI_EET2_T4__param_0];
	ld.param.u32 	%r2, [_ZN3cub18CUB_300001_SM_10006detail6reduce18DeviceReduceKernelINS2_10policy_hubIdjN4cuda3__47maximumIvEEE10Policy1000EPdjS8_dNS5_3std3__410__identityEEEvT0_PT3_T1_NS0_13GridEvenShareISI_EET2_T4__param_3+24];
	mov.u32 	%r3, %ctaid.x;
	shl.b32 	%r4, %r2, 11;
	shl.b32 	%r5, %r3, 11;
	and.b64  	%rd3, %rd1, 31;
	setp.ne.s64 	%p1, %rd3, 0;
	@%p1 bra 	$L__BB5_36;
	sub.s32 	%r6, %r1, %r5;
	setp.gt.u32 	%p109, %r6, 2047;
	@%p109 bra 	$L__BB5_20;
	mov.u32 	%r7, %tid.x;
	setp.ge.u32 	%p158, %r7, %r6;
	mov.f64 	%fd355, 0d0000000000000000;
	mov.u32 	%r512, %r7;
	@%p158 bra 	$L__BB5_4;
	add.s32 	%r378, %r5, %r7;
	mul.wide.u32 	%rd157, %r378, 8;
	add.s64 	%rd156, %rd1, %rd157;
	// begin inline asm
	ld.global.nc.u64 %rd155, [%rd156];
	// end inline asm
	mov.b64 	%fd355, %rd155;
	add.s32 	%r512, %r7, 256;
$L__BB5_4:
	setp.ge.u32 	%p159, %r512, %r6;
	@%p159 bra 	$L__BB5_11;
	not.b32 	%r379, %r512;
	add.s32 	%r10, %r1, %r379;
	and.b32  	%r380, %r10, 768;
	setp.eq.s32 	%p160, %r380, 768;
	@%p160 bra 	$L__BB5_8;
	add.s32 	%r510, %r512, %r5;
	shr.u32 	%r381, %r10, 8;
	add.s32 	%r382, %r381, 1;
	and.b32  	%r383, %r382, 3;
	neg.s32 	%r509, %r383;
$L__BB5_7:
	.pragma "nounroll";
	mul.wide.u32 	%rd160, %r510, 8;
	add.s64 	%rd159, %rd1, %rd160;
	// begin inline asm
	ld.global.nc.u64 %rd158, [%rd159];
	// end inline asm
	mov.b64 	%fd269, %rd158;
	setp.lt.f64 	%p161, %fd355, %fd269;
	selp.f64 	%fd355, %fd269, %fd355, %p161;
	add.s32 	%r512, %r512, 256;
	add.s32 	%r510, %r510, 256;
	add.s32 	%r509, %r509, 1;
	setp.ne.s32 	%p162, %r509, 0;
	@%p162 bra 	$L__BB5_7;
$L__BB5_8:
	sub.s32 	%r384, %r10, %r5;
	setp.lt.u32 	%p163, %r384, 768;
	@%p163 bra 	$L__BB5_11;
	add.s32 	%r514, %r512, 512;
	add.s32 	%r513, %r512, %r5;
$L__BB5_10:
	mul.wide.u32 	%rd169, %r513, 8;
	add.s64 	%rd162, %rd1, %rd169;
	// begin inline asm
	ld.global.nc.u64 %rd161, [%rd162];
	// end inline asm
	mov.b64 	%fd270, %rd161;
	setp.lt.f64 	%p164, %fd355, %fd270;
	selp.f64 	%fd271, %fd270, %fd355, %p164;
	add.s32 	%r385, %r513, 256;
	mul.wide.u32 	%rd170, %r385, 8;
	add.s64 	%rd164, %rd1, %rd170;
	// begin inline asm
	ld.global.nc.u64 %rd163, [%rd164];
	// end inline asm
	mov.b64 	%fd272, %rd163;
	setp.lt.f64 	%p165, %fd271, %fd272;
	selp.f64 	%fd273, %fd272, %fd271, %p165;
	add.s32 	%r386, %r513, 512;
	mul.wide.u32 	%rd171, %r386, 8;
	add.s64 	%rd166, %rd1, %rd171;
	// begin inline asm
	ld.global.nc.u64 %rd165, [%rd166];
	// end inline asm
	mov.b64 	%fd274, %rd165;
	setp.lt.f64 	%p166, %fd273, %fd274;
	selp.f64 	%fd275, %fd274, %fd273, %p166;
	add.s32 	%r387, %r513, 768;
	mul.wide.u32 	%rd172, %r387, 8;
	add.s64 	%rd168, %rd1, %rd172;
	// begin inline asm
	ld.global.nc.u64 %rd167, [%rd168];
	// end inline asm
	mov.b64 	%fd276, %rd167;
	setp.lt.f64 	%p167, %fd275, %fd276;
	selp.f64 	%fd355, %fd276, %fd275, %p167;
	add.s32 	%r24, %r514, 1024;
	add.s32 	%r388, %r514, 512;
	add.s32 	%r513, %r513, 1024;
	setp.lt.s32 	%p168, %r388, %r6;
	mov.u32 	%r514, %r24;
	@%p168 bra 	$L__BB5_10;
$L__BB5_11:
	setp.lt.u32 	%p169, %r6, 256;
	@%p169 bra 	$L__BB5_16;
	// begin inline asm
	mov.u32 %r452, %laneid;
	// end inline asm
	mov.b64 	%rd183, %fd355;
	mov.b64 	{%r454, %r459}, %rd183;
	mov.b32 	%r460, 1;
	mov.b32 	%r501, 31;
	mov.b32 	%r502, -1;
	// begin inline asm
	shfl.sync.down.b32 %r453, %r454, %r460, %r501, %r502;
	// end inline asm
	// begin inline asm
	shfl.sync.down.b32 %r458, %r459, %r460, %r501, %r502;
	// end inline asm
	mov.b64 	%rd184, {%r453, %r458};
	mov.b64 	%fd324, %rd184;
	setp.gt.s32 	%p197, %r452, 30;
	setp.lt.f64 	%p198, %fd355, %fd324;
	selp.f64 	%fd325, %fd324, %fd355, %p198;
	selp.f64 	%fd326, %fd355, %fd325, %p197;
	mov.b64 	%rd185, %fd326;
	mov.b64 	{%r464, %r469}, %rd185;
	mov.b32 	%r470, 2;
	// begin inline asm
	shfl.sync.down.b32 %r463, %r464, %r470, %r501, %r502;
	// end inline asm
	// begin inline asm
	shfl.sync.down.b32 %r468, %r469, %r470, %r501, %r502;
	// end inline asm
	mov.b64 	%rd186, {%r463, %r468};
	mov.b64 	%fd327, %rd186;
	setp.gt.s32 	%p199, %r452, 29;
	setp.lt.f64 	%p200, %fd326, %fd327;
	selp.f64 	%fd328, %fd327, %fd326, %p200;
	selp.f64 	%fd329, %fd326, %fd328, %p199;
	mov.b64 	%rd187, %fd329;
	mov.b64 	{%r474, %r479}, %rd187;
	mov.b32 	%r480, 4;
	// begin inline asm
	shfl.sync.down.b32 %r473, %r474, %r480, %r501, %r502;
	// end inline asm
	// begin inline asm
	shfl.sync.down.b32 %r478, %r479, %r480, %r501, %r502;
	// end inline asm
	mov.b64 	%rd188, {%r473, %r478};
	mov.b64 	%fd330, %rd188;
	setp.gt.s32 	%p201, %r452, 27;
	setp.lt.f64 	%p202, %fd329, %fd330;
	selp.f64 	%fd331, %fd330, %fd329, %p202;
	selp.f64 	%fd332, %fd329, %fd331, %p201;
	mov.b64 	%rd189, %fd332;
	mov.b64 	{%r484, %r489}, %rd189;
	mov.b32 	%r490, 8;
	// begin inline asm
	shfl.sync.down.b32 %r483, %r484, %r490, %r501, %r502;
	// end inline asm
	// begin inline asm
	shfl.sync.down.b32 %r488, %r489, %r490, %r501, %r502;
	// end inline asm
	mov.b64 	%rd190, {%r483, %r488};
	mov.b64 	%fd333, %rd190;
	setp.gt.s32 	%p203, %r452, 23;
	setp.lt.f64 	%p204, %fd332, %fd333;
	selp.f64 	%fd334, %fd333, %fd332, %p204;
	selp.f64 	%fd335, %fd332, %fd334, %p203;
	mov.b64 	%rd191, %fd335;
	mov.b64 	{%r494, %r499}, %rd191;
	mov.b32 	%r500, 16;
	// begin inline asm
	shfl.sync.down.b32 %r493, %r494, %r500, %r501, %r502;
	// end inline asm
	// begin inline asm
	shfl.sync.down.b32 %r498, %r499, %r500, %r501, %r502;
	// end inline asm
	mov.b64 	%rd192, {%r493, %r498};
	mov.b64 	%fd336, %rd192;
	setp.gt.s32 	%p205, %r452, 15;
	setp.lt.f64 	%p206, %fd335, %fd336;
	selp.f64 	%fd10, %fd336, %fd335, %p206;
	selp.f64 	%fd374, %fd335, %fd10, %p205;
	setp.ne.s32 	%p207, %r452, 0;
	@%p207 bra 	$L__BB5_14;
	shr.u32 	%r503, %r7, 2;
	and.b32  	%r504, %r503, 248;
	mov.u32 	%r505, _ZZN3cub18CUB_300001_SM_10006detail6reduce18DeviceReduceKernelINS2_10policy_hubIdjN4cuda3__47maximumIvEEE10Policy1000EPdjS8_dNS5_3std3__410__identityEEEvT0_PT3_T1_NS0_13GridEvenShareISI_EET2_T4_E12temp_storage;
	add.s32 	%r506, %r505, %r504;
	st.shared.f64 	[%r506+8], %fd10;
$L__BB5_14:
	bar.sync 	0;
	setp.ne.s32 	%p208, %r7, 0;
	@%p208 bra 	$L__BB5_71;
	ld.shared.f64 	%fd337, [_ZZN3cub18CUB_300001_SM_10006detail6reduce18DeviceReduceKernelINS2_10policy_hubIdjN4cuda3__47maximumIvEEE10Policy1000EPdjS8_dNS5_3std3__410__identityEEEvT0_PT3_T1_NS0_13GridEvenShareISI_EET2_T4_E12temp_storage+16];
	setp.lt.f64 	%p209, %fd374, %fd337;
	selp.f64 	%fd338, %fd337, %fd374, %p209;
	ld.shared.f64 	%fd339, [_ZZN3cub18CUB_300001_SM_10006detail6reduce18DeviceReduceKernelINS2_10policy_hubIdjN4cuda3__47maximumIvEEE10Policy1000EPdjS8_dNS5_3std3__410__identityEEEvT0_PT3_T1_NS0_13GridEvenShareISI_EET2_T4_E12temp_storage+24];
	setp.lt.f64 	%p210, %fd338, %fd339;
	selp.f64 	%fd340, %fd339, %fd338, %p210;
	ld.shared.f64 	%fd341, [_ZZN3cub18CUB_300001_SM_10006detail6reduce18DeviceReduceKernelINS2_10policy_hubIdjN4cuda3__47maximumIvEEE10Policy1000EPdjS8_dNS5_3std3__410__identityEEEvT0_PT3_T1_NS0_13GridEvenShareISI_EET2_T4_E12temp_storage+32];
	setp.lt.f64 	%p211, %fd340, %fd341;
	selp.f64 	%fd342, %fd341, %fd340, %p211;
	ld.shared.f64 	%fd343, [_ZZN3cub18CUB_300001_SM_10006detail6reduce18DeviceReduceKernelINS2_10policy_hubIdjN4cuda3__47maximumIvEEE10Policy1000EPdjS8_dNS5_3std3__410__identityEEEvT0_PT3_T1_NS0_13GridEvenShareISI_EET2_T4_E12temp_storage+40];
	setp.lt.f64 	%p212, %fd342, %fd343;
	selp.f64 	%fd344, %fd343, %fd342, %p212;
	ld.shared.f64 	%fd345, [_ZZN3cub18CUB_300001_SM_10006detail6reduce18DeviceReduceKernelINS2_10policy_hubIdjN4cuda3__47maximumIvEEE10Policy1000EPdjS8_dNS5_3std3__410__identityEEEvT0_PT3_T1_NS0_13GridEvenShareISI_EET2_T4_E12temp_storage+48];
	setp.lt.f64 	%p213, %fd344, %fd345;
	selp.f64 	%fd346, %fd345, %fd344, %p213;
	ld.shared.f64 	%fd347, [_ZZN3cub18CUB_300001_SM_10006detail6reduce18DeviceReduceKernelINS2_10policy_hubIdjN4cuda3__47maximumIvEEE10Policy1000EPdjS8_dNS5_3std3__410__identityEEEvT0_PT3_T1_NS0_13GridEvenShareISI_EET2_T4_E12temp_storage+56];
	setp.lt.f64 	%p214, %fd346, %fd347;
	selp.f64 	%fd348, %fd347, %fd346, %p214;
	ld.shared.f64 	%fd349, [_ZZN3cub18CUB_300001_SM_10006detail6reduce18DeviceReduceKernelINS2_10policy_hubIdjN4cuda3__47maximumIvEEE10Policy1000EPdjS8_dNS5_3std3__410__identityEEEvT0_PT3_T1_NS0_13GridEvenShareISI_EET2_T4_E12temp_storage+64];
	setp.lt.f64 	%p215, %fd348, %fd349;
	selp.f64 	%fd374, %fd349, %fd348, %p215;
	bra.uni 	$L__BB5_71;
$L__BB5_16:
	// begin inline asm
	mov.u32 %r389, %laneid;
	// end inline asm
	and.b32  	%r440, %r7, 992;
	add.s32 	%r441, %r440, 32;
	setp.gt.u32 	%p170, %r441, %r6;
	not.b32 	%r442, %r440;
	add.s32 	%r443, %r6, %r442;
	selp.b32 	%r438, %r443, 31, %p170;
	mov.b64 	%rd173, %fd355;
	mov.b64 	{%r391, %r396}, %rd173;
	mov.b32 	%r397, 1;
	mov.b32 	%r439, -1;
	// begin inline asm
	shfl.sync.down.b32 %r390, %r391, %r397, %r438, %r439;
	// end inline asm
	// begin inline asm
	shfl.sync.down.b32 %r395, %r396, %r397, %r438, %r439;
	// end inline asm
	mov.b64 	%rd174, {%r390, %r395};
	mov.b64 	%fd277, %rd174;
	setp.lt.s32 	%p171, %r389, %r438;
	setp.lt.f64 	%p172, %fd355, %fd277;
	selp.f64 	%fd278, %fd277, %fd355, %p172;
	selp.f64 	%fd279, %fd278, %fd355, %p171;
	mov.b64 	%rd175, %fd279;
	mov.b64 	{%r401, %r406}, %rd175;
	mov.b32 	%r407, 2;
	// begin inline asm
	shfl.sync.down.b32 %r400, %r401, %r407, %r438, %r439;
	// end inline asm
	// begin inline asm
	shfl.sync.down.b32 %r405, %r406, %r407, %r438, %r439;
	// end inline asm
	mov.b64 	%rd176, {%r400, %r405};
	mov.b64 	%fd280, %rd176;
	add.s32 	%r444, %r389, 2;
	setp.gt.s32 	%p173, %r444, %r438;
	setp.lt.f64 	%p174, %fd279, %fd280;
	selp.f64 	%fd281, %fd280, %fd279, %p174;
	selp.f64 	%fd282, %fd279, %fd281, %p173;
	mov.b64 	%rd177, %fd282;
	mov.b64 	{%r411, %r416}, %rd177;
	mov.b32 	%r417, 4;
	// begin inline asm
	shfl.sync.down.b32 %r410, %r411, %r417, %r438, %r439;
	// end inline asm
	// begin inline asm
	shfl.sync.down.b32 %r415, %r416, %r417, %r438, %r439;
	// end inline asm
	mov.b64 	%rd178, {%r410, %r415};
	mov.b64 	%fd283, %rd178;
	add.s32 	%r445, %r389, 4;
	setp.gt.s32 	%p175, %r445, %r438;
	setp.lt.f64 	%p176, %fd282, %fd283;
	selp.f64 	%fd284, %fd283, %fd282, %p176;
	selp.f64 	%fd285, %fd282, %fd284, %p175;
	mov.b64 	%rd179, %fd285;
	mov.b64 	{%r421, %r426}, %rd179;
	mov.b32 	%r427, 8;
	// begin inline asm
	shfl.sync.down.b32 %r420, %r421, %r427, %r438, %r439;
	// end inline asm
	// begin inline asm
	shfl.sync.down.b32 %r425, %r426, %r427, %r438, %r439;
	// end inline asm
	mov.b64 	%rd180, {%r420, %r425};
	mov.b64 	%fd286, %rd180;
	add.s32 	%r446, %r389, 8;
	setp.gt.s32 	%p177, %r446, %r438;
	setp.lt.f64 	%p178, %fd285, %fd286;
	selp.f64 	%fd287, %fd286, %fd285, %p178;
	selp.f64 	%fd288, %fd285, %fd287, %p177;
	mov.b64 	%rd181, %fd288;
	mov.b64 	{%r431, %r436}, %rd181;
	mov.b32 	%r437, 16;
	// begin inline asm
	shfl.sync.down.b32 %r430, %r431, %r437, %r438, %r439;
	// end inline asm
	// begin inline asm
	shfl.sync.down.b32 %r435, %r436, %r437, %r438, %r439;
	// end inline asm
	mov.b64 	%rd182, {%r430, %r435};
	mov.b64 	%fd289, %rd182;
	add.s32 	%r447, %r389, 16;
	setp.gt.s32 	%p179, %r447, %r438;
	setp.lt.f64 	%p180, %fd288, %fd289;
	selp.f64 	%fd290, %fd289, %fd288, %p180;
	selp.f64 	%fd374, %fd288, %fd290, %p179;
	setp.ne.s32 	%p181, %r389, 0;
	@%p181 bra 	$L__BB5_18;
	shr.u32 	%r448, %r7, 2;
	and.b32  	%r449, %r448, 248;
	mov.u32 	%r450, _ZZN3cub18CUB_300001_SM_10006detail6reduce18DeviceReduceKernelINS2_10policy_hubIdjN4cuda3__47maximumIvEEE10Policy1000EPdjS8_dNS5_3std3__410__identityEEEvT0_PT3_T1_NS0_13GridEvenShareISI_EET2_T4_E12temp_storage;
	add.s32 	%r451, %r450, %r449;
	st.shared.f64 	[%r451+8], %fd374;
$L__BB5_18:
	bar.sync 	0;
	setp.ne.s32 	%p182, %r7, 0;
	@%p182 bra 	$L__BB5_71;
	setp.gt.u32 	%p183, %r6, 32;
	ld.shared.f64 	%fd291, [_ZZN3cub18CUB_300001_SM_10006detail6reduce18DeviceReduceKernelINS2_10policy_hubIdjN4cuda3__47maximumIvEEE10Policy1000EPdjS8_dNS5_3std3__410__identityEEEvT0_PT3_T1_NS0_13GridEvenShareISI_EET2_T4_E12temp_storage+16];
	setp.lt.f64 	%p184, %fd374, %fd291;
	selp.f64 	%fd293, %fd291, %fd374, %p184;
	selp.f64 	%fd294, %fd293, %fd374, %p183;
	setp.gt.u32 	%p185, %r6, 64;
	ld.shared.f64 	%fd296, [_ZZN3cub18CUB_300001_SM_10006detail6reduce18DeviceReduceKernelINS2_10policy_hubIdjN4cuda3__47maximumIvEEE10Policy1000EPdjS8_dNS5_3std3__410__identityEEEvT0_PT3_T1_NS0_13GridEvenShareISI_EET2_T4_E12temp_storage+24];
	setp.lt.f64 	%p186, %fd294, %fd296;
	selp.f64 	%fd298, %fd296, %fd294, %p186;
	selp.f64 	%fd299, %fd298, %fd294, %p185;
	setp.gt.u32 	%p187, %r6, 96;
	ld.shared.f64 	%fd301, [_ZZN3cub18CUB_300001_SM_10006detail6reduce18DeviceReduceKernelINS2_10policy_hubIdjN4cuda3__47maximumIvEEE10Policy1000EPdjS8_dNS5_3std3__410__identityEEEvT0_PT3_T1_NS0_13GridEvenShareISI_EET2_T4_E12temp_storage+32];
	setp.lt.f64 	%p188, %fd299, %fd301;
	selp.f64 	%fd303, %fd301, %fd299, %p188;
	selp.f64 	%fd304, %fd303, %fd299, %p187;
	setp.gt.u32 	%p189, %r6, 128;
	ld.shared.f64 	%fd306, [_ZZN3cub18CUB_300001_SM_10006detail6reduce18DeviceReduceKernelINS2_10policy_hubIdjN4cuda3__47maximumIvEEE10Policy1000EPdjS8_dNS5_3std3__410__identityEEEvT0_PT3_T1_NS0_13GridEvenShareISI_EET2_T4_E12temp_storage+40];
	setp.lt.f64 	%p190, %fd304, %fd306;
	selp.f64 	%fd308, %fd306, %fd304, %p190;
	selp.f64 	%fd309, %fd308, %fd304, %p189;
	setp.gt.u32 	%p191, %r6, 160;
	ld.shared.f64 	%fd311, [_ZZN3cub18CUB_300001_SM_10006detail6reduce18DeviceReduceKernelINS2_10policy_hubIdjN4cuda3__47maximumIvEEE10Policy1000EPdjS8_dNS5_3std3__410__identityEEEvT0_PT3_T1_NS0_13GridEvenShareISI_EET2_T4_E12temp_storage+48];
	setp.lt.f64 	%p192, %fd309, %fd311;
	selp.f64 	%fd313, %fd311, %fd309, %p192;
	selp.f64 	%fd314, %fd313, %fd309, %p191;
	setp.gt.u32 	%p193, %r6, 192;
	ld.shared.f64 	%fd316, [_ZZN3cub18CUB_300001_SM_10006detail6reduce18DeviceReduceKernelINS2_10policy_hubIdjN4cuda3__47maximumIvEEE10Policy1000EPdjS8_dNS5_3std3__410__identityEEEvT0_PT3_T1_NS0_13GridEvenShareISI_EET2_T4_E12temp_storage+56];
	setp.lt.f64 	%p194, %fd314, %fd316;
	selp.f64 	%fd318, %fd316, %fd314, %p194;
	selp.f64 	%fd319, %fd318, %fd314, %p193;
	setp.gt.u32 	%p195, %r6, 224;
	ld.shared.f64 	%fd321, [_ZZN3cub18CUB_300001_SM_10006detail6reduce18DeviceReduceKernelINS2_10policy_hubIdjN4cuda3__47maximumIvEEE10Policy1000EPdjS8_dNS5_3std3__410__identityEEEvT0_PT3_T1_NS0_13GridEvenShareISI_EET2_T4_E12temp_storage+64];
	setp.lt.f64 	%p196, %fd319, %fd321;
	selp.f64 	%fd323, %fd321, %fd319, %p196;
	selp.f64 	%fd374, %fd323, %fd319, %p195;
	bra.uni 	$L__BB5_71;
$L__BB5_20:
	mov.u32 	%r26, %tid.x;
	shl.b32 	%r305, %r26, 2;
	add.s32 	%r306, %r5, %r305;
	mul.wide.u32 	%rd113, %r306, 8;
	add.s64 	%rd103, %rd1, %rd113;
	// begin inline asm
	ld.global.nc.v2.u64 {%rd101, %rd102}, [%rd103];
	// end inline asm
	add.s64 	%rd106, %rd103, 16;
	// begin inline asm
	ld.global.nc.v2.u64 {%rd104, %rd105}, [%rd106];
	// end inline asm
	mov.b64 	%fd203, %rd101;
	mov.b64 	%fd204, %rd102;
	mov.b64 	%fd205, %rd104;
	mov.b64 	%fd206, %rd105;
	add.s64 	%rd109, %rd103, 8192;
	// begin inline asm
	ld.global.nc.v2.u64 {%rd107, %rd108}, [%rd109];
	// end inline asm
	add.s64 	%rd112, %rd103, 8208;
	// begin inline asm
	ld.global.nc.v2.u64 {%rd110, %rd111}, [%rd112];
	// end inline asm
	mov.b64 	%fd207, %rd107;
	mov.b64 	%fd208, %rd108;
	mov.b64 	%fd209, %rd110;
	mov.b64 	%fd210, %rd111;
	setp.lt.f64 	%p110, %fd203, %fd204;
	selp.f64 	%fd211, %fd204, %fd203, %p110;
	setp.lt.f64 	%p111, %fd211, %fd205;
	selp.f64 	%fd212, %fd205, %fd211, %p111;
	setp.lt.f64 	%p112, %fd212, %fd206;
	selp.f64 	%fd213, %fd206, %fd212, %p112;
	setp.lt.f64 	%p113, %fd213, %fd207;
	selp.f64 	%fd214, %fd207, %fd213, %p113;
	setp.lt.f64 	%p114, %fd214, %fd208;
	selp.f64 	%fd215, %fd208, %fd214, %p114;
	setp.lt.f64 	%p115, %fd215, %fd209;
	selp.f64 	%fd216, %fd209, %fd215, %p115;
	setp.lt.f64 	%p116, %fd216, %fd210;
	selp.f64 	%fd361, %fd210, %fd216, %p116;
	setp.lt.u32 	%p117, %r6, %r4;
	@%p117 bra 	$L__BB5_32;
	add.s32 	%r27, %r4, %r5;
	add.s32 	%r516, %r27, 256;
	add.s32 	%r515, %r27, %r26;
	mov.b32 	%r517, 0;
$L__BB5_22:
	add.s32 	%r5, %r5, %r4;
	add.s32 	%r308, %r1, -2048;
	setp.gt.u32 	%p118, %r5, %r308;
	@%p118 bra 	$L__BB5_24;
	cvt.u64.u32 	%rd126, %r5;
	cvt.u64.u32 	%rd127, %r305;
	add.s64 	%rd128, %rd126, %rd127;
	shl.b64 	%rd129, %rd128, 3;
	add.s64 	%rd116, %rd1, %rd129;
	// begin inline asm
	ld.global.nc.v2.u64 {%rd114, %rd115}, [%rd116];
	// end inline asm
	add.s64 	%rd119, %rd116, 16;
	// begin inline asm
	ld.global.nc.v2.u64 {%rd117, %rd118}, [%rd119];
	// end inline asm
	mov.b64 	%fd217, %rd114;
	mov.b64 	%fd218, %rd115;
	mov.b64 	%fd219, %rd117;
	mov.b64 	%fd220, %rd118;
	add.s64 	%rd122, %rd116, 8192;
	// begin inline asm
	ld.global.nc.v2.u64 {%rd120, %rd121}, [%rd122];
	// end inline asm
	add.s64 	%rd125, %rd116, 8208;
	// begin inline asm
	ld.global.nc.v2.u64 {%rd123, %rd124}, [%rd125];
	// end inline asm
	mov.b64 	%fd221, %rd120;
	mov.b64 	%fd222, %rd121;
	mov.b64 	%fd223, %rd123;
	mov.b64 	%fd224, %rd124;
	setp.lt.f64 	%p119, %fd361, %fd217;
	selp.f64 	%fd225, %fd217, %fd361, %p119;
	setp.lt.f64 	%p120, %fd225, %fd218;
	selp.f64 	%fd226, %fd218, %fd225, %p120;
	setp.lt.f64 	%p121, %fd226, %fd219;
	selp.f64 	%fd227, %fd219, %fd226, %p121;
	setp.lt.f64 	%p122, %fd227, %fd220;
	selp.f64 	%fd228, %fd220, %fd227, %p122;
	setp.lt.f64 	%p123, %fd228, %fd221;
	selp.f64 	%fd229, %fd221, %fd228, %p123;
	setp.lt.f64 	%p124, %fd229, %fd222;
	selp.f64 	%fd230, %fd222, %fd229, %p124;
	setp.lt.f64 	%p125, %fd230, %fd223;
	selp.f64 	%fd231, %fd223, %fd230, %p125;
	setp.lt.f64 	%p126, %fd231, %fd224;
	selp.f64 	%fd361, %fd224, %fd231, %p126;
	sub.s32 	%r310, %r1, %r5;
	setp.lt.u32 	%p127, %r310, %r4;
	add.s32 	%r517, %r517, 1;
	add.s32 	%r516, %r516, %r4;
	add.s32 	%r515, %r515, %r4;
	@%p127 bra 	$L__BB5_32;
	bra.uni 	$L__BB5_22;
$L__BB5_24:
	setp.le.u32 	%p128, %r1, %r5;
	@%p128 bra 	$L__BB5_32;
	sub.s32 	%r38, %r1, %r5;
	setp.ge.s32 	%p129, %r26, %r38;
	@%p129 bra 	$L__BB5_32;
	not.b32 	%r311, %r26;
	add.s32 	%r312, %r1, %r311;
	sub.s32 	%r313, %r312, %r27;
	mul.lo.s32 	%r314, %r2, %r517;
	shl.b32 	%r315, %r314, 11;
	sub.s32 	%r39, %r313, %r315;
	shr.u32 	%r316, %r312, 8;
	add.s32 	%r40, %r316, 1;
	and.b32  	%r317, %r312, 768;
	setp.eq.s32 	%p130, %r317, 768;
	mov.u32 	%r522, %r26;
	@%p130 bra 	$L__BB5_29;
	and.b32  	%r318, %r40, 3;
	neg.s32 	%r519, %r318;
	mov.u32 	%r522, %r26;
$L__BB5_28:
	.pragma "nounroll";
	mul.wide.u32 	%rd132, %r515, 8;
	add.s64 	%rd131, %rd1, %rd132;
	// begin inline asm
	ld.global.nc.u64 %rd130, [%rd131];
	// end inline asm
	mov.b64 	%fd233, %rd130;
	setp.lt.f64 	%p131, %fd361, %fd233;
	selp.f64 	%fd361, %fd233, %fd361, %p131;
	add.s32 	%r522, %r522, 256;
	add.s32 	%r515, %r515, 256;
	add.s32 	%r519, %r519, 1;
	setp.ne.s32 	%p132, %r519, 0;
	@%p132 bra 	$L__BB5_28;
$L__BB5_29:
	setp.lt.u32 	%p133, %r39, 768;
	@%p133 bra 	$L__BB5_32;
	add.s32 	%r524, %r522, 512;
	add.s32 	%r523, %r522, %r516;
$L__BB5_31:
	add.s32 	%r319, %r523, -256;
	mul.wide.u32 	%rd141, %r319, 8;
	add.s64 	%rd134, %rd1, %rd141;
	// begin inline asm
	ld.global.nc.u64 %rd133, [%rd134];
	// end inline asm
	mov.b64 	%fd234, %rd133;
	setp.lt.f64 	%p134, %fd361, %fd234;
	selp.f64 	%fd235, %fd234, %fd361, %p134;
	mul.wide.u32 	%rd142, %r523, 8;
	add.s64 	%rd136, %rd1, %rd142;
	// begin inline asm
	ld.global.nc.u64 %rd135, [%rd136];
	// end inline asm
	mov.b64 	%fd236, %rd135;
	setp.lt.f64 	%p135, %fd235, %fd236;
	selp.f64 	%fd237, %fd236, %fd235, %p135;
	add.s32 	%r320, %r523, 256;
	mul.wide.u32 	%rd143, %r320, 8;
	add.s64 	%rd138, %rd1, %rd143;
	// begin inline asm
	ld.global.nc.u64 %rd137, [%rd138];
	// end inline asm
	mov.b64 	%fd238, %rd137;
	setp.lt.f64 	%p136, %fd237, %fd238;
	selp.f64 	%fd239, %fd238, %fd237, %p136;
	add.s32 	%r321, %r523, 512;
	mul.wide.u32 	%rd144, %r321, 8;
	add.s64 	%rd140, %rd1, %rd144;
	// begin inline asm
	ld.global.nc.u64 %rd139, [%rd140];
	// end inline asm
	mov.b64 	%fd240, %rd139;
	setp.lt.f64 	%p137, %fd239, %fd240;
	selp.f64 	%fd361, %fd240, %fd239, %p137;
	add.s32 	%r53, %r524, 1024;
	add.s32 	%r322, %r524, 512;
	add.s32 	%r523, %r523, 1024;
	setp.lt.s32 	%p138, %r322, %r38;
	mov.u32 	%r524, %r53;
	@%p138 bra 	$L__BB5_31;
$L__BB5_32:
	// begin inline asm
	mov.u32 %r323, %laneid;
	// end inline asm
	mov.b64 	%rd145, %fd361;
	mov.b64 	{%r325, %r330}, %rd145;
	mov.b32 	%r331, 1;
	mov.b32 	%r372, 31;
	mov.b32 	%r373, -1;
	// begin inline asm
	shfl.sync.down.b32 %r324, %r325, %r331, %r372, %r373;
	// end inline asm
	// begin inline asm
	shfl.sync.down.b32 %r329, %r330, %r331, %r372, %r373;
	// end inline asm
	mov.b64 	%rd146, {%r324, %r329};
	mov.b64 	%fd241, %rd146;
	setp.gt.s32 	%p139, %r323, 30;
	setp.lt.f64 	%p140, %fd361, %fd241;
	selp.f64 	%fd242, %fd241, %fd361, %p140;
	selp.f64 	%fd243, %fd361, %fd242, %p139;
	mov.b64 	%rd147, %fd243;
	mov.b64 	{%r335, %r340}, %rd147;
	mov.b32 	%r341, 2;
	// begin inline asm
	shfl.sync.down.b32 %r334, %r335, %r341, %r372, %r373;
	// end inline asm
	// begin inline asm
	shfl.sync.down.b32 %r339, %r340, %r341, %r372, %r373;
	// end inline asm
	mov.b64 	%rd148, {%r334, %r339};
	mov.b64 	%fd244, %rd148;
	setp.gt.s32 	%p141, %r323, 29;
	setp.lt.f64 	%p142, %fd243, %fd244;
	selp.f64 	%fd245, %fd244, %fd243, %p142;
	selp.f64 	%fd246, %fd243, %fd245, %p141;
	mov.b64 	%rd149, %fd246;
	mov.b64 	{%r345, %r350}, %rd149;
	mov.b32 	%r351, 4;
	// begin inline asm
	shfl.sync.down.b32 %r344, %r345, %r351, %r372, %r373;
	// end inline asm
	// begin inline asm
	shfl.sync.down.b32 %r349, %r350, %r351, %r372, %r373;
	// end inline asm
	mov.b64 	%rd150, {%r344, %r349};
	mov.b64 	%fd247, %rd150;
	setp.gt.s32 	%p143, %r323, 27;
	setp.lt.f64 	%p144, %fd246, %fd247;
	selp.f64 	%fd248, %fd247, %fd246, %p144;
	selp.f64 	%fd249, %fd246, %fd248, %p143;
	mov.b64 	%rd151, %fd249;
	mov.b64 	{%r355, %r360}, %rd151;
	mov.b32 	%r361, 8;
	// begin inline asm
	shfl.sync.down.b32 %r354, %r355, %r361, %r372, %r373;
	// end inline asm
	// begin inline asm
	shfl.sync.down.b32 %r359, %r360, %r361, %r372, %r373;
	// end inline asm
	mov.b64 	%rd152, {%r354, %r359};
	mov.b64 	%fd250, %rd152;
	setp.gt.s32 	%p145, %r323, 23;
	setp.lt.f64 	%p146, %fd249, %fd250;
	selp.f64 	%fd251, %fd250, %fd249, %p146;
	selp.f64 	%fd252, %fd249, %fd251, %p145;
	mov.b64 	%rd153, %fd252;
	mov.b64 	{%r365, %r370}, %rd153;
	mov.b32 	%r371, 16;
	// begin inline asm
	shfl.sync.down.b32 %r364, %r365, %r371, %r372, %r373;
	// end inline asm
	// begin inline asm
	shfl.sync.down.b32 %r369, %r370, %r371, %r372, %r373;
	// end inline asm
	mov.b64 	%rd154, {%r364, %r369};
	mov.b64 	%fd253, %rd154;
	setp.gt.s32 	%p147, %r323, 15;
	setp.lt.f64 	%p148, %fd252, %fd253;
	selp.f64 	%fd25, %fd253, %fd252, %p148;
	selp.f64 	%fd374, %fd252, %fd25, %p147;
	setp.ne.s32 	%p149, %r323, 0;
	@%p149 bra 	$L__BB5_34;
	shr.u32 	%r374, %r26, 2;
	and.b32  	%r375, %r374, 248;
	mov.u32 	%r376, _ZZN3cub18CUB_300001_SM_10006detail6reduce18DeviceReduceKernelINS2_10policy_hubIdjN4cuda3__47maximumIvEEE10Policy1000EPdjS8_dNS5_3std3__410__identityEEEvT0_PT3_T1_NS0_13GridEvenShareISI_EET2_T4_E12temp_storage;
	add.s32 	%r377, %r376, %r375;
	st.shared.f64 	[%r377+8], %fd25;
$L__BB5_34:
	bar.sync 	0;
	setp.ne.s32 	%p150, %r26, 0;
	@%p150 bra 	$L__BB5_71;
	ld.shared.f64 	%fd254, [_ZZN3cub18CUB_300001_SM_10006detail6reduce18DeviceReduceKernelINS2_10policy_hubIdjN4cuda3__47maximumIvEEE10Policy1000EPdjS8_dNS5_3std3__410__identityEEEvT0_PT3_T1_NS0_13GridEvenShareISI_EET2_T4_E12temp_storage+16];
	setp.lt.f64 	%p151, %fd374, %fd254;
	selp.f64 	%fd255, %fd254, %fd374, %p151;
	ld.shared.f64 	%fd256, [_ZZN3cub18CUB_300001_SM_10006detail6reduce18DeviceReduceKernelINS2_10policy_hubIdjN4cuda3__47maximumIvEEE10Policy1000EPdjS8_dNS5_3std3__410__identityEEEvT0_PT3_T1_NS0_13GridEvenShareISI_EET2_T4_E12temp_storage+24];
	setp.lt.f64 	%p152, %fd255, %fd256;
	selp.f64 	%fd257, %fd256, %fd255, %p152;
	ld.shared.f64 	%fd258, [_ZZN3cub18CUB_300001_SM_10006detail6reduce18DeviceReduceKernelINS2_10policy_hubIdjN4cuda3__47maximumIvEEE10Policy1000EPdjS8_dNS5_3std3__410__identityEEEvT0_PT3_T1_NS0_13GridEvenShareISI_EET2_T4_E12temp_storage+32];
	setp.lt.f64 	%p153, %fd257, %fd258;
	selp.f64 	%fd259, %fd258, %fd257, %p153;
	ld.shared.f64 	%fd260, [_ZZN3cub18CUB_300001_SM_10006detail6reduce18DeviceReduceKernelINS2_10policy_hubIdjN4cuda3__47maximumIvEEE10Policy1000EPdjS8_dNS5_3std3__410__identityEEEvT0_PT3_T1_NS0_13GridEvenShareISI_EET2_T4_E12temp_storage+40];
	setp.lt.f64 	%p154, %fd259, %fd260;
	selp.f64 	%fd261, %fd260, %fd259, %p154;
	ld.shared.f64 	%fd262, [_ZZN3cub18CUB_300001_SM_10006detail6reduce18DeviceReduceKernelINS2_10policy_hubIdjN4cuda3__47maximumIvEEE10Policy1000EPdjS8_dNS5_3std3__410__identityEEEvT0_PT3_T1_NS0_13GridEvenShareISI_EET2_T4_E12temp_storage+48];
	setp.lt.f64 	%p155, %fd261, %fd262;
	selp.f64 	%fd263, %fd262, %fd261, %p155;
	ld.shared.f64 	%fd264, [_ZZN3cub18CUB_300001_SM_10006detail6reduce18DeviceReduceKernelINS2_10policy_hubIdjN4cuda3__47maximumIvEEE10Policy1000EPdjS8_dNS5_3std3__410__identityEEEvT0_PT3_T1_NS0_13GridEvenShareISI_EET2_T4_E12temp_storage+56];
	setp.lt.f64 	%p156, %fd263, %fd264;
	selp.f64 	%fd265, %fd264, %fd263, %p156;
	ld.shared.f64 	%fd266, [_ZZN3cub18CUB_300001_SM_10006detail6reduce18DeviceReduceKernelINS2_10policy_hubIdjN4cuda3__47maximumIvEEE10Policy1000EPdjS8_dNS5_3std3__410__identityEEEvT0_PT3_T1_NS0_13GridEvenShareISI_EET2_T4_E12temp_storage+64];
	setp.lt.f64 	%p157, %fd265, %fd266;
	selp.f64 	%fd374, %fd266, %fd265, %p157;
	bra.uni 	$L__BB5_71;
$L__BB5_36:
	sub.s32 	%r55, %r1, %r5;
	setp.gt.u32 	%p2, %r55, 2047;
	@%p2 bra 	$L__BB5_55;
	mov.u32 	%r56, %tid.x;
	setp.ge.u32 	%p51, %r56, %r55;
	mov.f64 	%fd367, 0d0000000000000000;
	mov.u32 	%r529, %r56;
	@%p51 bra 	$L__BB5_39;
	add.s32 	%r176, %r5, %r56;
	mul.wide.u32 	%rd65, %r176, 8;
	add.s64 	%rd64, %rd1, %rd65;
	// begin inline asm
	ld.global.nc.u64 %rd63, [%rd64];
	// end inline asm
	mov.b64 	%fd367, %rd63;
	add.s32 	%r529, %r56, 256;
$L__BB5_39:
	setp.ge.u32 	%p52, %r529, %r55;
	@%p52 bra 	$L__BB5_46;
	not.b32 	%r177, %r529;
	add.s32 	%r59, %r1, %r177;
	and.b32  	%r178, %r59, 768;
	setp.eq.s32 	%p53, %r178, 768;
	@%p53 bra 	$L__BB5_43;
	add.s32 	%r527, %r529, %r5;
	shr.u32 	%r179, %r59, 8;
	add.s32 	%r180, %r179, 1;
	and.b32  	%r181, %r180, 3;
	neg.s32 	%r526, %r181;
$L__BB5_42:
	.pragma "nounroll";
	mul.wide.u32 	%rd68, %r527, 8;
	add.s64 	%rd67, %rd1, %rd68;
	// begin inline asm
	ld.global.nc.u64 %rd66, [%rd67];
	// end inline asm
	mov.b64 	%fd122, %rd66;
	setp.lt.f64 	%p54, %fd367, %fd122;
	selp.f64 	%fd367, %fd122, %fd367, %p54;
	add.s32 	%r529, %r529, 256;
	add.s32 	%r527, %r527, 256;
	add.s32 	%r526, %r526, 1;
	setp.ne.s32 	%p55, %r526, 0;
	@%p55 bra 	$L__BB5_42;
$L__BB5_43:
	sub.s32 	%r182, %r59, %r5;
	setp.lt.u32 	%p56, %r182, 768;
	@%p56 bra 	$L__BB5_46;
	add.s32 	%r531, %r529, 512;
	add.s32 	%r530, %r529, %r5;
$L__BB5_45:
	mul.wide.u32 	%rd77, %r530, 8;
	add.s64 	%rd70, %rd1, %rd77;
	// begin inline asm
	ld.global.nc.u64 %rd69, [%rd70];
	// end inline asm
	mov.b64 	%fd123, %rd69;
	setp.lt.f64 	%p57, %fd367, %fd123;
	selp.f64 	%fd124, %fd123, %fd367, %p57;
	add.s32 	%r183, %r530, 256;
	mul.wide.u32 	%rd78, %r183, 8;
	add.s64 	%rd72, %rd1, %rd78;
	// begin inline asm
	ld.global.nc.u64 %rd71, [%rd72];
	// end inline asm
	mov.b64 	%fd125, %rd71;
	setp.lt.f64 	%p58, %fd124, %fd125;
	selp.f64 	%fd126, %fd125, %fd124, %p58;
	add.s32 	%r184, %r530, 512;
	mul.wide.u32 	%rd79, %r184, 8;
	add.s64 	%rd74, %rd1, %rd79;
	// begin inline asm
	ld.global.nc.u64 %rd73, [%rd74];
	// end inline asm
	mov.b64 	%fd127, %rd73;
	setp.lt.f64 	%p59, %fd126, %fd127;
	selp.f64 	%fd128, %fd127, %fd126, %p59;
	add.s32 	%r185, %r530, 768;
	mul.wide.u32 	%rd80, %r185, 8;
	add.s64 	%rd76, %rd1, %rd80;
	// begin inline asm
	ld.global.nc.u64 %rd75, [%rd76];
	// end inline asm
	mov.b64 	%fd129, %rd75;
	setp.lt.f64 	%p60, %fd128, %fd129;
	selp.f64 	%fd367, %fd129, %fd128, %p60;
	add.s32 	%r73, %r531, 1024;
	add.s32 	%r186, %r531, 512;
	add.s32 	%r530, %r530, 1024;
	setp.lt.s32 	%p61, %r186, %r55;
	mov.u32 	%r531, %r73;
	@%p61 bra 	$L__BB5_45;
$L__BB5_46:
	setp.lt.u32 	%p62, %r55, 256;
	@%p62 bra 	$L__BB5_51;
	// begin inline asm
	mov.u32 %r250, %laneid;
	// end inline asm
	mov.b64 	%rd91, %fd367;
	mov.b64 	{%r252, %r257}, %rd91;
	mov.b32 	%r258, 1;
	mov.b32 	%r299, 31;
	mov.b32 	%r300, -1;
	// begin inline asm
	shfl.sync.down.b32 %r251, %r252, %r258, %r299, %r300;
	// end inline asm
	// begin inline asm
	shfl.sync.down.b32 %r256, %r257, %r258, %r299, %r300;
	// end inline asm
	mov.b64 	%rd92, {%r251, %r256};
	mov.b64 	%fd177, %rd92;
	setp.gt.s32 	%p90, %r250, 30;
	setp.lt.f64 	%p91, %fd367, %fd177;
	selp.f64 	%fd178, %fd177, %fd367, %p91;
	selp.f64 	%fd179, %fd367, %fd178, %p90;
	mov.b64 	%rd93, %fd179;
	mov.b64 	{%r262, %r267}, %rd93;
	mov.b32 	%r268, 2;
	// begin inline asm
	shfl.sync.down.b32 %r261, %r262, %r268, %r299, %r300;
	// end inline asm
	// begin inline asm
	shfl.sync.down.b32 %r266, %r267, %r268, %r299, %r300;
	// end inline asm
	mov.b64 	%rd94, {%r261, %r266};
	mov.b64 	%fd180, %rd94;
	setp.gt.s32 	%p92, %r250, 29;
	setp.lt.f64 	%p93, %fd179, %fd180;
	selp.f64 	%fd181, %fd180, %fd179, %p93;
	selp.f64 	%fd182, %fd179, %fd181, %p92;
	mov.b64 	%rd95, %fd182;
	mov.b64 	{%r272, %r277}, %rd95;
	mov.b32 	%r278, 4;
	// begin inline asm
	shfl.sync.down.b32 %r271, %r272, %r278, %r299, %r300;
	// end inline asm
	// begin inline asm
	shfl.sync.down.b32 %r276, %r277, %r278, %r299, %r300;
	// end inline asm
	mov.b64 	%rd96, {%r271, %r276};
	mov.b64 	%fd183, %rd96;
	setp.gt.s32 	%p94, %r250, 27;
	setp.lt.f64 	%p95, %fd182, %fd183;
	selp.f64 	%fd184, %fd183, %fd182, %p95;
	selp.f64 	%fd185, %fd182, %fd184, %p94;
	mov.b64 	%rd97, %fd185;
	mov.b64 	{%r282, %r287}, %rd97;
	mov.b32 	%r288, 8;
	// begin inline asm
	shfl.sync.down.b32 %r281, %r282, %r288, %r299, %r300;
	// end inline asm
	// begin inline asm
	shfl.sync.down.b32 %r286, %r287, %r288, %r299, %r300;
	// end inline asm
	mov.b64 	%rd98, {%r281, %r286};
	mov.b64 	%fd186, %rd98;
	setp.gt.s32 	%p96, %r250, 23;
	setp.lt.f64 	%p97, %fd185, %fd186;
	selp.f64 	%fd187, %fd186, %fd185, %p97;
	selp.f64 	%fd188, %fd185, %fd187, %p96;
	mov.b64 	%rd99, %fd188;
	mov.b64 	{%r292, %r297}, %rd99;
	mov.b32 	%r298, 16;
	// begin inline asm
	shfl.sync.down.b32 %r291, %r292, %r298, %r299, %r300;
	// end inline asm
	// begin inline asm
	shfl.sync.down.b32 %r296, %r297, %r298, %r299, %r300;
	// end inline asm
	mov.b64 	%rd100, {%r291, %r296};
	mov.b64 	%fd189, %rd100;
	setp.gt.s32 	%p98, %r250, 15;
	setp.lt.f64 	%p99, %fd188, %fd189;
	selp.f64 	%fd37, %fd189, %fd188, %p99;
	selp.f64 	%fd374, %fd188, %fd37, %p98;
	setp.ne.s32 	%p100, %r250, 0;
	@%p100 bra 	$L__BB5_49;
	shr.u32 	%r301, %r56, 2;
	and.b32  	%r302, %r301, 248;
	mov.u32 	%r303, _ZZN3cub18CUB_300001_SM_10006detail6reduce18DeviceReduceKernelINS2_10policy_hubIdjN4cuda3__47maximumIvEEE10Policy1000EPdjS8_dNS5_3std3__410__identityEEEvT0_PT3_T1_NS0_13GridEvenShareISI_EET2_T4_E12temp_storage;
	add.s32 	%r304, %r303, %r302;
	st.shared.f64 	[%r304+8], %fd37;
$L__BB5_49:
	bar.sync 	0;
	setp.ne.s32 	%p101, %r56, 0;
	@%p101 bra 	$L__BB5_71;
	ld.shared.f64 	%fd190, [_ZZN3cub18CUB_300001_SM_10006detail6reduce18DeviceReduceKernelINS2_10policy_hubIdjN4cuda3__47maximumIvEEE10Policy1000EPdjS8_dNS5_3std3__410__identityEEEvT0_PT3_T1_NS0_13GridEvenShareISI_EET2_T4_E12temp_storage+16];
	setp.lt.f64 	%p102, %fd374, %fd190;
	selp.f64 	%fd191, %fd190, %fd374, %p102;
	ld.shared.f64 	%fd192, [_ZZN3cub18CUB_300001_SM_10006detail6reduce18DeviceReduceKernelINS2_10policy_hubIdjN4cuda3__47maximumIvEEE10Policy1000EPdjS8_dNS5_3std3__410__identityEEEvT0_PT3_T1_NS0_13GridEvenShareISI_EET2_T4_E12temp_storage+24];
	setp.lt.f64 	%p103, %fd191, %fd192;
	selp.f64 	%fd193, %fd192, %fd191, %p103;
	ld.shared.f64 	%fd194, [_ZZN3cub18CUB_300001_SM_10006detail6reduce18DeviceReduceKernelINS2_10policy_hubIdjN4cuda3__47maximumIvEEE10Policy1000EPdjS8_dNS5_3std3__410__identityEEEvT0_PT3_T1_NS0_13GridEvenShareISI_EET2_T4_E12temp_storage+32];
	setp.lt.f64 	%p104, %fd193, %fd194;
	selp.f64 	%fd195, %fd194, %fd193, %p104;
	ld.shared.f64 	%fd196, [_ZZN3cub18CUB_300001_SM_10006detail6reduce18DeviceReduceKernelINS2_10policy_hubIdjN4cuda3__47maximumIvEEE10Policy1000EPdjS8_dNS5_3std3__410__identityEEEvT0_PT3_T1_NS0_13GridEvenShareISI_EET2_T4_E12temp_storage+40];
	setp.lt.f64 	%p105, %fd195, %fd196;
	selp.f64 	%fd197, %fd196, %fd195, %p105;
	ld.shared.f64 	%fd198, [_ZZN3cub18CUB_300001_SM_10006detail6reduce18DeviceReduceKernelINS2_10policy_hubIdjN4cuda3__47maximumIvEEE10Policy1000EPdjS8_dNS5_3std3__410__identityEEEvT0_PT3_T1_NS0_13GridEvenShareISI_EET2_T4_E12temp_storage+48];
	setp.lt.f64 	%p106, %fd197, %fd198;
	selp.f64 	%fd199, %fd198, %fd197, %p106;
	ld.shared.f64 	%fd200, [_ZZN3cub18CUB_300001_SM_10006detail6reduce18DeviceReduceKernelINS2_10policy_hubIdjN4cuda3__47maximumIvEEE10Policy1000EPdjS8_dNS5_3std3__410__identityEEEvT0_PT3_T1_NS0_13GridEvenShareISI_EET2_T4_E12temp_storage+56];
	setp.lt.f64 	%p107, %fd199, %fd200;
	selp.f64 	%fd201, %fd200, %fd199, %p107;
	ld.shared.f64 	%fd202, [_ZZN3cub18CUB_300001_SM_10006detail6reduce18DeviceReduceKernelINS2_10policy_hubIdjN4cuda3__47maximumIvEEE10Policy1000EPdjS8_dNS5_3std3__410__identityEEEvT0_PT3_T1_NS0_13GridEvenShareISI_EET2_T4_E12temp_storage+64];
	setp.lt.f64 	%p108, %fd201, %fd202;
	selp.f64 	%fd374, %fd202, %fd201, %p108;
	bra.uni 	$L__BB5_71;
$L__BB5_51:
	// begin inline asm
	mov.u32 %r187, %laneid;
	// end inline asm
	and.b32  	%r238, %r56, 992;
	add.s32 	%r239, %r238, 32;
	setp.gt.u32 	%p63, %r239, %r55;
	not.b32 	%r240, %r238;
	add.s32 	%r241, %r55, %r240;
	selp.b32 	%r236, %r241, 31, %p63;
	mov.b64 	%rd81, %fd367;
	mov.b64 	{%r189, %r194}, %rd81;
	mov.b32 	%r195, 1;
	mov.b32 	%r237, -1;
	// begin inline asm
	shfl.sync.down.b32 %r188, %r189, %r195, %r236, %r237;
	// end inline asm
	// begin inline asm
	shfl.sync.down.b32 %r193, %r194, %r195, %r236, %r237;
	// end inline asm
	mov.b64 	%rd82, {%r188, %r193};
	mov.b64 	%fd130, %rd82;
	setp.lt.s32 	%p64, %r187, %r236;
	setp.lt.f64 	%p65, %fd367, %fd130;
	selp.f64 	%fd131, %fd130, %fd367, %p65;
	selp.f64 	%fd132, %fd131, %fd367, %p64;
	mov.b64 	%rd83, %fd132;
	mov.b64 	{%r199, %r204}, %rd83;
	mov.b32 	%r205, 2;
	// begin inline asm
	shfl.sync.down.b32 %r198, %r199, %r205, %r236, %r237;
	// end inline asm
	// begin inline asm
	shfl.sync.down.b32 %r203, %r204, %r205, %r236, %r237;
	// end inline asm
	mov.b64 	%rd84, {%r198, %r203};
	mov.b64 	%fd133, %rd84;
	add.s32 	%r242, %r187, 2;
	setp.gt.s32 	%p66, %r242, %r236;
	setp.lt.f64 	%p67, %fd132, %fd133;
	selp.f64 	%fd134, %fd133, %fd132, %p67;
	selp.f64 	%fd135, %fd132, %fd134, %p66;
	mov.b64 	%rd85, %fd135;
	mov.b64 	{%r209, %r214}, %rd85;
	mov.b32 	%r215, 4;
	// begin inline asm
	shfl.sync.down.b32 %r208, %r209, %r215, %r236, %r237;
	// end inline asm
	// begin inline asm
	shfl.sync.down.b32 %r213, %r214, %r215, %r236, %r237;
	// end inline asm
	mov.b64 	%rd86, {%r208, %r213};
	mov.b64 	%fd136, %rd86;
	add.s32 	%r243, %r187, 4;
	setp.gt.s32 	%p68, %r243, %r236;
	setp.lt.f64 	%p69, %fd135, %fd136;
	selp.f64 	%fd137, %fd136, %fd135, %p69;
	selp.f64 	%fd138, %fd135, %fd137, %p68;
	mov.b64 	%rd87, %fd138;
	mov.b64 	{%r219, %r224}, %rd87;
	mov.b32 	%r225, 8;
	// begin inline asm
	shfl.sync.down.b32 %r218, %r219, %r225, %r236, %r237;
	// end inline asm
	// begin inline asm
	shfl.sync.down.b32 %r223, %r224, %r225, %r236, %r237;
	// end inline asm
	mov.b64 	%rd88, {%r218, %r223};
	mov.b64 	%fd139, %rd88;
	add.s32 	%r244, %r187, 8;
	setp.gt.s32 	%p70, %r244, %r236;
	setp.lt.f64 	%p71, %fd138, %fd139;
	selp.f64 	%fd140, %fd139, %fd138, %p71;
	selp.f64 	%fd141, %fd138, %fd140, %p70;
	mov.b64 	%rd89, %fd141;
	mov.b64 	{%r229, %r234}, %rd89;
	mov.b32 	%r235, 16;
	// begin inline asm
	shfl.sync.down.b32 %r228, %r229, %r235, %r236, %r237;
	// end inline asm
	// begin inline asm
	shfl.sync.down.b32 %r233, %r234, %r235, %r236, %r237;
	// end inline asm
	mov.b64 	%rd90, {%r228, %r233};
	mov.b64 	%fd142, %rd90;
	add.s32 	%r245, %r187, 16;
	setp.gt.s32 	%p72, %r245, %r236;
	setp.lt.f64 	%p73, %fd141, %fd142;
	selp.f64 	%fd143, %fd142, %fd141, %p73;
	selp.f64 	%fd374, %fd141, %fd143, %p72;
	setp.ne.s32 	%p74, %r187, 0;
	@%p74 bra 	$L__BB5_53;
	shr.u32 	%r246, %r56, 2;
	and.b32  	%r247, %r246, 248;
	mov.u32 	%r248, _ZZN3cub18CUB_300001_SM_10006detail6reduce18DeviceReduceKernelINS2_10policy_hubIdjN4cuda3__47maximumIvEEE10Policy1000EPdjS8_dNS5_3std3__410__identityEEEvT0_PT3_T1_NS0_13GridEvenShareISI_EET2_T4_E12temp_storage;
	add.s32 	%r249, %r248, %r247;
	st.shared.f64 	[%r249+8], %fd374;
$L__BB5_53:
	bar.sync 	0;
	setp.ne.s32 	%p75, %r56, 0;
	@%p75 bra 	$L__BB5_71;
	setp.gt.u32 	%p76, %r55, 32;
	ld.shared.f64 	%fd144, [_ZZN3cub18CUB_300001_SM_10006detail6reduce18DeviceReduceKernelINS2_10policy_hubIdjN4cuda3__47maximumIvEEE10Policy1000EPdjS8_dNS5_3std3__410__identityEEEvT0_PT3_T1_NS0_13GridEvenShareISI_EET2_T4_E12temp_storage+16];
	setp.lt.f64 	%p77, %fd374, %fd144;
	selp.f64 	%fd146, %fd144, %fd374, %p77;
	selp.f64 	%fd147, %fd146, %fd374, %p76;
	setp.gt.u32 	%p78, %r55, 64;
	ld.shared.f64 	%fd149, [_ZZN3cub18CUB_300001_SM_10006detail6reduce18DeviceReduceKernelINS2_10policy_hubIdjN4cuda3__47maximumIvEEE10Policy1000EPdjS8_dNS5_3std3__410__identityEEEvT0_PT3_T1_NS0_13GridEvenShareISI_EET2_T4_E12temp_storage+24];
	setp.lt.f64 	%p79, %fd147, %fd149;
	selp.f64 	%fd151, %fd149, %fd147, %p79;
	selp.f64 	%fd152, %fd151, %fd147, %p78;
	setp.gt.u32 	%p80, %r55, 96;
	ld.shared.f64 	%fd154, [_ZZN3cub18CUB_300001_SM_10006detail6reduce18DeviceReduceKernelINS2_10policy_hubIdjN4cuda3__47maximumIvEEE10Policy1000EPdjS8_dNS5_3std3__410__identityEEEvT0_PT3_T1_NS0_13GridEvenShareISI_EET2_T4_E12temp_storage+32];
	setp.lt.f64 	%p81, %fd152, %fd154;
	selp.f64 	%fd156, %fd154, %fd152, %p81;
	selp.f64 	%fd157, %fd156, %fd152, %p80;
	setp.gt.u32 	%p82, %r55, 128;
	ld.shared.f64 	%fd159, [_ZZN3cub18CUB_300001_SM_10006detail6reduce18DeviceReduceKernelINS2_10policy_hubIdjN4cuda3__47maximumIvEEE10Policy1000EPdjS8_dNS5_3std3__410__identityEEEvT0_PT3_T1_NS0_13GridEvenShareISI_EET2_T4_E12temp_storage+40];
	setp.lt.f64 	%p83, %fd157, %fd159;
	selp.f64 	%fd161, %fd159, %fd157, %p83;
	selp.f64 	%fd162, %fd161, %fd157, %p82;
	setp.gt.u32 	%p84, %r55, 160;
	ld.shared.f64 	%fd164, [_ZZN3cub18CUB_300001_SM_10006detail6reduce18DeviceReduceKernelINS2_10policy_hubIdjN4cuda3__47maximumIvEEE10Policy1000EPdjS8_dNS5_3std3__410__identityEEEvT0_PT3_T1_NS0_13GridEvenShareISI_EET2_T4_E12temp_storage+48];
	setp.lt.f64 	%p85, %fd162, %fd164;
	selp.f64 	%fd166, %fd164, %fd162, %p85;
	selp.f64 	%fd167, %fd166, %fd162, %p84;
	setp.gt.u32 	%p86, %r55, 192;
	ld.shared.f64 	%fd169, [_ZZN3cub18CUB_300001_SM_10006detail6reduce18DeviceReduceKernelINS2_10policy_hubIdjN4cuda3__47maximumIvEEE10Policy1000EPdjS8_dNS5_3std3__410__identityEEEvT0_PT3_T1_NS0_13GridEvenShareISI_EET2_T4_E12temp_storage+56];
	setp.lt.f64 	%p87, %fd167, %fd169;
	selp.f64 	%fd171, %fd169, %fd167, %p87;
	selp.f64 	%fd172, %fd171, %fd167, %p86;
	setp.gt.u32 	%p88, %r55, 224;
	ld.shared.f64 	%fd174, [_ZZN3cub18CUB_300001_SM_10006detail6reduce18DeviceReduceKernelINS2_10policy_hubIdjN4cuda3__47maximumIvEEE10Policy1000EPdjS8_dNS5_3std3__410__identityEEEvT0_PT3_T1_NS0_13GridEvenShareISI_EET2_T4_E12temp_storage+64];
	setp.lt.f64 	%p89, %fd172, %fd174;
	selp.f64 	%fd176, %fd174, %fd172, %p89;
	selp.f64 	%fd374, %fd176, %fd172, %p88;
	bra.uni 	$L__BB5_71;
$L__BB5_55:
	mov.u32 	%r75, %tid.x;
	add.s32 	%r104, %r75, %r5;
	mul.wide.u32 	%rd20, %r104, 8;
	add.s64 	%rd5, %rd1, %rd20;
	// begin inline asm
	ld.global.nc.u64 %rd4, [%rd5];
	// end inline asm
	mov.b64 	%fd56, %rd4;
	add.s64 	%rd7, %rd5, 2048;
	// begin inline asm
	ld.global.nc.u64 %rd6, [%rd7];
	// end inline asm
	mov.b64 	%fd57, %rd6;
	add.s64 	%rd9, %rd5, 4096;
	// begin inline asm
	ld.global.nc.u64 %rd8, [%rd9];
	// end inline asm
	mov.b64 	%fd58, %rd8;
	add.s64 	%rd11, %rd5, 6144;
	// begin inline asm
	ld.global.nc.u64 %rd10, [%rd11];
	// end inline asm
	mov.b64 	%fd59, %rd10;
	add.s64 	%rd13, %rd5, 8192;
	// begin inline asm
	ld.global.nc.u64 %rd12, [%rd13];
	// end inline asm
	mov.b64 	%fd60, %rd12;
	add.s64 	%rd15, %rd5, 10240;
	// begin inline asm
	ld.global.nc.u64 %rd14, [%rd15];
	// end inline asm
	mov.b64 	%fd61, %rd14;
	add.s64 	%rd17, %rd5, 12288;
	// begin inline asm
	ld.global.nc.u64 %rd16, [%rd17];
	// end inline asm
	mov.b64 	%fd62, %rd16;
	add.s64 	%rd19, %rd5, 14336;
	// begin inline asm
	ld.global.nc.u64 %rd18, [%rd19];
	// end inline asm
	mov.b64 	%fd63, %rd18;
	setp.lt.f64 	%p3, %fd56, %fd57;
	selp.f64 	%fd64, %fd57, %fd56, %p3;
	setp.lt.f64 	%p4, %fd64, %fd58;
	selp.f64 	%fd65, %fd58, %fd64, %p4;
	setp.lt.f64 	%p5, %fd65, %fd59;
	selp.f64 	%fd66, %fd59, %fd65, %p5;
	setp.lt.f64 	%p6, %fd66, %fd60;
	selp.f64 	%fd67, %fd60, %fd66, %p6;
	setp.lt.f64 	%p7, %fd67, %fd61;
	selp.f64 	%fd68, %fd61, %fd67, %p7;
	setp.lt.f64 	%p8, %fd68, %fd62;
	selp.f64 	%fd69, %fd62, %fd68, %p8;
	setp.lt.f64 	%p9, %fd69, %fd63;
	selp.f64 	%fd373, %fd63, %fd69, %p9;
	setp.lt.u32 	%p10, %r55, %r4;
	@%p10 bra 	$L__BB5_67;
	add.s32 	%r76, %r4, %r5;
	add.s32 	%r533, %r76, 256;
	add.s32 	%r532, %r76, %r75;
	mov.b32 	%r534, 0;
$L__BB5_57:
	add.s32 	%r5, %r5, %r4;
	add.s32 	%r106, %r1, -2048;
	setp.gt.u32 	%p11, %r5, %r106;
	@%p11 bra 	$L__BB5_59;
	add.s32 	%r107, %r75, %r5;
	mul.wide.u32 	%rd37, %r107, 8;
	add.s64 	%rd22, %rd1, %rd37;
	// begin inline asm
	ld.global.nc.u64 %rd21, [%rd22];
	// end inline asm
	mov.b64 	%fd70, %rd21;
	add.s64 	%rd24, %rd22, 2048;
	// begin inline asm
	ld.global.nc.u64 %rd23, [%rd24];
	// end inline asm
	mov.b64 	%fd71, %rd23;
	add.s64 	%rd26, %rd22, 4096;
	// begin inline asm
	ld.global.nc.u64 %rd25, [%rd26];
	// end inline asm
	mov.b64 	%fd72, %rd25;
	add.s64 	%rd28, %rd22, 6144;
	// begin inline asm
	ld.global.nc.u64 %rd27, [%rd28];
	// end inline asm
	mov.b64 	%fd73, %rd27;
	add.s64 	%rd30, %rd22, 8192;
	// begin inline asm
	ld.global.nc.u64 %rd29, [%rd30];
	// end inline asm
	mov.b64 	%fd74, %rd29;
	add.s64 	%rd32, %rd22, 10240;
	// begin inline asm
	ld.global.nc.u64 %rd31, [%rd32];
	// end inline asm
	mov.b64 	%fd75, %rd31;
	add.s64 	%rd34, %rd22, 12288;
	// begin inline asm
	ld.global.nc.u64 %rd33, [%rd34];
	// end inline asm
	mov.b64 	%fd76, %rd33;
	add.s64 	%rd36, %rd22, 14336;
	// begin inline asm
	ld.global.nc.u64 %rd35, [%rd36];
	// end inline asm
	mov.b64 	%fd77, %rd35;
	setp.lt.f64 	%p12, %fd373, %fd70;
	selp.f64 	%fd78, %fd70, %fd373, %p12;
	setp.lt.f64 	%p13, %fd78, %fd71;
	selp.f64 	%fd79, %fd71, %fd78, %p13;
	setp.lt.f64 	%p14, %fd79, %fd72;
	selp.f64 	%fd80, %fd72, %fd79, %p14;
	setp.lt.f64 	%p15, %fd80, %fd73;
	selp.f64 	%fd81, %fd73, %fd80, %p15;
	setp.lt.f64 	%p16, %fd81, %fd74;
	selp.f64 	%fd82, %fd74, %fd81, %p16;
	setp.lt.f64 	%p17, %fd82, %fd75;
	selp.f64 	%fd83, %fd75, %fd82, %p17;
	setp.lt.f64 	%p18, %fd83, %fd76;
	selp.f64 	%fd84, %fd76, %fd83, %p18;
	setp.lt.f64 	%p19, %fd84, %fd77;
	selp.f64 	%fd373, %fd77, %fd84, %p19;
	sub.s32 	%r108, %r1, %r5;
	setp.lt.u32 	%p20, %r108, %r4;
	add.s32 	%r534, %r534, 1;
	add.s32 	%r533, %r533, %r4;
	add.s32 	%r532, %r532, %r4;
	@%p20 bra 	$L__BB5_67;
	bra.uni 	$L__BB5_57;
$L__BB5_59:
	setp.le.u32 	%p21, %r1, %r5;
	@%p21 bra 	$L__BB5_67;
	sub.s32 	%r87, %r1, %r5;
	setp.ge.s32 	%p22, %r75, %r87;
	@%p22 bra 	$L__BB5_67;
	not.b32 	%r109, %r75;
	add.s32 	%r110, %r1, %r109;
	sub.s32 	%r111, %r110, %r76;
	mul.lo.s32 	%r112, %r2, %r534;
	shl.b32 	%r113, %r112, 11;
	sub.s32 	%r88, %r111, %r113;
	shr.u32 	%r114, %r110, 8;
	add.s32 	%r89, %r114, 1;
	and.b32  	%r115, %r110, 768;
	setp.eq.s32 	%p23, %r115, 768;
	mov.u32 	%r539, %r75;
	@%p23 bra 	$L__BB5_64;
	and.b32  	%r116, %r89, 3;
	neg.s32 	%r536, %r116;
	mov.u32 	%r539, %r75;
$L__BB5_63:
	.pragma "nounroll";
	mul.wide.u32 	%rd40, %r532, 8;
	add.s64 	%rd39, %rd1, %rd40;
	// begin inline asm
	ld.global.nc.u64 %rd38, [%rd39];
	// end inline asm
	mov.b64 	%fd86, %rd38;
	setp.lt.f64 	%p24, %fd373, %fd86;
	selp.f64 	%fd373, %fd86, %fd373, %p24;
	add.s32 	%r539, %r539, 256;
	add.s32 	%r532, %r532, 256;
	add.s32 	%r536, %r536, 1;
	setp.ne.s32 	%p25, %r536, 0;
	@%p25 bra 	$L__BB5_63;
$L__BB5_64:
	setp.lt.u32 	%p26, %r88, 768;
	@%p26 bra 	$L__BB5_67;
	add.s32 	%r541, %r539, 512;
	add.s32 	%r540, %r539, %r533;
$L__BB5_66:
	add.s32 	%r117, %r540, -256;
	mul.wide.u32 	%rd49, %r117, 8;
	add.s64 	%rd42, %rd1, %rd49;
	// begin inline asm
	ld.global.nc.u64 %rd41, [%rd42];
	// end inline asm
	mov.b64 	%fd87, %rd41;
	setp.lt.f64 	%p27, %fd373, %fd87;
	selp.f64 	%fd88, %fd87, %fd373, %p27;
	mul.wide.u32 	%rd50, %r540, 8;
	add.s64 	%rd44, %rd1, %rd50;
	// begin inline asm
	ld.global.nc.u64 %rd43, [%rd44];
	// end inline asm
	mov.b64 	%fd89, %rd43;
	setp.lt.f64 	%p28, %fd88, %fd89;
	selp.f64 	%fd90, %fd89, %fd88, %p28;
	add.s32 	%r118, %r540, 256;
	mul.wide.u32 	%rd51, %r118, 8;
	add.s64 	%rd46, %rd1, %rd51;
	// begin inline asm
	ld.global.nc.u64 %rd45, [%rd46];
	// end inline asm
	mov.b64 	%fd91, %rd45;
	setp.lt.f64 	%p29, %fd90, %fd91;
	selp.f64 	%fd92, %fd91, %fd90, %p29;
	add.s32 	%r119, %r540, 512;
	mul.wide.u32 	%rd52, %r119, 8;
	add.s64 	%rd48, %rd1, %rd52;
	// begin inline asm
	ld.global.nc.u64 %rd47, [%rd48];
	// end inline asm
	mov.b64 	%fd93, %rd47;
	setp.lt.f64 	%p30, %fd92, %fd93;
	selp.f64 	%fd373, %fd93, %fd92, %p30;
	add.s32 	%r102, %r541, 1024;
	add.s32 	%r120, %r541, 512;
	add.s32 	%r540, %r540, 1024;
	setp.lt.s32 	%p31, %r120, %r87;
	mov.u32 	%r541, %r102;
	@%p31 bra 	$L__BB5_66;
$L__BB5_67:
	// begin inline asm
	mov.u32 %r121, %laneid;
	// end inline asm
	mov.b64 	%rd53, %fd373;
	mov.b64 	{%r123, %r128}, %rd53;
	mov.b32 	%r129, 1;
	mov.b32 	%r170, 31;
	mov.b32 	%r171, -1;
	// begin inline asm
	shfl.sync.down.b32 %r122, %r123, %r129, %r170, %r171;
	// end inline asm
	// begin inline asm
	shfl.sync.down.b32 %r127, %r128, %r129, %r170, %r171;
	// end inline asm
	mov.b64 	%rd54, {%r122, %r127};
	mov.b64 	%fd94, %rd54;
	setp.gt.s32 	%p32, %r121, 30;
	setp.lt.f64 	%p33, %fd373, %fd94;
	selp.f64 	%fd95, %fd94, %fd373, %p33;
	selp.f64 	%fd96, %fd373, %fd95, %p32;
	mov.b64 	%rd55, %fd96;
	mov.b64 	{%r133, %r138}, %rd55;
	mov.b32 	%r139, 2;
	// begin inline asm
	shfl.sync.down.b32 %r132, %r133, %r139, %r170, %r171;
	// end inline asm
	// begin inline asm
	shfl.sync.down.b32 %r137, %r138, %r139, %r170, %r171;
	// end inline asm
	mov.b64 	%rd56, {%r132, %r137};
	mov.b64 	%fd97, %rd56;
	setp.gt.s32 	%p34, %r121, 29;
	setp.lt.f64 	%p35, %fd96, %fd97;
	selp.f64 	%fd98, %fd97, %fd96, %p35;
	selp.f64 	%fd99, %fd96, %fd98, %p34;
	mov.b64 	%rd57, %fd99;
	mov.b64 	{%r143, %r148}, %rd57;
	mov.b32 	%r149, 4;
	// begin inline asm
	shfl.sync.down.b32 %r142, %r143, %r149, %r170, %r171;
	// end inline asm
	// begin inline asm
	shfl.sync.down.b32 %r147, %r148, %r149, %r170, %r171;
	// end inline asm
	mov.b64 	%rd58, {%r142, %r147};
	mov.b64 	%fd100, %rd58;
	setp.gt.s32 	%p36, %r121, 27;
	setp.lt.f64 	%p37, %fd99, %fd100;
	selp.f64 	%fd101, %fd100, %fd99, %p37;
	selp.f64 	%fd102, %fd99, %fd101, %p36;
	mov.b64 	%rd59, %fd102;
	mov.b64 	{%r153, %r158}, %rd59;
	mov.b32 	%r159, 8;
	// begin inline asm
	shfl.sync.down.b32 %r152, %r153, %r159, %r170, %r171;
	// end inline asm
	// begin inline asm
	shfl.sync.down.b32 %r157, %r158, %r159, %r170, %r171;
	// end inline asm
	mov.b64 	%rd60, {%r152, %r157};
	mov.b64 	%fd103, %rd60;
	setp.gt.s32 	%p38, %r121, 23;
	setp.lt.f64 	%p39, %fd102, %fd103;
	selp.f64 	%fd104, %fd103, %fd102, %p39;
	selp.f64 	%fd105, %fd102, %fd104, %p38;
	mov.b64 	%rd61, %fd105;
	mov.b64 	{%r163, %r168}, %rd61;
	mov.b32 	%r169, 16;
	// begin inline asm
	shfl.sync.down.b32 %r162, %r163, %r169, %r170, %r171;
	// end inline asm
	// begin inline asm
	shfl.sync.down.b32 %r167, %r168, %r169, %r170, %r171;
	// end inline asm
	mov.b64 	%rd62, {%r162, %r167};
	mov.b64 	%fd106, %rd62;
	setp.gt.s32 	%p40, %r121, 15;
	setp.lt.f64 	%p41, %fd105, %fd106;
	selp.f64 	%fd52, %fd106, %fd105, %p41;
	selp.f64 	%fd374, %fd105, %fd52, %p40;
	setp.ne.s32 	%p42, %r121, 0;
	@%p42 bra 	$L__BB5_69;
	shr.u32 	%r172, %r75, 2;
	and.b32  	%r173, %r172, 248;
	mov.u32 	%r174, _ZZN3cub18CUB_300001_SM_10006detail6reduce18DeviceReduceKernelINS2_10policy_hubIdjN4cuda3__47maximumIvEEE10Policy1000EPdjS8_dNS5_3std3__410__identityEEEvT0_PT3_T1_NS0_13GridEvenShareISI_EET2_T4_E12temp_storage;
	add.s32 	%r175, %r174, %r173;
	st.shared.f64 	[%r175+8], %fd52;
$L__BB5_69:
	bar.sync 	0;
	setp.ne.s32 	%p43, %r75, 0;
	@%p43 bra 	$L__BB5_71;
	ld.shared.f64 	%fd107, [_ZZN3cub18CUB_300001_SM_10006detail6reduce18DeviceReduceKernelINS2_10policy_hubIdjN4cuda3__47maximumIvEEE10Policy1000EPdjS8_dNS5_3std3__410__identityEEEvT0_PT3_T1_NS0_13GridEvenShareISI_EET2_T4_E12temp_storage+16];
	setp.lt.f64 	%p44, %fd374, %fd107;
	selp.f64 	%fd108, %fd107, %fd374, %p44;
	ld.shared.f64 	%fd109, [_ZZN3cub18CUB_300001_SM_10006detail6reduce18DeviceReduceKernelINS2_10policy_hubIdjN4cuda3__47maximumIvEEE10Policy1000EPdjS8_dNS5_3std3__410__identityEEEvT0_PT3_T1_NS0_13GridEvenShareISI_EET2_T4_E12temp_storage+24];
	setp.lt.f64 	%p45, %fd108, %fd109;
	selp.f64 	%fd110, %fd109, %fd108, %p45;
	ld.shared.f64 	%fd111, [_ZZN3cub18CUB_300001_SM_10006detail6reduce18DeviceReduceKernelINS2_10policy_hubIdjN4cuda3__47maximumIvEEE10Policy1000EPdjS8_dNS5_3std3__410__identityEEEvT0_PT3_T1_NS0_13GridEvenShareISI_EET2_T4_E12temp_storage+32];
	setp.lt.f64 	%p46, %fd110, %fd111;
	selp.f64 	%fd112, %fd111, %fd110, %p46;
	ld.shared.f64 	%fd113, [_ZZN3cub18CUB_300001_SM_10006detail6reduce18DeviceReduceKernelINS2_10policy_hubIdjN4cuda3__47maximumIvEEE10Policy1000EPdjS8_dNS5_3std3__410__identityEEEvT0_PT3_T1_NS0_13GridEvenShareISI_EET2_T4_E12temp_storage+40];
	setp.lt.f64 	%p47, %fd112, %fd113;
	selp.f64 	%fd114, %fd113, %fd112, %p47;
	ld.shared.f64 	%fd115, [_ZZN3cub18CUB_300001_SM_10006detail6reduce18DeviceReduceKernelINS2_10policy_hubIdjN4cuda3__47maximumIvEEE10Policy1000EPdjS8_dNS5_3std3__410__identityEEEvT0_PT3_T1_NS0_13GridEvenShareISI_EET2_T4_E12temp_storage+48];
	setp.lt.f64 	%p48, %fd114, %fd115;
	selp.f64 	%fd116, %fd115, %fd114, %p48;
	ld.shared.f64 	%fd117, [_ZZN3cub18CUB_300001_SM_10006detail6reduce18DeviceReduceKernelINS2_10policy_hubIdjN4cuda3__47maximumIvEEE10Policy1000EPdjS8_dNS5_3std3__410__identityEEEvT0_PT3_T1_NS0_13GridEvenShareISI_EET2_T4_E12temp_storage+56];
	setp.lt.f64 	%p49, %fd116, %fd117;
	selp.f64 	%fd118, %fd117, %fd116, %p49;
	ld.shared.f64 	%fd119, [_ZZN3cub18CUB_300001_SM_10006detail6reduce18DeviceReduceKernelINS2_10policy_hubIdjN4cuda3__47maximumIvEEE10Policy1000EPdjS8_dNS5_3std3__410__identityEEEvT0_PT3_T1_NS0_13GridEvenShareISI_EET2_T4_E12temp_storage+64];
	setp.lt.f64 	%p50, %fd118, %fd119;
	selp.f64 	%fd374, %fd119, %fd118, %p50;
$L__BB5_71:
	mov.u32 	%r507, %tid.x;
	setp.ne.s32 	%p216, %r507, 0;
	@%p216 bra 	$L__BB5_73;
	ld.param.u64 	%rd196, [_ZN3cub18CUB_300001_SM_10006detail6reduce18DeviceReduceKernelINS2_10policy_hubIdjN4cuda3__47maximumIvEEE10Policy1000EPdjS8_dNS5_3std3__410__identityEEEvT0_PT3_T1_NS0_13GridEvenShareISI_EET2_T4__param_1];
	cvta.to.global.u64 	%rd193, %rd196;
	mul.wide.u32 	%rd194, %r3, 8;
	add.s64 	%rd195, %rd193, %rd194;
	st.global.f64 	[%rd195], %fd374;
$L__BB5_73:
	ret;

}
	// .globl	_ZN3cub18CUB_300001_SM_10006detail6reduce28DeviceReduceSingleTileKernelINS2_10policy_hubIdjN4cuda3__47maximumIvEEE10Policy1000EPdSB_iS8_ddNS5_3std3__410__identityEEEvT0_T1_T2_T3_T4_T6_
.visible .entry _ZN3cub18CUB_300001_SM_10006detail6reduce28DeviceReduceSingleTileKernelINS2_10policy_hubIdjN4cuda3__47maximumIvEEE10Policy1000EPdSB_iS8_ddNS5_3std3__410__identityEEEvT0_T1_T2_T3_T4_T6_(
	.param .u64 .ptr .align 1 _ZN3cub18CUB_300001_SM_10006detail6reduce28DeviceReduceSingleTileKernelINS2_10policy_hubIdjN4cuda3__47maximumIvEEE10Policy1000EPdSB_iS8_ddNS5_3std3__410__identityEEEvT0_T1_T2_T3_T4_T6__param_0,
	.param .u64 .ptr .align 1 _ZN3cub18CUB_300001_SM_10006detail6reduce28DeviceReduceSingleTileKernelINS2_10policy_hubIdjN4cuda3__47maximumIvEEE10Policy1000EPdSB_iS8_ddNS5_3std3__410__identityEEEvT0_T1_T2_T3_T4_T6__param_1,
	.param .u32 _ZN3cub18CUB_300001_SM_10006detail6reduce28DeviceReduceSingleTileKernelINS2_10policy_hubIdjN4cuda3__47maximumIvEEE10Policy1000EPdSB_iS8_ddNS5_3std3__410__identityEEEvT0_T1_T2_T3_T4_T6__param_2,
	.param .align 1 .b8 _ZN3cub18CUB_300001_SM_10006detail6reduce28DeviceReduceSingleTileKernelINS2_10policy_hubIdjN4cuda3__47maximumIvEEE10Policy1000EPdSB_iS8_ddNS5_3std3__410__identityEEEvT0_T1_T2_T3_T4_T6__param_3[1],
	.param .f64 _ZN3cub18CUB_300001_SM_10006detail6reduce28DeviceReduceSingleTileKernelINS2_10policy_hubIdjN4cuda3__47maximumIvEEE10Policy1000EPdSB_iS8_ddNS5_3std3__410__identityEEEvT0_T1_T2_T3_T4_T6__param_4,
	.param .align 1 .b8 _ZN3cub18CUB_300001_SM_10006detail6reduce28DeviceReduceSingleTileKernelINS2_10policy_hubIdjN4cuda3__47maximumIvEEE10Policy1000EPdSB_iS8_ddNS5_3std3__410__identityEEEvT0_T1_T2_T3_T4_T6__param_5[1]
)
.maxntid 256
.minnctapersm 1
{
	.reg .pred 	%p<220>;
	.reg .b32 	%r<472>;
	.reg .b64 	%rd<206>;
	.reg .b64 	%fd<381>;
	// demoted variable
	.shared .align 8 .b8 _ZZN3cub18CUB_300001_SM_10006detail6reduce28DeviceReduceSingleTileKernelINS2_10policy_hubIdjN4cuda3__47maximumIvEEE10Policy1000EPdSB_iS8_ddNS5_3std3__410__identityEEEvT0_T1_T2_T3_T4_T6_E12temp_storage[80];
	ld.param.u64 	%rd15, [_ZN3cub18CUB_300001_SM_10006detail6reduce28DeviceReduceSingleTileKernelINS2_10policy_hubIdjN4cuda3__47maximumIvEEE10Policy1000EPdSB_iS8_ddNS5_3std3__410__identityEEEvT0_T1_T2_T3_T4_T6__param_0];
	ld.param.u64 	%rd16, [_ZN3cub18CUB_300001_SM_10006detail6reduce28DeviceReduceSingleTileKernelINS2_10policy_hubIdjN4cuda3__47maximumIvEEE10Policy1000EPdSB_iS8_ddNS5_3std3__410__identityEEEvT0_T1_T2_T3_T4_T6__param_1];
	ld.param.u32 	%r68, [_ZN3cub18CUB_300001_SM_10006detail6reduce28DeviceReduceSingleTileKernelINS2_10policy_hubIdjN4cuda3__47maximumIvEEE10Policy1000EPdSB_iS8_ddNS5_3std3__410__identityEEEvT0_T1_T2_T3_T4_T6__param_2];
	ld.param.f64 	%fd58, [_ZN3cub18CUB_300001_SM_10006detail6reduce28DeviceReduceSingleTileKernelINS2_10policy_hubIdjN4cuda3__47maximumIvEEE10Policy1000EPdSB_iS8_ddNS5_3std3__410__identityEEEvT0_T1_T2_T3_T4_T6__param_4];
	cvta.to.global.u64 	%rd1, %rd16;
	setp.ne.s32 	%p1, %r68, 0;
	@%p1 bra 	$L__BB6_3;
	mov.u32 	%r445, %tid.x;
	setp.ne.s32 	%p219, %r445, 0;
	@%p219 bra 	$L__BB6_74;
	st.global.f64 	[%rd1], %fd58;
	bra.uni 	$L__BB6_74;
$L__BB6_3:
	and.b64  	%rd17, %rd15, 31;
	setp.ne.s64 	%p2, %rd17, 0;
	@%p2 bra 	$L__BB6_38;
	setp.gt.s32 	%p110, %r68, 2047;
	@%p110 bra 	$L__BB6_22;
	mov.u32 	%r1, %tid.x;
	setp.ge.s32 	%p159, %r1, %r68;
	mov.f64 	%fd359, 0d0000000000000000;
	mov.u32 	%r449, %r1;
	@%p159 bra 	$L__BB6_7;
	mul.wide.u32 	%rd169, %r1, 8;
	add.s64 	%rd168, %rd15, %rd169;
	// begin inline asm
	ld.global.nc.u64 %rd167, [%rd168];
	// end inline asm
	mov.b64 	%fd359, %rd167;
	add.s32 	%r449, %r1, 256;
$L__BB6_7:
	setp.ge.s32 	%p160, %r449, %r68;
	@%p160 bra 	$L__BB6_13;
	not.b32 	%r321, %r449;
	add.s32 	%r4, %r68, %r321;
	and.b32  	%r322, %r4, 768;
	setp.eq.s32 	%p161, %r322, 768;
	@%p161 bra 	$L__BB6_11;
	mul.wide.u32 	%rd170, %r449, 8;
	add.s64 	%rd202, %rd15, %rd170;
	shr.u32 	%r323, %r4, 8;
	add.s32 	%r324, %r323, 1;
	and.b32  	%r325, %r324, 3;
	neg.s32 	%r447, %r325;
$L__BB6_10:
	.pragma "nounroll";
	// begin inline asm
	ld.global.nc.u64 %rd171, [%rd202];
	// end inline asm
	mov.b64 	%fd272, %rd171;
	setp.lt.f64 	%p162, %fd359, %fd272;
	selp.f64 	%fd359, %fd272, %fd359, %p162;
	add.s32 	%r449, %r449, 256;
	add.s64 	%rd202, %rd202, 2048;
	add.s32 	%r447, %r447, 1;
	setp.ne.s32 	%p163, %r447, 0;
	@%p163 bra 	$L__BB6_10;
$L__BB6_11:
	setp.lt.u32 	%p164, %r4, 768;
	@%p164 bra 	$L__BB6_13;
$L__BB6_12:
	mul.wide.s32 	%rd181, %r449, 8;
	add.s64 	%rd174, %rd15, %rd181;
	// begin inline asm
	ld.global.nc.u64 %rd173, [%rd174];
	// end inline asm
	mov.b64 	%fd273, %rd173;
	setp.lt.f64 	%p165, %fd359, %fd273;
	selp.f64 	%fd274, %fd273, %fd359, %p165;
	add.s64 	%rd176, %rd174, 2048;
	// begin inline asm
	ld.global.nc.u64 %rd175, [%rd176];
	// end inline asm
	mov.b64 	%fd275, %rd175;
	setp.lt.f64 	%p166, %fd274, %fd275;
	selp.f64 	%fd276, %fd275, %fd274, %p166;
	add.s64 	%rd178, %rd174, 4096;
	// begin inline asm
	ld.global.nc.u64 %rd177, [%rd178];
	// end inline asm
	mov.b64 	%fd277, %rd177;
	setp.lt.f64 	%p167, %fd276, %fd277;
	selp.f64 	%fd278, %fd277, %fd276, %p167;
	add.s64 	%rd180, %rd174, 6144;
	// begin inline asm
	ld.global.nc.u64 %rd179, [%rd180];
	// end inline asm
	mov.b64 	%fd279, %rd179;
	setp.lt.f64 	%p168, %fd278, %fd279;
	selp.f64 	%fd359, %fd279, %fd278, %p168;
	add.s32 	%r449, %r449, 1024;
	setp.lt.s32 	%p169, %r449, %r68;
	@%p169 bra 	$L__BB6_12;
$L__BB6_13:
	setp.lt.s32 	%p170, %r68, 256;
	@%p170 bra 	$L__BB6_18;
	// begin inline asm
	mov.u32 %r389, %laneid;
	// end inline asm
	mov.b64 	%rd192, %fd359;
	mov.b64 	{%r391, %r396}, %rd192;
	mov.b32 	%r397, 1;
	mov.b32 	%r438, 31;
	mov.b32 	%r439, -1;
	// begin inline asm
	shfl.sync.down.b32 %r390, %r391, %r397, %r438, %r439;
	// end inline asm
	// begin inline asm
	shfl.sync.down.b32 %r395, %r396, %r397, %r438, %r439;
	// end inline asm
	mov.b64 	%rd193, {%r390, %r395};
	mov.b64 	%fd327, %rd193;
	setp.gt.s32 	%p198, %r389, 30;
	setp.lt.f64 	%p199, %fd359, %fd327;
	selp.f64 	%fd328, %fd327, %fd359, %p199;
	selp.f64 	%fd329, %fd359, %fd328, %p198;
	mov.b64 	%rd194, %fd329;
	mov.b64 	{%r401, %r406}, %rd194;
	mov.b32 	%r407, 2;
	// begin inline asm
	shfl.sync.down.b32 %r400, %r401, %r407, %r438, %r439;
	// end inline asm
	// begin inline asm
	shfl.sync.down.b32 %r405, %r406, %r407, %r438, %r439;
	// end inline asm
	mov.b64 	%rd195, {%r400, %r405};
	mov.b64 	%fd330, %rd195;
	setp.gt.s32 	%p200, %r389, 29;
	setp.lt.f64 	%p201, %fd329, %fd330;
	selp.f64 	%fd331, %fd330, %fd329, %p201;
	selp.f64 	%fd332, %fd329, %fd331, %p200;
	mov.b64 	%rd196, %fd332;
	mov.b64 	{%r411, %r416}, %rd196;
	mov.b32 	%r417, 4;
	// begin inline asm
	shfl.sync.down.b32 %r410, %r411, %r417, %r438, %r439;
	// end inline asm
	// begin inline asm
	shfl.sync.down.b32 %r415, %r416, %r417, %r438, %r439;
	// end inline asm
	mov.b64 	%rd197, {%r410, %r415};
	mov.b64 	%fd333, %rd197;
	setp.gt.s32 	%p202, %r389, 27;
	setp.lt.f64 	%p203, %fd332, %fd333;
	selp.f64 	%fd334, %fd333, %fd332, %p203;
	selp.f64 	%fd335, %fd332, %fd334, %p202;
	mov.b64 	%rd198, %fd335;
	mov.b64 	{%r421, %r426}, %rd198;
	mov.b32 	%r427, 8;
	// begin inline asm
	shfl.sync.down.b32 %r420, %r421, %r427, %r438, %r439;
	// end inline asm
	// begin inline asm
	shfl.sync.down.b32 %r425, %r426, %r427, %r438, %r439;
	// end inline asm
	mov.b64 	%rd199, {%r420, %r425};
	mov.b64 	%fd336, %rd199;
	setp.gt.s32 	%p204, %r389, 23;
	setp.lt.f64 	%p205, %fd335, %fd336;
	selp.f64 	%fd337, %fd336, %fd335, %p205;
	selp.f64 	%fd338, %fd335, %fd337, %p204;
	mov.b64 	%rd200, %fd338;
	mov.b64 	{%r431, %r436}, %rd200;
	mov.b32 	%r437, 16;
	// begin inline asm
	shfl.sync.down.b32 %r430, %r431, %r437, %r438, %r439;
	// end inline asm
	// begin inline asm
	shfl.sync.down.b32 %r435, %r436, %r437, %r438, %r439;
	// end inline asm
	mov.b64 	%rd201, {%r430, %r435};
	mov.b64 	%fd339, %rd201;
	setp.gt.s32 	%p206, %r389, 15;
	setp.lt.f64 	%p207, %fd338, %fd339;
	selp.f64 	%fd10, %fd339, %fd338, %p207;
	selp.f64 	%fd380, %fd338, %fd10, %p206;
	setp.ne.s32 	%p208, %r389, 0;
	@%p208 bra 	$L__BB6_16;
	shr.u32 	%r440, %r1, 2;
	and.b32  	%r441, %r440, 248;
	mov.u32 	%r442, _ZZN3cub18CUB_300001_SM_10006detail6reduce28DeviceReduceSingleTileKernelINS2_10policy_hubIdjN4cuda3__47maximumIvEEE10Policy1000EPdSB_iS8_ddNS5_3std3__410__identityEEEvT0_T1_T2_T3_T4_T6_E12temp_storage;
	add.s32 	%r443, %r442, %r441;
	st.shared.f64 	[%r443+8], %fd10;
$L__BB6_16:
	bar.sync 	0;
	setp.ne.s32 	%p209, %r1, 0;
	@%p209 bra 	$L__BB6_72;
	ld.shared.f64 	%fd340, [_ZZN3cub18CUB_300001_SM_10006detail6reduce28DeviceReduceSingleTileKernelINS2_10policy_hubIdjN4cuda3__47maximumIvEEE10Policy1000EPdSB_iS8_ddNS5_3std3__410__identityEEEvT0_T1_T2_T3_T4_T6_E12temp_storage+16];
	setp.lt.f64 	%p210, %fd380, %fd340;
	selp.f64 	%fd341, %fd340, %fd380, %p210;
	ld.shared.f64 	%fd342, [_ZZN3cub18CUB_300001_SM_10006detail6reduce28DeviceReduceSingleTileKernelINS2_10policy_hubIdjN4cuda3__47maximumIvEEE10Policy1000EPdSB_iS8_ddNS5_3std3__410__identityEEEvT0_T1_T2_T3_T4_T6_E12temp_storage+24];
	setp.lt.f64 	%p211, %fd341, %fd342;
	selp.f64 	%fd343, %fd342, %fd341, %p211;
	ld.shared.f64 	%fd344, [_ZZN3cub18CUB_300001_SM_10006detail6reduce28DeviceReduceSingleTileKernelINS2_10policy_hubIdjN4cuda3__47maximumIvEEE10Policy1000EPdSB_iS8_ddNS5_3std3__410__identityEEEvT0_T1_T2_T3_T4_T6_E12temp_storage+32];
	setp.lt.f64 	%p212, %fd343, %fd344;
	selp.f64 	%fd345, %fd344, %fd343, %p212;
	ld.shared.f64 	%fd346, [_ZZN3cub18CUB_300001_SM_10006detail6reduce28DeviceReduceSingleTileKernelINS2_10policy_hubIdjN4cuda3__47maximumIvEEE10Policy1000EPdSB_iS8_ddNS5_3std3__410__identityEEEvT0_T1_T2_T3_T4_T6_E12temp_storage+40];
	setp.lt.f64 	%p213, %fd345, %fd346;
	selp.f64 	%fd347, %fd346, %fd345, %p213;
	ld.shared.f64 	%fd348, [_ZZN3cub18CUB_300001_SM_10006detail6reduce28DeviceReduceSingleTileKernelINS2_10policy_hubIdjN4cuda3__47maximumIvEEE10Policy1000EPdSB_iS8_ddNS5_3std3__410__identityEEEvT0_T1_T2_T3_T4_T6_E12temp_storage+48];
	setp.lt.f64 	%p214, %fd347, %fd348;
	selp.f64 	%fd349, %fd348, %fd347, %p214;
	ld.shared.f64 	%fd350, [_ZZN3cub18CUB_300001_SM_10006detail6reduce28DeviceReduceSingleTileKernelINS2_10policy_hubIdjN4cuda3__47maximumIvEEE10Policy1000EPdSB_iS8_ddNS5_3std3__410__identityEEEvT0_T1_T2_T3_T4_T6_E12temp_storage+56];
	setp.lt.f64 	%p215, %fd349, %fd350;
	selp.f64 	%fd351, %fd350, %fd349, %p215;
	ld.shared.f64 	%fd352, [_ZZN3cub18CUB_300001_SM_10006detail6reduce28DeviceReduceSingleTileKernelINS2_10policy_hubIdjN4cuda3__47maximumIvEEE10Policy1000EPdSB_iS8_ddNS5_3std3__410__identityEEEvT0_T1_T2_T3_T4_T6_E12temp_storage+64];
	setp.lt.f64 	%p216, %fd351, %fd352;
	selp.f64 	%fd380, %fd352, %fd351, %p216;
	bra.uni 	$L__BB6_72;
$L__BB6_18:
	// begin inline asm
	mov.u32 %r326, %laneid;
	// end inline asm
	and.b32  	%r377, %r1, 992;
	add.s32 	%r378, %r377, 32;
	setp.gt.s32 	%p171, %r378, %r68;
	not.b32 	%r379, %r377;
	add.s32 	%r380, %r68, %r379;
	selp.b32 	%r375, %r380, 31, %p171;
	mov.b64 	%rd182, %fd359;
	mov.b64 	{%r328, %r333}, %rd182;
	mov.b32 	%r334, 1;
	mov.b32 	%r376, -1;
	// begin inline asm
	shfl.sync.down.b32 %r327, %r328, %r334, %r375, %r376;
	// end inline asm
	// begin inline asm
	shfl.sync.down.b32 %r332, %r333, %r334, %r375, %r376;
	// end inline asm
	mov.b64 	%rd183, {%r327, %r332};
	mov.b64 	%fd280, %rd183;
	setp.lt.s32 	%p172, %r326, %r375;
	setp.lt.f64 	%p173, %fd359, %fd280;
	selp.f64 	%fd281, %fd280, %fd359, %p173;
	selp.f64 	%fd282, %fd281, %fd359, %p172;
	mov.b64 	%rd184, %fd282;
	mov.b64 	{%r338, %r343}, %rd184;
	mov.b32 	%r344, 2;
	// begin inline asm
	shfl.sync.down.b32 %r337, %r338, %r344, %r375, %r376;
	// end inline asm
	// begin inline asm
	shfl.sync.down.b32 %r342, %r343, %r344, %r375, %r376;
	// end inline asm
	mov.b64 	%rd185, {%r337, %r342};
	mov.b64 	%fd283, %rd185;
	add.s32 	%r381, %r326, 2;
	setp.gt.s32 	%p174, %r381, %r375;
	setp.lt.f64 	%p175, %fd282, %fd283;
	selp.f64 	%fd284, %fd283, %fd282, %p175;
	selp.f64 	%fd285, %fd282, %fd284, %p174;
	mov.b64 	%rd186, %fd285;
	mov.b64 	{%r348, %r353}, %rd186;
	mov.b32 	%r354, 4;
	// begin inline asm
	shfl.sync.down.b32 %r347, %r348, %r354, %r375, %r376;
	// end inline asm
	// begin inline asm
	shfl.sync.down.b32 %r352, %r353, %r354, %r375, %r376;
	// end inline asm
	mov.b64 	%rd187, {%r347, %r352};
	mov.b64 	%fd286, %rd187;
	add.s32 	%r382, %r326, 4;
	setp.gt.s32 	%p176, %r382, %r375;
	setp.lt.f64 	%p177, %fd285, %fd286;
	selp.f64 	%fd287, %fd286, %fd285, %p177;
	selp.f64 	%fd288, %fd285, %fd287, %p176;
	mov.b64 	%rd188, %fd288;
	mov.b64 	{%r358, %r363}, %rd188;
	mov.b32 	%r364, 8;
	// begin inline asm
	shfl.sync.down.b32 %r357, %r358, %r364, %r375, %r376;
	// end inline asm
	// begin inline asm
	shfl.sync.down.b32 %r362, %r363, %r364, %r375, %r376;
	// end inline asm
	mov.b64 	%rd189, {%r357, %r362};
	mov.b64 	%fd289, %rd189;
	add.s32 	%r383, %r326, 8;
	setp.gt.s32 	%p178, %r383, %r375;
	setp.lt.f64 	%p179, %fd288, %fd289;
	selp.f64 	%fd290, %fd289, %fd288, %p179;
	selp.f64 	%fd291, %fd288, %fd290, %p178;
	mov.b64 	%rd190, %fd291;
	mov.b64 	{%r368, %r373}, %rd190;
	mov.b32 	%r374, 16;
	// begin inline asm
	shfl.sync.down.b32 %r367, %r368, %r374, %r375, %r376;
	// end inline asm
	// begin inline asm
	shfl.sync.down.b32 %r372, %r373, %r374, %r375, %r376;
	// end inline asm
	mov.b64 	%rd191, {%r367, %r372};
	mov.b64 	%fd292, %rd191;
	add.s32 	%r384, %r326, 16;
	setp.gt.s32 	%p180, %r384, %r375;
	setp.lt.f64 	%p181, %fd291, %fd292;
	selp.f64 	%fd293, %fd292, %fd291, %p181;
	selp.f64 	%fd380, %fd291, %fd293, %p180;
	setp.ne.s32 	%p182, %r326, 0;
	@%p182 bra 	$L__BB6_20;
	shr.u32 	%r385, %r1, 2;
	and.b32  	%r386, %r385, 248;
	mov.u32 	%r387, _ZZN3cub18CUB_300001_SM_10006detail6reduce28DeviceReduceSingleTileKernelINS2_10policy_hubIdjN4cuda3__47maximumIvEEE10Policy1000EPdSB_iS8_ddNS5_3std3__410__identityEEEvT0_T1_T2_T3_T4_T6_E12temp_storage;
	add.s32 	%r388, %r387, %r386;
	st.shared.f64 	[%r388+8], %fd380;
$L__BB6_20:
	bar.sync 	0;
	setp.ne.s32 	%p183, %r1, 0;
	@%p183 bra 	$L__BB6_72;
	setp.gt.s32 	%p184, %r68, 32;
	ld.shared.f64 	%fd294, [_ZZN3cub18CUB_300001_SM_10006detail6reduce28DeviceReduceSingleTileKernelINS2_10policy_hubIdjN4cuda3__47maximumIvEEE10Policy1000EPdSB_iS8_ddNS5_3std3__410__identityEEEvT0_T1_T2_T3_T4_T6_E12temp_storage+16];
	setp.lt.f64 	%p185, %fd380, %fd294;
	selp.f64 	%fd296, %fd294, %fd380, %p185;
	selp.f64 	%fd297, %fd296, %fd380, %p184;
	setp.gt.s32 	%p186, %r68, 64;
	ld.shared.f64 	%fd299, [_ZZN3cub18CUB_300001_SM_10006detail6reduce28DeviceReduceSingleTileKernelINS2_10policy_hubIdjN4cuda3__47maximumIvEEE10Policy1000EPdSB_iS8_ddNS5_3std3__410__identityEEEvT0_T1_T2_T3_T4_T6_E12temp_storage+24];
	setp.lt.f64 	%p187, %fd297, %fd299;
	selp.f64 	%fd301, %fd299, %fd297, %p187;
	selp.f64 	%fd302, %fd301, %fd297, %p186;
	setp.gt.s32 	%p188, %r68, 96;
	ld.shared.f64 	%fd304, [_ZZN3cub18CUB_300001_SM_10006detail6reduce28DeviceReduceSingleTileKernelINS2_10policy_hubIdjN4cuda3__47maximumIvEEE10Policy1000EPdSB_iS8_ddNS5_3std3__410__identityEEEvT0_T1_T2_T3_T4_T6_E12temp_storage+32];
	setp.lt.f64 	%p189, %fd302, %fd304;
	selp.f64 	%fd306, %fd304, %fd302, %p189;
	selp.f64 	%fd307, %fd306, %fd302, %p188;
	setp.gt.s32 	%p190, %r68, 128;
	ld.shared.f64 	%fd309, [_ZZN3cub18CUB_300001_SM_10006detail6reduce28DeviceReduceSingleTileKernelINS2_10policy_hubIdjN4cuda3__47maximumIvEEE10Policy1000EPdSB_iS8_ddNS5_3std3__410__identityEEEvT0_T1_T2_T3_T4_T6_E12temp_storage+40];
	setp.lt.f64 	%p191, %fd307, %fd309;
	selp.f64 	%fd311, %fd309, %fd307, %p191;
	selp.f64 	%fd312, %fd311, %fd307, %p190;
	setp.gt.s32 	%p192, %r68, 160;
	ld.shared.f64 	%fd314, [_ZZN3cub18CUB_300001_SM_10006detail6reduce28DeviceReduceSingleTileKernelINS2_10policy_hubIdjN4cuda3__47maximumIvEEE10Policy1000EPdSB_iS8_ddNS5_3std3__410__identityEEEvT0_T1_T2_T3_T4_T6_E12temp_storage+48];
	setp.lt.f64 	%p193, %fd312, %fd314;
	selp.f64 	%fd316, %fd314, %fd312, %p193;
	selp.f64 	%fd317, %fd316, %fd312, %p192;
	setp.gt.s32 	%p194, %r68, 192;
	ld.shared.f64 	%fd319, [_ZZN3cub18CUB_300001_SM_10006detail6reduce28DeviceReduceSingleTileKernelINS2_10policy_hubIdjN4cuda3__47maximumIvEEE10Policy1000EPdSB_iS8_ddNS5_3std3__410__identityEEEvT0_T1_T2_T3_T4_T6_E12temp_storage+56];
	setp.lt.f64 	%p195, %fd317, %fd319;
	selp.f64 	%fd321, %fd319, %fd317, %p195;
	selp.f64 	%fd322, %fd321, %fd317, %p194;
	setp.gt.s32 	%p196, %r68, 224;
	ld.shared.f64 	%fd324, [_ZZN3cub18CUB_300001_SM_10006detail6reduce28DeviceReduceSingleTileKernelINS2_10policy_hubIdjN4cuda3__47maximumIvEEE10Policy1000EPdSB_iS8_ddNS5_3std3__410__identityEEEvT0_T1_T2_T3_T4_T6_E12temp_storage+64];
	setp.lt.f64 	%p197, %fd322, %fd324;
	selp.f64 	%fd326, %fd324, %fd322, %p197;
	selp.f64 	%fd380, %fd326, %fd322, %p196;
	bra.uni 	$L__BB6_72;
$L__BB6_22:
	mov.u32 	%r13, %tid.x;
	shl.b32 	%r14, %r13, 2;
	mul.wide.u32 	%rd126, %r14, 8;
	add.s64 	%rd116, %rd15, %rd126;
	// begin inline asm
	ld.global.nc.v2.u64 {%rd114, %rd115}, [%rd116];
	// end inline asm
	add.s64 	%rd119, %rd116, 16;
	// begin inline asm
	ld.global.nc.v2.u64 {%rd117, %rd118}, [%rd119];
	// end inline asm
	mov.b64 	%fd206, %rd114;
	mov.b64 	%fd207, %rd115;
	mov.b64 	%fd208, %rd117;
	mov.b64 	%fd209, %rd118;
	add.s64 	%rd122, %rd116, 8192;
	// begin inline asm
	ld.global.nc.v2.u64 {%rd120, %rd121}, [%rd122];
	// end inline asm
	add.s64 	%rd125, %rd116, 8208;
	// begin inline asm
	ld.global.nc.v2.u64 {%rd123, %rd124}, [%rd125];
	// end inline asm
	mov.b64 	%fd210, %rd120;
	mov.b64 	%fd211, %rd121;
	mov.b64 	%fd212, %rd123;
	mov.b64 	%fd213, %rd124;
	setp.lt.f64 	%p111, %fd206, %fd207;
	selp.f64 	%fd214, %fd207, %fd206, %p111;
	setp.lt.f64 	%p112, %fd214, %fd208;
	selp.f64 	%fd215, %fd208, %fd214, %p112;
	setp.lt.f64 	%p113, %fd215, %fd209;
	selp.f64 	%fd216, %fd209, %fd215, %p113;
	setp.lt.f64 	%p114, %fd216, %fd210;
	selp.f64 	%fd217, %fd210, %fd216, %p114;
	setp.lt.f64 	%p115, %fd217, %fd211;
	selp.f64 	%fd218, %fd211, %fd217, %p115;
	setp.lt.f64 	%p116, %fd218, %fd212;
	selp.f64 	%fd219, %fd212, %fd218, %p116;
	setp.lt.f64 	%p117, %fd219, %fd213;
	selp.f64 	%fd366, %fd213, %fd219, %p117;
	setp.lt.u32 	%p118, %r68, 4096;
	mov.b32 	%r452, 2048;
	@%p118 bra 	$L__BB6_26;
	add.s32 	%r15, %r68, -2048;
	mov.b32 	%r452, 2048;
$L__BB6_24:
	add.s32 	%r258, %r452, %r14;
	mul.wide.u32 	%rd139, %r258, 8;
	add.s64 	%rd129, %rd15, %rd139;
	// begin inline asm
	ld.global.nc.v2.u64 {%rd127, %rd128}, [%rd129];
	// end inline asm
	add.s64 	%rd132, %rd129, 16;
	// begin inline asm
	ld.global.nc.v2.u64 {%rd130, %rd131}, [%rd132];
	// end inline asm
	mov.b64 	%fd220, %rd127;
	mov.b64 	%fd221, %rd128;
	mov.b64 	%fd222, %rd130;
	mov.b64 	%fd223, %rd131;
	add.s64 	%rd135, %rd129, 8192;
	// begin inline asm
	ld.global.nc.v2.u64 {%rd133, %rd134}, [%rd135];
	// end inline asm
	add.s64 	%rd138, %rd129, 8208;
	// begin inline asm
	ld.global.nc.v2.u64 {%rd136, %rd137}, [%rd138];
	// end inline asm
	mov.b64 	%fd224, %rd133;
	mov.b64 	%fd225, %rd134;
	mov.b64 	%fd226, %rd136;
	mov.b64 	%fd227, %rd137;
	setp.lt.f64 	%p119, %fd366, %fd220;
	selp.f64 	%fd228, %fd220, %fd366, %p119;
	setp.lt.f64 	%p120, %fd228, %fd221;
	selp.f64 	%fd229, %fd221, %fd228, %p120;
	setp.lt.f64 	%p121, %fd229, %fd222;
	selp.f64 	%fd230, %fd222, %fd229, %p121;
	setp.lt.f64 	%p122, %fd230, %fd223;
	selp.f64 	%fd231, %fd223, %fd230, %p122;
	setp.lt.f64 	%p123, %fd231, %fd224;
	selp.f64 	%fd232, %fd224, %fd231, %p123;
	setp.lt.f64 	%p124, %fd232, %fd225;
	selp.f64 	%fd233, %fd225, %fd232, %p124;
	setp.lt.f64 	%p125, %fd233, %fd226;
	selp.f64 	%fd234, %fd226, %fd233, %p125;
	setp.lt.f64 	%p126, %fd234, %fd227;
	selp.f64 	%fd366, %fd227, %fd234, %p126;
	sub.s32 	%r259, %r68, %r452;
	setp.lt.s32 	%p127, %r259, 2048;
	@%p127 bra 	$L__BB6_34;
	add.s32 	%r452, %r452, 2048;
	setp.le.s32 	%p128, %r452, %r15;
	@%p128 bra 	$L__BB6_24;
$L__BB6_26:
	setp.le.s32 	%p129, %r68, %r452;
	@%p129 bra 	$L__BB6_34;
	sub.s32 	%r19, %r68, %r452;
	setp.ge.s32 	%p130, %r13, %r19;
	@%p130 bra 	$L__BB6_34;
	not.b32 	%r260, %r13;
	add.s32 	%r261, %r68, %r260;
	sub.s32 	%r20, %r261, %r452;
	and.b32  	%r262, %r20, 768;
	setp.eq.s32 	%p131, %r262, 768;
	mov.u32 	%r456, %r13;
	@%p131 bra 	$L__BB6_31;
	add.s32 	%r454, %r13, %r452;
	shr.u32 	%r263, %r20, 8;
	add.s32 	%r264, %r263, 1;
	and.b32  	%r265, %r264, 3;
	neg.s32 	%r453, %r265;
	mov.u32 	%r456, %r13;
$L__BB6_30:
	.pragma "nounroll";
	mul.wide.u32 	%rd142, %r454, 8;
	add.s64 	%rd141, %rd15, %rd142;
	// begin inline asm
	ld.global.nc.u64 %rd140, [%rd141];
	// end inline asm
	mov.b64 	%fd236, %rd140;
	setp.lt.f64 	%p132, %fd366, %fd236;
	selp.f64 	%fd366, %fd236, %fd366, %p132;
	add.s32 	%r456, %r456, 256;
	add.s32 	%r454, %r454, 256;
	add.s32 	%r453, %r453, 1;
	setp.ne.s32 	%p133, %r453, 0;
	@%p133 bra 	$L__BB6_30;
$L__BB6_31:
	setp.lt.u32 	%p134, %r20, 768;
	@%p134 bra 	$L__BB6_34;
	cvt.u64.u32 	%rd143, %r456;
	cvt.u64.u32 	%rd144, %r452;
	add.s64 	%rd145, %rd143, %rd144;
	shl.b64 	%rd146, %rd145, 3;
	add.s64 	%rd147, %rd146, %rd15;
	add.s64 	%rd203, %rd147, 4096;
	add.s32 	%r457, %r456, %r452;
$L__BB6_33:
	mul.wide.u32 	%rd156, %r457, 8;
	add.s64 	%rd149, %rd15, %rd156;
	// begin inline asm
	ld.global.nc.u64 %rd148, [%rd149];
	// end inline asm
	mov.b64 	%fd237, %rd148;
	setp.lt.f64 	%p135, %fd366, %fd237;
	selp.f64 	%fd238, %fd237, %fd366, %p135;
	add.s64 	%rd151, %rd203, -2048;
	// begin inline asm
	ld.global.nc.u64 %rd150, [%rd151];
	// end inline asm
	mov.b64 	%fd239, %rd150;
	setp.lt.f64 	%p136, %fd238, %fd239;
	selp.f64 	%fd240, %fd239, %fd238, %p136;
	// begin inline asm
	ld.global.nc.u64 %rd152, [%rd203];
	// end inline asm
	mov.b64 	%fd241, %rd152;
	setp.lt.f64 	%p137, %fd240, %fd241;
	selp.f64 	%fd242, %fd241, %fd240, %p137;
	add.s64 	%rd155, %rd203, 2048;
	// begin inline asm
	ld.global.nc.u64 %rd154, [%rd155];
	// end inline asm
	mov.b64 	%fd243, %rd154;
	setp.lt.f64 	%p138, %fd242, %fd243;
	selp.f64 	%fd366, %fd243, %fd242, %p138;
	add.s32 	%r456, %r456, 1024;
	add.s64 	%rd203, %rd203, 8192;
	add.s32 	%r457, %r457, 1024;
	setp.lt.s32 	%p139, %r456, %r19;
	@%p139 bra 	$L__BB6_33;
$L__BB6_34:
	// begin inline asm
	mov.u32 %r266, %laneid;
	// end inline asm
	mov.b64 	%rd157, %fd366;
	mov.b64 	{%r268, %r273}, %rd157;
	mov.b32 	%r274, 1;
	mov.b32 	%r315, 31;
	mov.b32 	%r316, -1;
	// begin inline asm
	shfl.sync.down.b32 %r267, %r268, %r274, %r315, %r316;
	// end inline asm
	// begin inline asm
	shfl.sync.down.b32 %r272, %r273, %r274, %r315, %r316;
	// end inline asm
	mov.b64 	%rd158, {%r267, %r272};
	mov.b64 	%fd244, %rd158;
	setp.gt.s32 	%p140, %r266, 30;
	setp.lt.f64 	%p141, %fd366, %fd244;
	selp.f64 	%fd245, %fd244, %fd366, %p141;
	selp.f64 	%fd246, %fd366, %fd245, %p140;
	mov.b64 	%rd159, %fd246;
	mov.b64 	{%r278, %r283}, %rd159;
	mov.b32 	%r284, 2;
	// begin inline asm
	shfl.sync.down.b32 %r277, %r278, %r284, %r315, %r316;
	// end inline asm
	// begin inline asm
	shfl.sync.down.b32 %r282, %r283, %r284, %r315, %r316;
	// end inline asm
	mov.b64 	%rd160, {%r277, %r282};
	mov.b64 	%fd247, %rd160;
	setp.gt.s32 	%p142, %r266, 29;
	setp.lt.f64 	%p143, %fd246, %fd247;
	selp.f64 	%fd248, %fd247, %fd246, %p143;
	selp.f64 	%fd249, %fd246, %fd248, %p142;
	mov.b64 	%rd161, %fd249;
	mov.b64 	{%r288, %r293}, %rd161;
	mov.b32 	%r294, 4;
	// begin inline asm
	shfl.sync.down.b32 %r287, %r288, %r294, %r315, %r316;
	// end inline asm
	// begin inline asm
	shfl.sync.down.b32 %r292, %r293, %r294, %r315, %r316;
	// end inline asm
	mov.b64 	%rd162, {%r287, %r292};
	mov.b64 	%fd250, %rd162;
	setp.gt.s32 	%p144, %r266, 27;
	setp.lt.f64 	%p145, %fd249, %fd250;
	selp.f64 	%fd251, %fd250, %fd249, %p145;
	selp.f64 	%fd252, %fd249, %fd251, %p144;
	mov.b64 	%rd163, %fd252;
	mov.b64 	{%r298, %r303}, %rd163;
	mov.b32 	%r304, 8;
	// begin inline asm
	shfl.sync.down.b32 %r297, %r298, %r304, %r315, %r316;
	// end inline asm
	// begin inline asm
	shfl.sync.down.b32 %r302, %r303, %r304, %r315, %r316;
	// end inline asm
	mov.b64 	%rd164, {%r297, %r302};
	mov.b64 	%fd253, %rd164;
	setp.gt.s32 	%p146, %r266, 23;
	setp.lt.f64 	%p147, %fd252, %fd253;
	selp.f64 	%fd254, %fd253, %fd252, %p147;
	selp.f64 	%fd255, %fd252, %fd254, %p146;
	mov.b64 	%rd165, %fd255;
	mov.b64 	{%r308, %r313}, %rd165;
	mov.b32 	%r314, 16;
	// begin inline asm
	shfl.sync.down.b32 %r307, %r308, %r314, %r315, %r316;
	// end inline asm
	// begin inline asm
	shfl.sync.down.b32 %r312, %r313, %r314, %r315, %r316;
	// end inline asm
	mov.b64 	%rd166, {%r307, %r312};
	mov.b64 	%fd256, %rd166;
	setp.gt.s32 	%p148, %r266, 15;
	setp.lt.f64 	%p149, %fd255, %fd256;
	selp.f64 	%fd26, %fd256, %fd255, %p149;
	selp.f64 	%fd380, %fd255, %fd26, %p148;
	setp.ne.s32 	%p150, %r266, 0;
	@%p150 bra 	$L__BB6_36;
	shr.u32 	%r317, %r13, 2;
	and.b32  	%r318, %r317, 248;
	mov.u32 	%r319, _ZZN3cub18CUB_300001_SM_10006detail6reduce28DeviceReduceSingleTileKernelINS2_10policy_hubIdjN4cuda3__47maximumIvEEE10Policy1000EPdSB_iS8_ddNS5_3std3__410__identityEEEvT0_T1_T2_T3_T4_T6_E12temp_storage;
	add.s32 	%r320, %r319, %r318;
	st.shared.f64 	[%r320+8], %fd26;
$L__BB6_36:
	bar.sync 	0;
	setp.ne.s32 	%p151, %r13, 0;
	@%p151 bra 	$L__BB6_72;
	ld.shared.f64 	%fd257, [_ZZN3cub18CUB_300001_SM_10006detail6reduce28DeviceReduceSingleTileKernelINS2_10policy_hubIdjN4cuda3__47maximumIvEEE10Policy1000EPdSB_iS8_ddNS5_3std3__410__identityEEEvT0_T1_T2_T3_T4_T6_E12temp_storage+16];
	setp.lt.f64 	%p152, %fd380, %fd257;
	selp.f64 	%fd258, %fd257, %fd380, %p152;
	ld.shared.f64 	%fd259, [_ZZN3cub18CUB_300001_SM_10006detail6reduce28DeviceReduceSingleTileKernelINS2_10policy_hubIdjN4cuda3__47maximumIvEEE10Policy1000EPdSB_iS8_ddNS5_3std3__410__identityEEEvT0_T1_T2_T3_T4_T6_E12temp_storage+24];
	setp.lt.f64 	%p153, %fd258, %fd259;
	selp.f64 	%fd260, %fd259, %fd258, %p153;
	ld.shared.f64 	%fd261, [_ZZN3cub18CUB_300001_SM_10006detail6reduce28DeviceReduceSingleTileKernelINS2_10policy_hubIdjN4cuda3__47maximumIvEEE10Policy1000EPdSB_iS8_ddNS5_3std3__410__identityEEEvT0_T1_T2_T3_T4_T6_E12temp_storage+32];
	setp.lt.f64 	%p154, %fd260, %fd261;
	selp.f64 	%fd262, %fd261, %fd260, %p154;
	ld.shared.f64 	%fd263, [_ZZN3cub18CUB_300001_SM_10006detail6reduce28DeviceReduceSingleTileKernelINS2_10policy_hubIdjN4cuda3__47maximumIvEEE10Policy1000EPdSB_iS8_ddNS5_3std3__410__identityEEEvT0_T1_T2_T3_T4_T6_E12temp_storage+40];
	setp.lt.f64 	%p155, %fd262, %fd263;
	selp.f64 	%fd264, %fd263, %fd262, %p155;
	ld.shared.f64 	%fd265, [_ZZN3cub18CUB_300001_SM_10006detail6reduce28DeviceReduceSingleTileKernelINS2_10policy_hubIdjN4cuda3__47maximumIvEEE10Policy1000EPdSB_iS8_ddNS5_3std3__410__identityEEEvT0_T1_T2_T3_T4_T6_E12temp_storage+48];
	setp.lt.f64 	%p156, %fd264, %fd265;
	selp.f64 	%fd266, %fd265, %fd264, %p156;
	ld.shared.f64 	%fd267, [_ZZN3cub18CUB_300001_SM_10006detail6reduce28DeviceReduceSingleTileKernelINS2_10policy_hubIdjN4cuda3__47maximumIvEEE10Policy1000EPdSB_iS8_ddNS5_3std3__410__identityEEEvT0_T1_T2_T3_T4_T6_E12temp_storage+56];
	setp.lt.f64 	%p157, %fd266, %fd267;
	selp.f64 	%fd268, %fd267, %fd266, %p157;
	ld.shared.f64 	%fd269, [_ZZN3cub18CUB_300001_SM_10006detail6reduce28DeviceReduceSingleTileKernelINS2_10policy_hubIdjN4cuda3__47maximumIvEEE10Policy1000EPdSB_iS8_ddNS5_3std3__410__identityEEEvT0_T1_T2_T3_T4_T6_E12temp_storage+64];
	setp.lt.f64 	%p158, %fd268, %fd269;
	selp.f64 	%fd380, %fd269, %fd268, %p158;
	bra.uni 	$L__BB6_72;
$L__BB6_38:
	setp.gt.s32 	%p3, %r68, 2047;
	@%p3 bra 	$L__BB6_56;
	mov.u32 	%r35, %tid.x;
	setp.ge.s32 	%p52, %r35, %r68;
	mov.f64 	%fd372, 0d0000000000000000;
	mov.u32 	%r462, %r35;
	@%p52 bra 	$L__BB6_41;
	mul.wide.u32 	%rd81, %r35, 8;
	add.s64 	%rd80, %rd15, %rd81;
	// begin inline asm
	ld.global.nc.u64 %rd79, [%rd80];
	// end inline asm
	mov.b64 	%fd372, %rd79;
	add.s32 	%r462, %r35, 256;
$L__BB6_41:
	setp.ge.s32 	%p53, %r462, %r68;
	@%p53 bra 	$L__BB6_47;
	not.b32 	%r133, %r462;
	add.s32 	%r38, %r68, %r133;
	and.b32  	%r134, %r38, 768;
	setp.eq.s32 	%p54, %r134, 768;
	@%p54 bra 	$L__BB6_45;
	mul.wide.u32 	%rd82, %r462, 8;
	add.s64 	%rd204, %rd15, %rd82;
	shr.u32 	%r135, %r38, 8;
	add.s32 	%r136, %r135, 1;
	and.b32  	%r137, %r136, 3;
	neg.s32 	%r460, %r137;
$L__BB6_44:
	.pragma "nounroll";
	// begin inline asm
	ld.global.nc.u64 %rd83, [%rd204];
	// end inline asm
	mov.b64 	%fd125, %rd83;
	setp.lt.f64 	%p55, %fd372, %fd125;
	selp.f64 	%fd372, %fd125, %fd372, %p55;
	add.s32 	%r462, %r462, 256;
	add.s64 	%rd204, %rd204, 2048;
	add.s32 	%r460, %r460, 1;
	setp.ne.s32 	%p56, %r460, 0;
	@%p56 bra 	$L__BB6_44;
$L__BB6_45:
	setp.lt.u32 	%p57, %r38, 768;
	@%p57 bra 	$L__BB6_47;
$L__BB6_46:
	mul.wide.s32 	%rd93, %r462, 8;
	add.s64 	%rd86, %rd15, %rd93;
	// begin inline asm
	ld.global.nc.u64 %rd85, [%rd86];
	// end inline asm
	mov.b64 	%fd126, %rd85;
	setp.lt.f64 	%p58, %fd372, %fd126;
	selp.f64 	%fd127, %fd126, %fd372, %p58;
	add.s64 	%rd88, %rd86, 2048;
	// begin inline asm
	ld.global.nc.u64 %rd87, [%rd88];
	// end inline asm
	mov.b64 	%fd128, %rd87;
	setp.lt.f64 	%p59, %fd127, %fd128;
	selp.f64 	%fd129, %fd128, %fd127, %p59;
	add.s64 	%rd90, %rd86, 4096;
	// begin inline asm
	ld.global.nc.u64 %rd89, [%rd90];
	// end inline asm
	mov.b64 	%fd130, %rd89;
	setp.lt.f64 	%p60, %fd129, %fd130;
	selp.f64 	%fd131, %fd130, %fd129, %p60;
	add.s64 	%rd92, %rd86, 6144;
	// begin inline asm
	ld.global.nc.u64 %rd91, [%rd92];
	// end inline asm
	mov.b64 	%fd132, %rd91;
	setp.lt.f64 	%p61, %fd131, %fd132;
	selp.f64 	%fd372, %fd132, %fd131, %p61;
	add.s32 	%r462, %r462, 1024;
	setp.lt.s32 	%p62, %r462, %r68;
	@%p62 bra 	$L__BB6_46;
$L__BB6_47:
	setp.lt.s32 	%p63, %r68, 256;
	@%p63 bra 	$L__BB6_52;
	// begin inline asm
	mov.u32 %r201, %laneid;
	// end inline asm
	mov.b64 	%rd104, %fd372;
	mov.b64 	{%r203, %r208}, %rd104;
	mov.b32 	%r209, 1;
	mov.b32 	%r250, 31;
	mov.b32 	%r251, -1;
	// begin inline asm
	shfl.sync.down.b32 %r202, %r203, %r209, %r250, %r251;
	// end inline asm
	// begin inline asm
	shfl.sync.down.b32 %r207, %r208, %r209, %r250, %r251;
	// end inline asm
	mov.b64 	%rd105, {%r202, %r207};
	mov.b64 	%fd180, %rd105;
	setp.gt.s32 	%p91, %r201, 30;
	setp.lt.f64 	%p92, %fd372, %fd180;
	selp.f64 	%fd181, %fd180, %fd372, %p92;
	selp.f64 	%fd182, %fd372, %fd181, %p91;
	mov.b64 	%rd106, %fd182;
	mov.b64 	{%r213, %r218}, %rd106;
	mov.b32 	%r219, 2;
	// begin inline asm
	shfl.sync.down.b32 %r212, %r213, %r219, %r250, %r251;
	// end inline asm
	// begin inline asm
	shfl.sync.down.b32 %r217, %r218, %r219, %r250, %r251;
	// end inline asm
	mov.b64 	%rd107, {%r212, %r217};
	mov.b64 	%fd183, %rd107;
	setp.gt.s32 	%p93, %r201, 29;
	setp.lt.f64 	%p94, %fd182, %fd183;
	selp.f64 	%fd184, %fd183, %fd182, %p94;
	selp.f64 	%fd185, %fd182, %fd184, %p93;
	mov.b64 	%rd108, %fd185;
	mov.b64 	{%r223, %r228}, %rd108;
	mov.b32 	%r229, 4;
	// begin inline asm
	shfl.sync.down.b32 %r222, %r223, %r229, %r250, %r251;
	// end inline asm
	// begin inline asm
	shfl.sync.down.b32 %r227, %r228, %r229, %r250, %r251;
	// end inline asm
	mov.b64 	%rd109, {%r222, %r227};
	mov.b64 	%fd186, %rd109;
	setp.gt.s32 	%p95, %r201, 27;
	setp.lt.f64 	%p96, %fd185, %fd186;
	selp.f64 	%fd187, %fd186, %fd185, %p96;
	selp.f64 	%fd188, %fd185, %fd187, %p95;
	mov.b64 	%rd110, %fd188;
	mov.b64 	{%r233, %r238}, %rd110;
	mov.b32 	%r239, 8;
	// begin inline asm
	shfl.sync.down.b32 %r232, %r233, %r239, %r250, %r251;
	// end inline asm
	// begin inline asm
	shfl.sync.down.b32 %r237, %r238, %r239, %r250, %r251;
	// end inline asm
	mov.b64 	%rd111, {%r232, %r237};
	mov.b64 	%fd189, %rd111;
	setp.gt.s32 	%p97, %r201, 23;
	setp.lt.f64 	%p98, %fd188, %fd189;
	selp.f64 	%fd190, %fd189, %fd188, %p98;
	selp.f64 	%fd191, %fd188, %fd190, %p97;
	mov.b64 	%rd112, %fd191;
	mov.b64 	{%r243, %r248}, %rd112;
	mov.b32 	%r249, 16;
	// begin inline asm
	shfl.sync.down.b32 %r242, %r243, %r249, %r250, %r251;
	// end inline asm
	// begin inline asm
	shfl.sync.down.b32 %r247, %r248, %r249, %r250, %r251;
	// end inline asm
	mov.b64 	%rd113, {%r242, %r247};
	mov.b64 	%fd192, %rd113;
	setp.gt.s32 	%p99, %r201, 15;
	setp.lt.f64 	%p100, %fd191, %fd192;
	selp.f64 	%fd38, %fd192, %fd191, %p100;
	selp.f64 	%fd380, %fd191, %fd38, %p99;
	setp.ne.s32 	%p101, %r201, 0;
	@%p101 bra 	$L__BB6_50;
	shr.u32 	%r252, %r35, 2;
	and.b32  	%r253, %r252, 248;
	mov.u32 	%r254, _ZZN3cub18CUB_300001_SM_10006detail6reduce28DeviceReduceSingleTileKernelINS2_10policy_hubIdjN4cuda3__47maximumIvEEE10Policy1000EPdSB_iS8_ddNS5_3std3__410__identityEEEvT0_T1_T2_T3_T4_T6_E12temp_storage;
	add.s32 	%r255, %r254, %r253;
	st.shared.f64 	[%r255+8], %fd38;
$L__BB6_50:
	bar.sync 	0;
	setp.ne.s32 	%p102, %r35, 0;
	@%p102 bra 	$L__BB6_72;
	ld.shared.f64 	%fd193, [_ZZN3cub18CUB_300001_SM_10006detail6reduce28DeviceReduceSingleTileKernelINS2_10policy_hubIdjN4cuda3__47maximumIvEEE10Policy1000EPdSB_iS8_ddNS5_3std3__410__identityEEEvT0_T1_T2_T3_T4_T6_E12temp_storage+16];
	setp.lt.f64 	%p103, %fd380, %fd193;
	selp.f64 	%fd194, %fd193, %fd380, %p103;
	ld.shared.f64 	%fd195, [_ZZN3cub18CUB_300001_SM_10006detail6reduce28DeviceReduceSingleTileKernelINS2_10policy_hubIdjN4cuda3__47maximumIvEEE10Policy1000EPdSB_iS8_ddNS5_3std3__410__identityEEEvT0_T1_T2_T3_T4_T6_E12temp_storage+24];
	setp.lt.f64 	%p104, %fd194, %fd195;
	selp.f64 	%fd196, %fd195, %fd194, %p104;
	ld.shared.f64 	%fd197, [_ZZN3cub18CUB_300001_SM_10006detail6reduce28DeviceReduceSingleTileKernelINS2_10policy_hubIdjN4cuda3__47maximumIvEEE10Policy1000EPdSB_iS8_ddNS5_3std3__410__identityEEEvT0_T1_T2_T3_T4_T6_E12temp_storage+32];
	setp.lt.f64 	%p105, %fd196, %fd197;
	selp.f64 	%fd198, %fd197, %fd196, %p105;
	ld.shared.f64 	%fd199, [_ZZN3cub18CUB_300001_SM_10006detail6reduce28DeviceReduceSingleTileKernelINS2_10policy_hubIdjN4cuda3__47maximumIvEEE10Policy1000EPdSB_iS8_ddNS5_3std3__410__identityEEEvT0_T1_T2_T3_T4_T6_E12temp_storage+40];
	setp.lt.f64 	%p106, %fd198, %fd199;
	selp.f64 	%fd200, %fd199, %fd198, %p106;
	ld.shared.f64 	%fd201, [_ZZN3cub18CUB_300001_SM_10006detail6reduce28DeviceReduceSingleTileKernelINS2_10policy_hubIdjN4cuda3__47maximumIvEEE10Policy1000EPdSB_iS8_ddNS5_3std3__410__identityEEEvT0_T1_T2_T3_T4_T6_E12temp_storage+48];
	setp.lt.f64 	%p107, %fd200, %fd201;
	selp.f64 	%fd202, %fd201, %fd200, %p107;
	ld.shared.f64 	%fd203, [_ZZN3cub18CUB_300001_SM_10006detail6reduce28DeviceReduceSingleTileKernelINS2_10policy_hubIdjN4cuda3__47maximumIvEEE10Policy1000EPdSB_iS8_ddNS5_3std3__410__identityEEEvT0_T1_T2_T3_T4_T6_E12temp_storage+56];
	setp.lt.f64 	%p108, %fd202, %fd203;
	selp.f64 	%fd204, %fd203, %fd202, %p108;
	ld.shared.f64 	%fd205, [_ZZN3cub18CUB_300001_SM_10006detail6reduce28DeviceReduceSingleTileKernelINS2_10policy_hubIdjN4cuda3__47maximumIvEEE10Policy1000EPdSB_iS8_ddNS5_3std3__410__identityEEEvT0_T1_T2_T3_T4_T6_E12temp_storage+64];
	setp.lt.f64 	%p109, %fd204, %fd205;
	selp.f64 	%fd380, %fd205, %fd204, %p109;
	bra.uni 	$L__BB6_72;
$L__BB6_52:
	// begin inline asm
	mov.u32 %r138, %laneid;
	// end inline asm
	and.b32  	%r189, %r35, 992;
	add.s32 	%r190, %r189, 32;
	setp.gt.s32 	%p64, %r190, %r68;
	not.b32 	%r191, %r189;
	add.s32 	%r192, %r68, %r191;
	selp.b32 	%r187, %r192, 31, %p64;
	mov.b64 	%rd94, %fd372;
	mov.b64 	{%r140, %r145}, %rd94;
	mov.b32 	%r146, 1;
	mov.b32 	%r188, -1;
	// begin inline asm
	shfl.sync.down.b32 %r139, %r140, %r146, %r187, %r188;
	// end inline asm
	// begin inline asm
	shfl.sync.down.b32 %r144, %r145, %r146, %r187, %r188;
	// end inline asm
	mov.b64 	%rd95, {%r139, %r144};
	mov.b64 	%fd133, %rd95;
	setp.lt.s32 	%p65, %r138, %r187;
	setp.lt.f64 	%p66, %fd372, %fd133;
	selp.f64 	%fd134, %fd133, %fd372, %p66;
	selp.f64 	%fd135, %fd134, %fd372, %p65;
	mov.b64 	%rd96, %fd135;
	mov.b64 	{%r150, %r155}, %rd96;
	mov.b32 	%r156, 2;
	// begin inline asm
	shfl.sync.down.b32 %r149, %r150, %r156, %r187, %r188;
	// end inline asm
	// begin inline asm
	shfl.sync.down.b32 %r154, %r155, %r156, %r187, %r188;
	// end inline asm
	mov.b64 	%rd97, {%r149, %r154};
	mov.b64 	%fd136, %rd97;
	add.s32 	%r193, %r138, 2;
	setp.gt.s32 	%p67, %r193, %r187;
	setp.lt.f64 	%p68, %fd135, %fd136;
	selp.f64 	%fd137, %fd136, %fd135, %p68;
	selp.f64 	%fd138, %fd135, %fd137, %p67;
	mov.b64 	%rd98, %fd138;
	mov.b64 	{%r160, %r165}, %rd98;
	mov.b32 	%r166, 4;
	// begin inline asm
	shfl.sync.down.b32 %r159, %r160, %r166, %r187, %r188;
	// end inline asm
	// begin inline asm
	shfl.sync.down.b32 %r164, %r165, %r166, %r187, %r188;
	// end inline asm
	mov.b64 	%rd99, {%r159, %r164};
	mov.b64 	%fd139, %rd99;
	add.s32 	%r194, %r138, 4;
	setp.gt.s32 	%p69, %r194, %r187;
	setp.lt.f64 	%p70, %fd138, %fd139;
	selp.f64 	%fd140, %fd139, %fd138, %p70;
	selp.f64 	%fd141, %fd138, %fd140, %p69;
	mov.b64 	%rd100, %fd141;
	mov.b64 	{%r170, %r175}, %rd100;
	mov.b32 	%r176, 8;
	// begin inline asm
	shfl.sync.down.b32 %r169, %r170, %r176, %r187, %r188;
	// end inline asm
	// begin inline asm
	shfl.sync.down.b32 %r174, %r175, %r176, %r187, %r188;
	// end inline asm
	mov.b64 	%rd101, {%r169, %r174};
	mov.b64 	%fd142, %rd101;
	add.s32 	%r195, %r138, 8;
	setp.gt.s32 	%p71, %r195, %r187;
	setp.lt.f64 	%p72, %fd141, %fd142;
	selp.f64 	%fd143, %fd142, %fd141, %p72;
	selp.f64 	%fd144, %fd141, %fd143, %p71;
	mov.b64 	%rd102, %fd144;
	mov.b64 	{%r180, %r185}, %rd102;
	mov.b32 	%r186, 16;
	// begin inline asm
	shfl.sync.down.b32 %r179, %r180, %r186, %r187, %r188;
	// end inline asm
	// begin inline asm
	shfl.sync.down.b32 %r184, %r185, %r186, %r187, %r188;
	// end inline asm
	mov.b64 	%rd103, {%r179, %r184};
	mov.b64 	%fd145, %rd103;
	add.s32 	%r196, %r138, 16;
	setp.gt.s32 	%p73, %r196, %r187;
	setp.lt.f64 	%p74, %fd144, %fd145;
	selp.f64 	%fd146, %fd145, %fd144, %p74;
	selp.f64 	%fd380, %fd144, %fd146, %p73;
	setp.ne.s32 	%p75, %r138, 0;
	@%p75 bra 	$L__BB6_54;
	shr.u32 	%r197, %r35, 2;
	and.b32  	%r198, %r197, 248;
	mov.u32 	%r199, _ZZN3cub18CUB_300001_SM_10006detail6reduce28DeviceReduceSingleTileKernelINS2_10policy_hubIdjN4cuda3__47maximumIvEEE10Policy1000EPdSB_iS8_ddNS5_3std3__410__identityEEEvT0_T1_T2_T3_T4_T6_E12temp_storage;
	add.s32 	%r200, %r199, %r198;
	st.shared.f64 	[%r200+8], %fd380;
$L__BB6_54:
	bar.sync 	0;
	setp.ne.s32 	%p76, %r35, 0;
	@%p76 bra 	$L__BB6_72;
	setp.gt.s32 	%p77, %r68, 32;
	ld.shared.f64 	%fd147, [_ZZN3cub18CUB_300001_SM_10006detail6reduce28DeviceReduceSingleTileKernelINS2_10policy_hubIdjN4cuda3__47maximumIvEEE10Policy1000EPdSB_iS8_ddNS5_3std3__410__identityEEEvT0_T1_T2_T3_T4_T6_E12temp_storage+16];
	setp.lt.f64 	%p78, %fd380, %fd147;
	selp.f64 	%fd149, %fd147, %fd380, %p78;
	selp.f64 	%fd150, %fd149, %fd380, %p77;
	setp.gt.s32 	%p79, %r68, 64;
	ld.shared.f64 	%fd152, [_ZZN3cub18CUB_300001_SM_10006detail6reduce28DeviceReduceSingleTileKernelINS2_10policy_hubIdjN4cuda3__47maximumIvEEE10Policy1000EPdSB_iS8_ddNS5_3std3__410__identityEEEvT0_T1_T2_T3_T4_T6_E12temp_storage+24];
	setp.lt.f64 	%p80, %fd150, %fd152;
	selp.f64 	%fd154, %fd152, %fd150, %p80;
	selp.f64 	%fd155, %fd154, %fd150, %p79;
	setp.gt.s32 	%p81, %r68, 96;
	ld.shared.f64 	%fd157, [_ZZN3cub18CUB_300001_SM_10006detail6reduce28DeviceReduceSingleTileKernelINS2_10policy_hubIdjN4cuda3__47maximumIvEEE10Policy1000EPdSB_iS8_ddNS5_3std3__410__identityEEEvT0_T1_T2_T3_T4_T6_E12temp_storage+32];
	setp.lt.f64 	%p82, %fd155, %fd157;
	selp.f64 	%fd159, %fd157, %fd155, %p82;
	selp.f64 	%fd160, %fd159, %fd155, %p81;
	setp.gt.s32 	%p83, %r68, 128;
	ld.shared.f64 	%fd162, [_ZZN3cub18CUB_300001_SM_10006detail6reduce28DeviceReduceSingleTileKernelINS2_10policy_hubIdjN4cuda3__47maximumIvEEE10Policy1000EPdSB_iS8_ddNS5_3std3__410__identityEEEvT0_T1_T2_T3_T4_T6_E12temp_storage+40];
	setp.lt.f64 	%p84, %fd160, %fd162;
	selp.f64 	%fd164, %fd162, %fd160, %p84;
	selp.f64 	%fd165, %fd164, %fd160, %p83;
	setp.gt.s32 	%p85, %r68, 160;
	ld.shared.f64 	%fd167, [_ZZN3cub18CUB_300001_SM_10006detail6reduce28DeviceReduceSingleTileKernelINS2_10policy_hubIdjN4cuda3__47maximumIvEEE10Policy1000EPdSB_iS8_ddNS5_3std3__410__identityEEEvT0_T1_T2_T3_T4_T6_E12temp_storage+48];
	setp.lt.f64 	%p86, %fd165, %fd167;
	selp.f64 	%fd169, %fd167, %fd165, %p86;
	selp.f64 	%fd170, %fd169, %fd165, %p85;
	setp.gt.s32 	%p87, %r68, 192;
	ld.shared.f64 	%fd172, [_ZZN3cub18CUB_300001_SM_10006detail6reduce28DeviceReduceSingleTileKernelINS2_10policy_hubIdjN4cuda3__47maximumIvEEE10Policy1000EPdSB_iS8_ddNS5_3std3__410__identityEEEvT0_T1_T2_T3_T4_T6_E12temp_storage+56];
	setp.lt.f64 	%p88, %fd170, %fd172;
	selp.f64 	%fd174, %fd172, %fd170, %p88;
	selp.f64 	%fd175, %fd174, %fd170, %p87;
	setp.gt.s32 	%p89, %r68, 224;
	ld.shared.f64 	%fd177, [_ZZN3cub18CUB_300001_SM_10006detail6reduce28DeviceReduceSingleTileKernelINS2_10policy_hubIdjN4cuda3__47maximumIvEEE10Policy1000EPdSB_iS8_ddNS5_3std3__410__identityEEEvT0_T1_T2_T3_T4_T6_E12temp_storage+64];
	setp.lt.f64 	%p90, %fd175, %fd177;
	selp.f64 	%fd179, %fd177, %fd175, %p90;
	selp.f64 	%fd380, %fd179, %fd175, %p89;
	bra.uni 	$L__BB6_72;
$L__BB6_56:
	mov.u32 	%r47, %tid.x;
	mul.wide.u32 	%rd34, %r47, 8;
	add.s64 	%rd19, %rd15, %rd34;
	// begin inline asm
	ld.global.nc.u64 %rd18, [%rd19];
	// end inline asm
	mov.b64 	%fd59, %rd18;
	add.s64 	%rd21, %rd19, 2048;
	// begin inline asm
	ld.global.nc.u64 %rd20, [%rd21];
	// end inline asm
	mov.b64 	%fd60, %rd20;
	add.s64 	%rd23, %rd19, 4096;
	// begin inline asm
	ld.global.nc.u64 %rd22, [%rd23];
	// end inline asm
	mov.b64 	%fd61, %rd22;
	add.s64 	%rd25, %rd19, 6144;
	// begin inline asm
	ld.global.nc.u64 %rd24, [%rd25];
	// end inline asm
	mov.b64 	%fd62, %rd24;
	add.s64 	%rd27, %rd19, 8192;
	// begin inline asm
	ld.global.nc.u64 %rd26, [%rd27];
	// end inline asm
	mov.b64 	%fd63, %rd26;
	add.s64 	%rd29, %rd19, 10240;
	// begin inline asm
	ld.global.nc.u64 %rd28, [%rd29];
	// end inline asm
	mov.b64 	%fd64, %rd28;
	add.s64 	%rd31, %rd19, 12288;
	// begin inline asm
	ld.global.nc.u64 %rd30, [%rd31];
	// end inline asm
	mov.b64 	%fd65, %rd30;
	add.s64 	%rd33, %rd19, 14336;
	// begin inline asm
	ld.global.nc.u64 %rd32, [%rd33];
	// end inline asm
	mov.b64 	%fd66, %rd32;
	setp.lt.f64 	%p4, %fd59, %fd60;
	selp.f64 	%fd67, %fd60, %fd59, %p4;
	setp.lt.f64 	%p5, %fd67, %fd61;
	selp.f64 	%fd68, %fd61, %fd67, %p5;
	setp.lt.f64 	%p6, %fd68, %fd62;
	selp.f64 	%fd69, %fd62, %fd68, %p6;
	setp.lt.f64 	%p7, %fd69, %fd63;
	selp.f64 	%fd70, %fd63, %fd69, %p7;
	setp.lt.f64 	%p8, %fd70, %fd64;
	selp.f64 	%fd71, %fd64, %fd70, %p8;
	setp.lt.f64 	%p9, %fd71, %fd65;
	selp.f64 	%fd72, %fd65, %fd71, %p9;
	setp.lt.f64 	%p10, %fd72, %fd66;
	selp.f64 	%fd379, %fd66, %fd72, %p10;
	setp.lt.u32 	%p11, %r68, 4096;
	mov.b32 	%r465, 2048;
	@%p11 bra 	$L__BB6_60;
	add.s32 	%r48, %r68, -2048;
	mov.b32 	%r465, 2048;
$L__BB6_58:
	mul.wide.s32 	%rd51, %r465, 8;
	add.s64 	%rd36, %rd19, %rd51;
	// begin inline asm
	ld.global.nc.u64 %rd35, [%rd36];
	// end inline asm
	mov.b64 	%fd73, %rd35;
	add.s64 	%rd38, %rd36, 2048;
	// begin inline asm
	ld.global.nc.u64 %rd37, [%rd38];
	// end inline asm
	mov.b64 	%fd74, %rd37;
	add.s64 	%rd40, %rd36, 4096;
	// begin inline asm
	ld.global.nc.u64 %rd39, [%rd40];
	// end inline asm
	mov.b64 	%fd75, %rd39;
	add.s64 	%rd42, %rd36, 6144;
	// begin inline asm
	ld.global.nc.u64 %rd41, [%rd42];
	// end inline asm
	mov.b64 	%fd76, %rd41;
	add.s64 	%rd44, %rd36, 8192;
	// begin inline asm
	ld.global.nc.u64 %rd43, [%rd44];
	// end inline asm
	mov.b64 	%fd77, %rd43;
	add.s64 	%rd46, %rd36, 10240;
	// begin inline asm
	ld.global.nc.u64 %rd45, [%rd46];
	// end inline asm
	mov.b64 	%fd78, %rd45;
	add.s64 	%rd48, %rd36, 12288;
	// begin inline asm
	ld.global.nc.u64 %rd47, [%rd48];
	// end inline asm
	mov.b64 	%fd79, %rd47;
	add.s64 	%rd50, %rd36, 14336;
	// begin inline asm
	ld.global.nc.u64 %rd49, [%rd50];
	// end inline asm
	mov.b64 	%fd80, %rd49;
	setp.lt.f64 	%p12, %fd379, %fd73;
	selp.f64 	%fd81, %fd73, %fd379, %p12;
	setp.lt.f64 	%p13, %fd81, %fd74;
	selp.f64 	%fd82, %fd74, %fd81, %p13;
	setp.lt.f64 	%p14, %fd82, %fd75;
	selp.f64 	%fd83, %fd75, %fd82, %p14;
	setp.lt.f64 	%p15, %fd83, %fd76;
	selp.f64 	%fd84, %fd76, %fd83, %p15;
	setp.lt.f64 	%p16, %fd84, %fd77;
	selp.f64 	%fd85, %fd77, %fd84, %p16;
	setp.lt.f64 	%p17, %fd85, %fd78;
	selp.f64 	%fd86, %fd78, %fd85, %p17;
	setp.lt.f64 	%p18, %fd86, %fd79;
	selp.f64 	%fd87, %fd79, %fd86, %p18;
	setp.lt.f64 	%p19, %fd87, %fd80;
	selp.f64 	%fd379, %fd80, %fd87, %p19;
	sub.s32 	%r71, %r68, %r465;
	setp.lt.s32 	%p20, %r71, 2048;
	@%p20 bra 	$L__BB6_68;
	add.s32 	%r465, %r465, 2048;
	setp.le.s32 	%p21, %r465, %r48;
	@%p21 bra 	$L__BB6_58;
$L__BB6_60:
	setp.le.s32 	%p22, %r68, %r465;
	@%p22 bra 	$L__BB6_68;
	sub.s32 	%r52, %r68, %r465;
	setp.ge.s32 	%p23, %r47, %r52;
	@%p23 bra 	$L__BB6_68;
	not.b32 	%r72, %r47;
	add.s32 	%r73, %r68, %r72;
	sub.s32 	%r53, %r73, %r465;
	and.b32  	%r74, %r53, 768;
	setp.eq.s32 	%p24, %r74, 768;
	mov.u32 	%r469, %r47;
	@%p24 bra 	$L__BB6_65;
	add.s32 	%r467, %r47, %r465;
	shr.u32 	%r75, %r53, 8;
	add.s32 	%r76, %r75, 1;
	and.b32  	%r77, %r76, 3;
	neg.s32 	%r466, %r77;
	mov.u32 	%r469, %r47;
$L__BB6_64:
	.pragma "nounroll";
	mul.wide.u32 	%rd54, %r467, 8;
	add.s64 	%rd53, %rd15, %rd54;
	// begin inline asm
	ld.global.nc.u64 %rd52, [%rd53];
	// end inline asm
	mov.b64 	%fd89, %rd52;
	setp.lt.f64 	%p25, %fd379, %fd89;
	selp.f64 	%fd379, %fd89, %fd379, %p25;
	add.s32 	%r469, %r469, 256;
	add.s32 	%r467, %r467, 256;
	add.s32 	%r466, %r466, 1;
	setp.ne.s32 	%p26, %r466, 0;
	@%p26 bra 	$L__BB6_64;
$L__BB6_65:
	setp.lt.u32 	%p27, %r53, 768;
	@%p27 bra 	$L__BB6_68;
	cvt.u64.u32 	%rd55, %r469;
	cvt.u64.u32 	%rd56, %r465;
	add.s64 	%rd57, %rd55, %rd56;
	shl.b64 	%rd58, %rd57, 3;
	add.s64 	%rd59, %rd58, %rd15;
	add.s64 	%rd205, %rd59, 4096;
	add.s32 	%r470, %r469, %r465;
$L__BB6_67:
	mul.wide.u32 	%rd68, %r470, 8;
	add.s64 	%rd61, %rd15, %rd68;
	// begin inline asm
	ld.global.nc.u64 %rd60, [%rd61];
	// end inline asm
	mov.b64 	%fd90, %rd60;
	setp.lt.f64 	%p28, %fd379, %fd90;
	selp.f64 	%fd91, %fd90, %fd379, %p28;
	add.s64 	%rd63, %rd205, -2048;
	// begin inline asm
	ld.global.nc.u64 %rd62, [%rd63];
	// end inline asm
	mov.b64 	%fd92, %rd62;
	setp.lt.f64 	%p29, %fd91, %fd92;
	selp.f64 	%fd93, %fd92, %fd91, %p29;
	// begin inline asm
	ld.global.nc.u64 %rd64, [%rd205];
	// end inline asm
	mov.b64 	%fd94, %rd64;
	setp.lt.f64 	%p30, %fd93, %fd94;
	selp.f64 	%fd95, %fd94, %fd93, %p30;
	add.s64 	%rd67, %rd205, 2048;
	// begin inline asm
	ld.global.nc.u64 %rd66, [%rd67];
	// end inline asm
	mov.b64 	%fd96, %rd66;
	setp.lt.f64 	%p31, %fd95, %fd96;
	selp.f64 	%fd379, %fd96, %fd95, %p31;
	add.s32 	%r469, %r469, 1024;
	add.s64 	%rd205, %rd205, 8192;
	add.s32 	%r470, %r470, 1024;
	setp.lt.s32 	%p32, %r469, %r52;
	@%p32 bra 	$L__BB6_67;
$L__BB6_68:
	// begin inline asm
	mov.u32 %r78, %laneid;
	// end inline asm
	mov.b64 	%rd69, %fd379;
	mov.b64 	{%r80, %r85}, %rd69;
	mov.b32 	%r86, 1;
	mov.b32 	%r127, 31;
	mov.b32 	%r128, -1;
	// begin inline asm
	shfl.sync.down.b32 %r79, %r80, %r86, %r127, %r128;
	// end inline asm
	// begin inline asm
	shfl.sync.down.b32 %r84, %r85, %r86, %r127, %r128;
	// end inline asm
	mov.b64 	%rd70, {%r79, %r84};
	mov.b64 	%fd97, %rd70;
	setp.gt.s32 	%p33, %r78, 30;
	setp.lt.f64 	%p34, %fd379, %fd97;
	selp.f64 	%fd98, %fd97, %fd379, %p34;
	selp.f64 	%fd99, %fd379, %fd98, %p33;
	mov.b64 	%rd71, %fd99;
	mov.b64 	{%r90, %r95}, %rd71;
	mov.b32 	%r96, 2;
	// begin inline asm
	shfl.sync.down.b32 %r89, %r90, %r96, %r127, %r128;
	// end inline asm
	// begin inline asm
	shfl.sync.down.b32 %r94, %r95, %r96, %r127, %r128;
	// end inline asm
	mov.b64 	%rd72, {%r89, %r94};
	mov.b64 	%fd100, %rd72;
	setp.gt.s32 	%p35, %r78, 29;
	setp.lt.f64 	%p36, %fd99, %fd100;
	selp.f64 	%fd101, %fd100, %fd99, %p36;
	selp.f64 	%fd102, %fd99, %fd101, %p35;
	mov.b64 	%rd73, %fd102;
	mov.b64 	{%r100, %r105}, %rd73;
	mov.b32 	%r106, 4;
	// begin inline asm
	shfl.sync.down.b32 %r99, %r100, %r106, %r127, %r128;
	// end inline asm
	// begin inline asm
	shfl.sync.down.b32 %r104, %r105, %r106, %r127, %r128;
	// end inline asm
	mov.b64 	%rd74, {%r99, %r104};
	mov.b64 	%fd103, %rd74;
	setp.gt.s32 	%p37, %r78, 27;
	setp.lt.f64 	%p38, %fd102, %fd103;
	selp.f64 	%fd104, %fd103, %fd102, %p38;
	selp.f64 	%fd105, %fd102, %fd104, %p37;
	mov.b64 	%rd75, %fd105;
	mov.b64 	{%r110, %r115}, %rd75;
	mov.b32 	%r116, 8;
	// begin inline asm
	shfl.sync.down.b32 %r109, %r110, %r116, %r127, %r128;
	// end inline asm
	// begin inline asm
	shfl.sync.down.b32 %r114, %r115, %r116, %r127, %r128;
	// end inline asm
	mov.b64 	%rd76, {%r109, %r114};
	mov.b64 	%fd106, %rd76;
	setp.gt.s32 	%p39, %r78, 23;
	setp.lt.f64 	%p40, %fd105, %fd106;
	selp.f64 	%fd107, %fd106, %fd105, %p40;
	selp.f64 	%fd108, %fd105, %fd107, %p39;
	mov.b64 	%rd77, %fd108;
	mov.b64 	{%r120, %r125}, %rd77;
	mov.b32 	%r126, 16;
	// begin inline asm
	shfl.sync.down.b32 %r119, %r120, %r126, %r127, %r128;
	// end inline asm
	// begin inline asm
	shfl.sync.down.b32 %r124, %r125, %r126, %r127, %r128;
	// end inline asm
	mov.b64 	%rd78, {%r119, %r124};
	mov.b64 	%fd109, %rd78;
	setp.gt.s32 	%p41, %r78, 15;
	setp.lt.f64 	%p42, %fd108, %fd109;
	selp.f64 	%fd54, %fd109, %fd108, %p42;
	selp.f64 	%fd380, %fd108, %fd54, %p41;
	setp.ne.s32 	%p43, %r78, 0;
	@%p43 bra 	$L__BB6_70;
	shr.u32 	%r129, %r47, 2;
	and.b32  	%r130, %r129, 248;
	mov.u32 	%r131, _ZZN3cub18CUB_300001_SM_10006detail6reduce28DeviceReduceSingleTileKernelINS2_10policy_hubIdjN4cuda3__47maximumIvEEE10Policy1000EPdSB_iS8_ddNS5_3std3__410__identityEEEvT0_T1_T2_T3_T4_T6_E12temp_storage;
	add.s32 	%r132, %r131, %r130;
	st.shared.f64 	[%r132+8], %fd54;
$L__BB6_70:
	bar.sync 	0;
	setp.ne.s32 	%p44, %r47, 0;
	@%p44 bra 	$L__BB6_72;
	ld.shared.f64 	%fd110, [_ZZN3cub18CUB_300001_SM_10006detail6reduce28DeviceReduceSingleTileKernelINS2_10policy_hubIdjN4cuda3__47maximumIvEEE10Policy1000EPdSB_iS8_ddNS5_3std3__410__identityEEEvT0_T1_T2_T3_T4_T6_E12temp_storage+16];
	setp.lt.f64 	%p45, %fd380, %fd110;
	selp.f64 	%fd111, %fd110, %fd380, %p45;
	ld.shared.f64 	%fd112, [_ZZN3cub18CUB_300001_SM_10006detail6reduce28DeviceReduceSingleTileKernelINS2_10policy_hubIdjN4cuda3__47maximumIvEEE10Policy1000EPdSB_iS8_ddNS5_3std3__410__identityEEEvT0_T1_T2_T3_T4_T6_E12temp_storage+24];
	setp.lt.f64 	%p46, %fd111, %fd112;
	selp.f64 	%fd113, %fd112, %fd111, %p46;
	ld.shared.f64 	%fd114, [_ZZN3cub18CUB_300001_SM_10006detail6reduce28DeviceReduceSingleTileKernelINS2_10policy_hubIdjN4cuda3__47maximumIvEEE10Policy1000EPdSB_iS8_ddNS5_3std3__410__identityEEEvT0_T1_T2_T3_T4_T6_E12temp_storage+32];
	setp.lt.f64 	%p47, %fd113, %fd114;
	selp.f64 	%fd115, %fd114, %fd113, %p47;
	ld.shared.f64 	%fd116, [_ZZN3cub18CUB_300001_SM_10006detail6reduce28DeviceReduceSingleTileKernelINS2_10policy_hubIdjN4cuda3__47maximumIvEEE10Policy1000EPdSB_iS8_ddNS5_3std3__410__identityEEEvT0_T1_T2_T3_T4_T6_E12temp_storage+40];
	setp.lt.f64 	%p48, %fd115, %fd116;
	selp.f64 	%fd117, %fd116, %fd115, %p48;
	ld.shared.f64 	%fd118, [_ZZN3cub18CUB_300001_SM_10006detail6reduce28DeviceReduceSingleTileKernelINS2_10policy_hubIdjN4cuda3__47maximumIvEEE10Policy1000EPdSB_iS8_ddNS5_3std3__410__identityEEEvT0_T1_T2_T3_T4_T6_E12temp_storage+48];
	setp.lt.f64 	%p49, %fd117, %fd118;
	selp.f64 	%fd119, %fd118, %fd117, %p49;
	ld.shared.f64 	%fd120, [_ZZN3cub18CUB_300001_SM_10006detail6reduce28DeviceReduceSingleTileKernelINS2_10policy_hubIdjN4cuda3__47maximumIvEEE10Policy1000EPdSB_iS8_ddNS5_3std3__410__identityEEEvT0_T1_T2_T3_T4_T6_E12temp_storage+56];
	setp.lt.f64 	%p50, %fd119, %fd120;
	selp.f64 	%fd121, %fd120, %fd119, %p50;
	ld.shared.f64 	%fd122, [_ZZN3cub18CUB_300001_SM_10006detail6reduce28DeviceReduceSingleTileKernelINS2_10policy_hubIdjN4cuda3__47maximumIvEEE10Policy1000EPdSB_iS8_ddNS5_3std3__410__identityEEEvT0_T1_T2_T3_T4_T6_E12temp_storage+64];
	setp.lt.f64 	%p51, %fd121, %fd122;
	selp.f64 	%fd380, %fd122, %fd121, %p51;
$L__BB6_72:
	mov.u32 	%r444, %tid.x;
	setp.ne.s32 	%p217, %r444, 0;
	@%p217 bra 	$L__BB6_74;
	setp.lt.f64 	%p218, %fd58, %fd380;
	selp.f64 	%fd353, %fd380, %fd58, %p218;
	st.global.f64 	[%rd1], %fd353;
$L__BB6_74:
	ret;

}


// ===== COMPILED SASS (sm_100) =====

	.target	sm_100

	.elftype	@"ET_EXEC"


//--------------------- .note.nv.tkinfo           --------------------------
	.section	.note.nv.tkinfo,"",@"SHT_NOTE"
	.sectionflags	@"SHF_NOTE_NV_TKINFO"
	.tkinfo
        /*0018*/ 	.word	0x00000002
        /*0030*/ 	.string	""
        /*0030*/ 	.string	"ptxas"
        /*0030*/ 	.string	"Cuda compilation tools, release 13.0, V13.0.88"
        /*0030*/ 	.string	"Build cuda_13.0.r13.0/compiler.36424714_0"
        /*0030*/ 	.string	"-arch sm_100 -m 64 "



//--------------------- .note.nv.cuinfo           --------------------------
	.section	.note.nv.cuinfo,"",@"SHT_NOTE"
	.sectionflags	@"SHF_NOTE_NV_CUINFO"
        /*0018*/ 	.short	0x0002
        /*001a*/ 	.short	0x0064
        /*001c*/ 	.short	0x0082
	.zero		2


//--------------------- .nv.info                  --------------------------
	.section	.nv.info,"",@"SHT_CUDA_INFO"
	.align	4


	//----- nvinfo : EIATTR_REGCOUNT
	.align		4
        /*0000*/ 	.byte	0x04, 0x2f
        /*0002*/ 	.short	(.L_41 - .L_40)
	.align		4
.L_40:
        /*0004*/ 	.word	index@(_Z9calculatePdS_m)
        /*0008*/ 	.word	0x00000014


	//----- nvinfo : EIATTR_FRAME_SIZE
	.align		4
.L_41:
        /*000c*/ 	.byte	0x04, 0x11
        /*000e*/ 	.short	(.L_43 - .L_42)
	.align		4
.L_42:
        /*0010*/ 	.word	index@(_Z9calculatePdS_m)
        /*0014*/ 	.word	0x00000000


	//----- nvinfo : EIATTR_REGCOUNT
	.align		4
.L_43:
        /*0018*/ 	.byte	0x04, 0x2f
        /*001a*/ 	.short	(.L_45 - .L_44)
	.align		4
.L_44:
        /*001c*/ 	.word	index@(_Z11subtractionPdS_)
        /*0020*/ 	.word	0x0000000a


	//----- nvinfo : EIATTR_FRAME_SIZE
	.align		4
.L_45:
        /*0024*/ 	.byte	0x04, 0x11
        /*0026*/ 	.short	(.L_47 - .L_46)
	.align		4
.L_46:
        /*0028*/ 	.word	index@(_Z11subtractionPdS_)
        /*002c*/ 	.word	0x00000000


	//----- nvinfo : EIATTR_REGCOUNT
	.align		4
.L_47:
        /*0030*/ 	.byte	0x04, 0x2f
        /*0032*/ 	.short	(.L_49 - .L_48)
	.align		4
.L_48:
        /*0034*/ 	.word	index@(_Z7restorePdi)
        /*0038*/ 	.word	0x00000019


	//----- nvinfo : EIATTR_FRAME_SIZE
	.align		4
.L_49:
        /*003c*/ 	.byte	0x04, 0x11
        /*003e*/ 	.short	(.L_51 - .L_50)
	.align		4
.L_50:
        /*0040*/ 	.word	index@($__internal_0_$__cuda_sm20_div_rn_f64_full)
        /*0044*/ 	.word	0x00000000


	//----- nvinfo : EIATTR_FRAME_SIZE
	.align		4
.L_51:
        /*0048*/ 	.byte	0x04, 0x11
        /*004a*/ 	.short	(.L_53 - .L_52)
	.align		4
.L_52:
        /*004c*/ 	.word	index@(_Z7restorePdi)
        /*0050*/ 	.word	0x00000000


	//----- nvinfo : EIATTR_REGCOUNT
	.align		4
.L_53:
        /*0054*/ 	.byte	0x04, 0x2f
        /*0056*/ 	.short	(.L_55 - .L_54)
	.align		4
.L_54:
        /*0058*/ 	.word	index@(_ZN3cub18CUB_300001_SM_10006detail11EmptyKernelIvEEvv)
        /*005c*/ 	.word	0x00000004


	//----- nvinfo : EIATTR_FRAME_SIZE
	.align		4
.L_55:
        /*0060*/ 	.byte	0x04, 0x11
        /*0062*/ 	.short	(.L_57 - .L_56)
	.align		4
.L_56:
        /*0064*/ 	.word	index@(_ZN3cub18CUB_300001_SM_10006detail11EmptyKernelIvEEvv)
        /*0068*/ 	.word	0x00000000


	//----- nvinfo : EIATTR_REGCOUNT
	.align		4
.L_57:
        /*006c*/ 	.byte	0x04, 0x2f
        /*006e*/ 	.short	(.L_59 - .L_58)
	.align		4
.L_58:
        /*0070*/ 	.word	index@(_ZN3cub18CUB_300001_SM_10006detail6reduce28DeviceReduceSingleTileKernelINS2_10policy_hubIdjN4cuda3__47maximumIvEEE10Policy1000EPdSB_jS8_ddNS5_3std3__410__identityEEEvT0_T1_T2_T3_T4_T6_)
        /*0074*/ 	.word	0x0000002c


	//----- nvinfo : EIATTR_FRAME_SIZE
	.align		4
.L_59:
        /*0078*/ 	.byte	0x04, 0x11
        /*007a*/ 	.short	(.L_61 - .L_60)
	.align		4
.L_60:
        /*007c*/ 	.word	index@(_ZN3cub18CUB_300001_SM_10006detail6reduce28DeviceReduceSingleTileKernelINS2_10policy_hubIdjN4cuda3__47maximumIvEEE10Policy1000EPdSB_jS8_ddNS5_3std3__410__identityEEEvT0_T1_T2_T3_T4_T6_)
        /*0080*/ 	.word	0x00000000


	//----- nvinfo : EIATTR_REGCOUNT
	.align		4
.L_61:
        /*0084*/ 	.byte	0x04, 0x2f
        /*0086*/ 	.short	(.L_63 - .L_62)
	.align		4
.L_62:
        /*0088*/ 	.word	index@(_ZN3cub18CUB_300001_SM_10006detail6reduce18DeviceReduceKernelINS2_10policy_hubIdjN4cuda3__47maximumIvEEE10Policy1000EPdjS8_dNS5_3std3__410__identityEEEvT0_PT3_T1_NS0_13GridEvenShareISI_EET2_T4_)
        /*008c*/ 	.word	0x0000001c


	//----- nvinfo : EIATTR_FRAME_SIZE
	.align		4
.L_63:
        /*0090*/ 	.byte	0x04, 0x11
        /*0092*/ 	.short	(.L_65 - .L_64)
	.align		4
.L_64:
        /*0094*/ 	.word	index@(_ZN3cub18CUB_300001_SM_10006detail6reduce18DeviceReduceKernelINS2_10policy_hubIdjN4cuda3__47maximumIvEEE10Policy1000EPdjS8_dNS5_3std3__410__identityEEEvT0_PT3_T1_NS0_13GridEvenShareISI_EET2_T4_)
        /*0098*/ 	.word	0x00000000


	//----- nvinfo : EIATTR_REGCOUNT
	.align		4
.L_65:
        /*009c*/ 	.byte	0x04, 0x2f
        /*009e*/ 	.short	(.L_67 - .L_66)
	.align		4
.L_66:
        /*00a0*/ 	.word	index@(_ZN3cub18CUB_300001_SM_10006detail6reduce28DeviceReduceSingleTileKernelINS2_10policy_hubIdjN4cuda3__47maximumIvEEE10Policy1000EPdSB_iS8_ddNS5_3std3__410__identityEEEvT0_T1_T2_T3_T4_T6_)
        /*00a4*/ 	.word	0x00000030


	//----- nvinfo : EIATTR_FRAME_SIZE
	.align		4
.L_67:
        /*00a8*/ 	.byte	0x04, 0x11
        /*00aa*/ 	.short	(.L_69 - .L_68)
	.align		4
.L_68:
        /*00ac*/ 	.word	index@(_ZN3cub18CUB_300001_SM_10006detail6reduce28DeviceReduceSingleTileKernelINS2_10policy_hubIdjN4cuda3__47maximumIvEEE10Policy1000EPdSB_iS8_ddNS5_3std3__410__identityEEEvT0_T1_T2_T3_T4_T6_)
        /*00b0*/ 	.word	0x00000000


	//----- nvinfo : EIATTR_MIN_STACK_SIZE
	.align		4
.L_69:
        /*00b4*/ 	.byte	0x04, 0x12
        /*00b6*/ 	.short	(.L_71 - .L_70)
	.align		4
.L_70:
        /*00b8*/ 	.word	index@(_ZN3cub18CUB_300001_SM_10006detail6reduce28DeviceReduceSingleTileKernelINS2_10policy_hubIdjN4cuda3__47maximumIvEEE10Policy1000EPdSB_iS8_ddNS5_3std3__410__identityEEEvT0_T1_T2_T3_T4_T6_)
        /*00bc*/ 	.word	0x00000000


	//----- nvinfo : EIATTR_MIN_STACK_SIZE
	.align		4
.L_71:
        /*00c0*/ 	.byte	0x04, 0x12
        /*00c2*/ 	.short	(.L_73 - .L_72)
	.align		4
.L_72:
        /*00c4*/ 	.word	index@(_ZN3cub18CUB_300001_SM_10006detail6reduce18DeviceReduceKernelINS2_10policy_hubIdjN4cuda3__47maximumIvEEE10Policy1000EPdjS8_dNS5_3std3__410__identityEEEvT0_PT3_T1_NS0_13GridEvenShareISI_EET2_T4_)
        /*00c8*/ 	.word	0x00000000


	//----- nvinfo : EIATTR_MIN_STACK_SIZE
	.align		4
.L_73:
        /*00cc*/ 	.byte	0x04, 0x12
        /*00ce*/ 	.short	(.L_75 - .L_74)
	.align		4
.L_74:
        /*00d0*/ 	.word	index@(_ZN3cub18CUB_300001_SM_10006detail6reduce28DeviceReduceSingleTileKernelINS2_10policy_hubIdjN4cuda3__47maximumIvEEE10Policy1000EPdSB_jS8_ddNS5_3std3__410__identityEEEvT0_T1_T2_T3_T4_T6_)
        /*00d4*/ 	.word	0x00000000


	//----- nvinfo : EIATTR_MIN_STACK_SIZE
	.align		4
.L_75:
        /*00d8*/ 	.byte	0x04, 0x12
        /*00da*/ 	.short	(.L_77 - .L_76)
	.align		4
.L_76:
        /*00dc*/ 	.word	index@(_ZN3cub18CUB_300001_SM_10006detail11EmptyKernelIvEEvv)
        /*00e0*/ 	.word	0x00000000


	//----- nvinfo : EIATTR_MIN_STACK_SIZE
	.align		4
.L_77:
        /*00e4*/ 	.byte	0x04, 0x12
        /*00e6*/ 	.short	(.L_79 - .L_78)
	.align		4
.L_78:
        /*00e8*/ 	.word	index@(_Z7restorePdi)
        /*00ec*/ 	.word	0x00000000


	//----- nvinfo : EIATTR_MIN_STACK_SIZE
	.align		4
.L_79:
        /*00f0*/ 	.byte	0x04, 0x12
        /*00f2*/ 	.short	(.L_81 - .L_80)
	.align		4
.L_80:
        /*00f4*/ 	.word	index@(_Z11subtractionPdS_)
        /*00f8*/ 	.word	0x00000000


	//----- nvinfo : EIATTR_MIN_STACK_SIZE
	.align		4
.L_81:
        /*00fc*/ 	.byte	0x04, 0x12
        /*00fe*/ 	.short	(.L_83 - .L_82)
	.align		4
.L_82:
        /*0100*/ 	.word	index@(_Z9calculatePdS_m)
        /*0104*/ 	.word	0x00000000
.L_83:


//--------------------- .nv.compat                --------------------------
	.section	.nv.compat,"",@"SHT_CUDA_COMPAT_INFO"
	.align	4
        /*0000*/ 	.byte	0x02, 0x09, 0x00, 0x00, 0x02, 0x02, 0x01, 0x00, 0x02, 0x05, 0x05, 0x00, 0x03, 0x07, 0x01, 0x01
        /*0010*/ 	.byte	0x02, 0x03, 0x00, 0x00, 0x02, 0x06, 0x01, 0x00, 0x04, 0x0b, 0x08, 0x00, 0x01, 0x00, 0x00, 0x00
        /*0020*/ 	.byte	0x00, 0x00, 0x00, 0x00


//--------------------- .nv.info._ZN3cub18CUB_300001_SM_10006detail6reduce28DeviceReduceSingleTileKernelINS2_10policy_hubIdjN4cuda3__47maximumIvEEE10Policy1000EPdSB_iS8_ddNS5_3std3__410__identityEEEvT0_T1_T2_T3_T4_T6_ --------------------------
	.section	.nv.info._ZN3cub18CUB_300001_SM_10006detail6reduce28DeviceReduceSingleTileKernelINS2_10policy_hubIdjN4cuda3__47maximumIvEEE10Policy1000EPdSB_iS8_ddNS5_3std3__410__identityEEEvT0_T1_T2_T3_T4_T6_,"",@"SHT_CUDA_INFO"
	.sectionflags	@""
	.align	4


	//----- nvinfo : EIATTR_CUDA_API_VERSION
	.align		4
        /*0000*/ 	.byte	0x04, 0x37
        /*0002*/ 	.short	(.L_85 - .L_84)
.L_84:
        /*0004*/ 	.word	0x00000082


	//----- nvinfo : EIATTR_KPARAM_INFO
	.align		4
.L_85:
        /*0008*/ 	.byte	0x04, 0x17
        /*000a*/ 	.short	(.L_87 - .L_86)
.L_86:
        /*000c*/ 	.word	0x00000000
        /*0010*/ 	.short	0x0005
        /*0012*/ 	.short	0x0020
        /*0014*/ 	.byte	0x00, 0xf0, 0x05, 0x00


	//----- nvinfo : EIATTR_KPARAM_INFO
	.align		4
.L_87:
        /*0018*/ 	.byte	0x04, 0x17
        /*001a*/ 	.short	(.L_89 - .L_88)
.L_88:
        /*001c*/ 	.word	0x00000000
        /*0020*/ 	.short	0x0004
        /*0022*/ 	.short	0x0018
        /*0024*/ 	.byte	0x00, 0xf0, 0x21, 0x00


	//----- nvinfo : EIATTR_KPARAM_INFO
	.align		4
.L_89:
        /*0028*/ 	.byte	0x04, 0x17
        /*002a*/ 	.short	(.L_91 - .L_90)
.L_90:
        /*002c*/ 	.word	0x00000000
        /*0030*/ 	.short	0x0003
        /*0032*/ 	.short	0x0014
        /*0034*/ 	.byte	0x00, 0xf0, 0x05, 0x00


	//----- nvinfo : EIATTR_KPARAM_INFO
	.align		4
.L_91:
        /*0038*/ 	.byte	0x04, 0x17
        /*003a*/ 	.short	(.L_93 - .L_92)
.L_92:
        /*003c*/ 	.word	0x00000000
        /*0040*/ 	.short	0x0002
        /*0042*/ 	.short	0x0010
        /*0044*/ 	.byte	0x00, 0xf0, 0x11, 0x00


	//----- nvinfo : EIATTR_KPARAM_INFO
	.align		4
.L_93:
        /*0048*/ 	.byte	0x04, 0x17
        /*004a*/ 	.short	(.L_95 - .L_94)
.L_94:
        /*004c*/ 	.word	0x00000000
        /*0050*/ 	.short	0x0001
        /*0052*/ 	.short	0x0008
        /*0054*/ 	.byte	0x00, 0xf5, 0x21, 0x00


	//----- nvinfo : EIATTR_KPARAM_INFO
	.align		4
.L_95:
        /*0058*/ 	.byte	0x04, 0x17
        /*005a*/ 	.short	(.L_97 - .L_96)
.L_96:
        /*005c*/ 	.word	0x00000000
        /*0060*/ 	.short	0x0000
        /*0062*/ 	.short	0x0000
        /*0064*/ 	.byte	0x00, 0xf5, 0x21, 0x00


	//----- nvinfo : EIATTR_SPARSE_MMA_MASK
	.align		4
.L_97:
        /*0068*/ 	.byte	0x03, 0x50
        /*006a*/ 	.short	0x0000


	//----- nvinfo : EIATTR_MAXREG_COUNT
	.align		4
        /*006c*/ 	.byte	0x03, 0x1b
        /*006e*/ 	.short	0x00ff


	//----- nvinfo : EIATTR_NUM_BARRIERS
	.align		4
        /*0070*/ 	.byte	0x02, 0x4c
        /*0072*/ 	.byte	0x01
	.zero		1


	//----- nvinfo : EIATTR_MERCURY_ISA_VERSION
	.align		4
        /*0074*/ 	.byte	0x03, 0x5f
        /*0076*/ 	.short	0x0101


	//----- nvinfo : EIATTR_COOP_GROUP_MASK_REGIDS
	.align		4
        /*0078*/ 	.byte	0x04, 0x29
        /*007a*/ 	.short	(.L_99 - .L_98)


	//   ....[0]....
.L_98:
        /*007c*/ 	.word	0xffffffff


	//   ....[1]....
        /*0080*/ 	.word	0xffffffff


	//   ....[2]....
        /*0084*/ 	.word	0xffffffff


	//   ....[3]....
        /*0088*/ 	.word	0xffffffff


	//   ....[4]....
        /*008c*/ 	.word	0xffffffff


	//   ....[5]....
        /*0090*/ 	.word	0xffffffff


	//   ....[6]....
        /*0094*/ 	.word	0xffffffff


	//   ....[7]....
        /*0098*/ 	.word	0xffffffff


	//   ....[8]....
        /*009c*/ 	.word	0xffffffff


	//   ....[9]....
        /*00a0*/ 	.word	0xffffffff


	//   ....[10]....
        /*00a4*/ 	.word	0xffffffff


	//   ....[11]....
        /*00a8*/ 	.word	0xffffffff


	//   ....[12]....
        /*00ac*/ 	.word	0xffffffff


	//   ....[13]....
        /*00b0*/ 	.word	0xffffffff


	//   ....[14]....
        /*00b4*/ 	.word	0xffffffff


	//   ....[15]....
        /*00b8*/ 	.word	0xffffffff


	//   ....[16]....
        /*00bc*/ 	.word	0xffffffff


	//   ....[17]....
        /*00c0*/ 	.word	0xffffffff


	//   ....[18]....
        /*00c4*/ 	.word	0xffffffff


	//   ....[19]....
        /*00c8*/ 	.word	0xffffffff


	//   ....[20]....
        /*00cc*/ 	.word	0xffffffff


	//   ....[21]....
        /*00d0*/ 	.word	0xffffffff


	//   ....[22]....
        /*00d4*/ 	.word	0xffffffff


	//   ....[23]....
        /*00d8*/ 	.word	0xffffffff


	//   ....[24]....
        /*00dc*/ 	.word	0xffffffff


	//   ....[25]....
        /*00e0*/ 	.word	0xffffffff


	//   ....[26]....
        /*00e4*/ 	.word	0xffffffff


	//   ....[27]....
        /*00e8*/ 	.word	0xffffffff


	//   ....[28]....
        /*00ec*/ 	.word	0xffffffff


	//   ....[29]....
        /*00f0*/ 	.word	0xffffffff


	//   ....[30]....
        /*00f4*/ 	.word	0xffffffff


	//   ....[31]....
        /*00f8*/ 	.word	0xffffffff


	//   ....[32]....
        /*00fc*/ 	.word	0xffffffff


	//   ....[33]....
        /*0100*/ 	.word	0xffffffff


	//   ....[34]....
        /*0104*/ 	.word	0xffffffff


	//   ....[35]....
        /*0108*/ 	.word	0xffffffff


	//   ....[36]....
        /*010c*/ 	.word	0xffffffff


	//   ....[37]....
        /*0110*/ 	.word	0xffffffff


	//   ....[38]....
        /*0114*/ 	.word	0xffffffff


	//   ....[39]....
        /*0118*/ 	.word	0xffffffff


	//   ....[40]....
        /*011c*/ 	.word	0xffffffff


	//   ....[41]....
        /*0120*/ 	.word	0xffffffff


	//   ....[42]....
        /*0124*/ 	.word	0xffffffff


	//   ....[43]....
        /*0128*/ 	.word	0xffffffff


	//   ....[44]....
        /*012c*/ 	.word	0xffffffff


	//   ....[45]....
        /*0130*/ 	.word	0xffffffff


	//   ....[46]....
        /*0134*/ 	.word	0xffffffff


	//   ....[47]....
        /*0138*/ 	.word	0xffffffff


	//   ....[48]....
        /*013c*/ 	.word	0xffffffff


	//   ....[49]....
        /*0140*/ 	.word	0xffffffff


	//   ....[50]....
        /*0144*/ 	.word	0xffffffff


	//   ....[51]....
        /*0148*/ 	.word	0xffffffff


	//   ....[52]....
        /*014c*/ 	.word	0xffffffff


	//   ....[53]....
        /*0150*/ 	.word	0xffffffff


	//   ....[54]....
        /*0154*/ 	.word	0xffffffff


	//   ....[55]....
        /*0158*/ 	.word	0xffffffff


	//   ....[56]....
        /*015c*/ 	.word	0xffffffff


	//   ....[57]....
        /*0160*/ 	.word	0xffffffff


	//   ....[58]....
        /*0164*/ 	.word	0xffffffff


	//   ....[59]....
        /*0168*/ 	.word	0xffffffff


	//----- nvinfo : EIATTR_COOP_GROUP_INSTR_OFFSETS
	.align		4
.L_99:
        /*016c*/ 	.byte	0x04, 0x28
        /*016e*/ 	.short	(.L_101 - .L_100)


	//   ....[0]....
.L_100:
        /*0170*/ 	.word	0x00000d30


	//   ....[1]....
        /*0174*/ 	.word	0x00000d40


	//   ....[2]....
        /*0178*/ 	.word	0x00000dd0


	//   ....[3]....
        /*017c*/ 	.word	0x00000e10


	//   ....[4]....
        /*0180*/ 	.word	0x00000e80


	//   ....[5]....
        /*0184*/ 	.word	0x00000ea0


	//   ....[6]....
        /*0188*/ 	.word	0x00000ef0


	//   ....[7]....
        /*018c*/ 	.word	0x00000f10


	//   ....[8]....
        /*0190*/ 	.word	0x00000f60


	//   ....[9]....
        /*0194*/ 	.word	0x00000f80


	//   ....[10]....
        /*0198*/ 	.word	0x00001280


	//   ....[11]....
        /*019c*/ 	.word	0x00001290


	//   ....[12]....
        /*01a0*/ 	.word	0x00001320


	//   ....[13]....
        /*01a4*/ 	.word	0x00001350


	//   ....[14]....
        /*01a8*/ 	.word	0x000013b0


	//   ....[15]....
        /*01ac*/ 	.word	0x000013e0


	//   ....[16]....
        /*01b0*/ 	.word	0x00001440


	//   ....[17]....
        /*01b4*/ 	.word	0x00001480


	//   ....[18]....
        /*01b8*/ 	.word	0x000014f0


	//   ....[19]....
        /*01bc*/ 	.word	0x00001530


	//   ....[20]....
        /*01c0*/ 	.word	0x00002960


	//   ....[21]....
        /*01c4*/ 	.word	0x00002970


	//   ....[22]....
        /*01c8*/ 	.word	0x00002a00


	//   ....[23]....
        /*01cc*/ 	.word	0x00002a30


	//   ....[24]....
        /*01d0*/ 	.word	0x00002aa0


	//   ....[25]....
        /*01d4*/ 	.word	0x00002ac0


	//   ....[26]....
        /*01d8*/ 	.word	0x00002b20


	//   ....[27]....
        /*01dc*/ 	.word	0x00002b30


	//   ....[28]....
        /*01e0*/ 	.word	0x00002b80


	//   ....[29]....
        /*01e4*/ 	.word	0x00002b90


	//   ....[30]....
        /*01e8*/ 	.word	0x00003a20


	//   ....[31]....
        /*01ec*/ 	.word	0x00003a30


	//   ....[32]....
        /*01f0*/ 	.word	0x00003ac0


	//   ....[33]....
        /*01f4*/ 	.word	0x00003b00


	//   ....[34]....
        /*01f8*/ 	.word	0x00003b80


	//   ....[35]....
        /*01fc*/ 	.word	0x00003bc0


	//   ....[36]....
        /*0200*/ 	.word	0x00003c20


	//   ....[37]....
        /*0204*/ 	.word	0x00003c50


	//   ....[38]....
        /*0208*/ 	.word	0x00003ca0


	//   ....[39]....
        /*020c*/ 	.word	0x00003cd0


	//   ....[40]....
        /*0210*/ 	.word	0x00003fb0


	//   ....[41]....
        /*0214*/ 	.word	0x00003fc0


	//   ....[42]....
        /*0218*/ 	.word	0x00004050


	//   ....[43]....
        /*021c*/ 	.word	0x00004080


	//   ....[44]....
        /*0220*/ 	.word	0x000040d0


	//   ....[45]....
        /*0224*/ 	.word	0x00004100


	//   ....[46]....
        /*0228*/ 	.word	0x00004170


	//   ....[47]....
        /*022c*/ 	.word	0x000041b0


	//   ....[48]....
        /*0230*/ 	.word	0x00004220


	//   ....[49]....
        /*0234*/ 	.word	0x00004250


	//   ....[50]....
        /*0238*/ 	.word	0x00005700


	//   ....[51]....
        /*023c*/ 	.word	0x00005710


	//   ....[52]....
        /*0240*/ 	.word	0x000057a0


	//   ....[53]....
        /*0244*/ 	.word	0x000057e0


	//   ....[54]....
        /*0248*/ 	.word	0x00005860


	//   ....[55]....
        /*024c*/ 	.word	0x000058a0


	//   ....[56]....
        /*0250*/ 	.word	0x00005900


	//   ....[57]....
        /*0254*/ 	.word	0x00005930


	//   ....[58]....
        /*0258*/ 	.word	0x00005980


	//   ....[59]....
        /*025c*/ 	.word	0x000059b0


	//----- nvinfo : EIATTR_VRC_CTA_INIT_COUNT
	.align		4
.L_101:
        /*0260*/ 	.byte	0x02, 0x4a
	.zero		1
	.zero		1


	//----- nvinfo : EIATTR_EXIT_INSTR_OFFSETS
	.align		4
        /*0264*/ 	.byte	0x04, 0x1c
        /*0266*/ 	.short	(.L_103 - .L_102)


	//   ....[0]....
.L_102:
        /*0268*/ 	.word	0x00000080


	//   ....[1]....
        /*026c*/ 	.word	0x000000c0


	//   ....[2]....
        /*0270*/ 	.word	0x00005c20


	//   ....[3]....
        /*0274*/ 	.word	0x00005ca0


	//----- nvinfo : EIATTR_MAX_THREADS
	.align		4
.L_103:
        /*0278*/ 	.byte	0x04, 0x05
        /*027a*/ 	.short	(.L_105 - .L_104)
.L_104:
        /*027c*/ 	.word	0x00000100
        /*0280*/ 	.word	0x00000001
        /*0284*/ 	.word	0x00000001


	//----- nvinfo : EIATTR_CRS_STACK_SIZE
	.align		4
.L_105:
        /*0288*/ 	.byte	0x04, 0x1e
        /*028a*/ 	.short	(.L_107 - .L_106)
.L_106:
        /*028c*/ 	.word	0x00000000


	//----- nvinfo : EIATTR_CBANK_PARAM_SIZE
	.align		4
.L_107:
        /*0290*/ 	.byte	0x03, 0x19
        /*0292*/ 	.short	0x0021


	//----- nvinfo : EIATTR_PARAM_CBANK
	.align		4
        /*0294*/ 	.byte	0x04, 0x0a
        /*0296*/ 	.short	(.L_109 - .L_108)
	.align		4
.L_108:
        /*0298*/ 	.word	index@(.nv.constant0._ZN3cub18CUB_300001_SM_10006detail6reduce28DeviceReduceSingleTileKernelINS2_10policy_hubIdjN4cuda3__47maximumIvEEE10Policy1000EPdSB_iS8_ddNS5_3std3__410__identityEEEvT0_T1_T2_T3_T4_T6_)
        /*029c*/ 	.short	0x0380
        /*029e*/ 	.short	0x0021


	//----- nvinfo : EIATTR_SW_WAR
	.align		4
.L_109:
        /*02a0*/ 	.byte	0x04, 0x36
        /*02a2*/ 	.short	(.L_111 - .L_110)
.L_110:
        /*02a4*/ 	.word	0x00000008
.L_111:


//--------------------- .nv.info._ZN3cub18CUB_300001_SM_10006detail6reduce18DeviceReduceKernelINS2_10policy_hubIdjN4cuda3__47maximumIvEEE10Policy1000EPdjS8_dNS5_3std3__410__identityEEEvT0_PT3_T1_NS0_13GridEvenShareISI_EET2_T4_ --------------------------
	.section	.nv.info._ZN3cub18CUB_300001_SM_10006detail6reduce18DeviceReduceKernelINS2_10policy_hubIdjN4cuda3__47maximumIvEEE10Policy1000EPdjS8_dNS5_3std3__410__identityEEEvT0_PT3_T1_NS0_13GridEvenShareISI_EET2_T4_,"",@"SHT_CUDA_INFO"
	.sectionflags	@""
	.align	4


	//----- nvinfo : EIATTR_CUDA_API_VERSION
	.align		4
        /*0000*/ 	.byte	0x04, 0x37
        /*0002*/ 	.short	(.L_113 - .L_112)
.L_112:
        /*0004*/ 	.word	0x00000082


	//----- nvinfo : EIATTR_KPARAM_INFO
	.align		4
.L_113:
        /*0008*/ 	.byte	0x04, 0x17
        /*000a*/ 	.short	(.L_115 - .L_114)
.L_114:
        /*000c*/ 	.word	0x00000000
        /*0010*/ 	.short	0x0005
        /*0012*/ 	.short	0x003d
        /*0014*/ 	.byte	0x00, 0xf0, 0x05, 0x00


	//----- nvinfo : EIATTR_KPARAM_INFO
	.align		4
.L_115:
        /*0018*/ 	.byte	0x04, 0x17
        /*001a*/ 	.short	(.L_117 - .L_116)
.L_116:
        /*001c*/ 	.word	0x00000000
        /*0020*/ 	.short	0x0004
        /*0022*/ 	.short	0x003c
        /*0024*/ 	.byte	0x00, 0xf0, 0x05, 0x00


	//----- nvinfo : EIATTR_KPARAM_INFO
	.align		4
.L_117:
        /*0028*/ 	.byte	0x04, 0x17
        /*002a*/ 	.short	(.L_119 - .L_118)
.L_118:
        /*002c*/ 	.word	0x00000000
        /*0030*/ 	.short	0x0003
        /*0032*/ 	.short	0x0014
        /*0034*/ 	.byte	0x00, 0xf0, 0xa1, 0x00


	//----- nvinfo : EIATTR_KPARAM_INFO
	.align		4
.L_119:
        /*0038*/ 	.byte	0x04, 0x17
        /*003a*/ 	.short	(.L_121 - .L_120)
.L_120:
        /*003c*/ 	.word	0x00000000
        /*0040*/ 	.short	0x0002
        /*0042*/ 	.short	0x0010
        /*0044*/ 	.byte	0x00, 0xf0, 0x11, 0x00


	//----- nvinfo : EIATTR_KPARAM_INFO
	.align		4
.L_121:
        /*0048*/ 	.byte	0x04, 0x17
        /*004a*/ 	.short	(.L_123 - .L_122)
.L_122:
        /*004c*/ 	.word	0x00000000
        /*0050*/ 	.short	0x0001
        /*0052*/ 	.short	0x0008
        /*0054*/ 	.byte	0x00, 0xf5, 0x21, 0x00


	//----- nvinfo : EIATTR_KPARAM_INFO
	.align		4
.L_123:
        /*0058*/ 	.byte	0x04, 0x17
        /*005a*/ 	.short	(.L_125 - .L_124)
.L_124:
        /*005c*/ 	.word	0x00000000
        /*0060*/ 	.short	0x0000
        /*0062*/ 	.short	0x0000
        /*0064*/ 	.byte	0x00, 0xf5, 0x21, 0x00


	//----- nvinfo : EIATTR_SPARSE_MMA_MASK
	.align		4
.L_125:
        /*0068*/ 	.byte	0x03, 0x50
        /*006a*/ 	.short	0x0000


	//----- nvinfo : EIATTR_MAXREG_COUNT
	.align		4
        /*006c*/ 	.byte	0x03, 0x1b
        /*006e*/ 	.short	0x00ff


	//----- nvinfo : EIATTR_NUM_BARRIERS
	.align		4
        /*0070*/ 	.byte	0x02, 0x4c
        /*0072*/ 	.byte	0x01
	.zero		1


	//----- nvinfo : EIATTR_MERCURY_ISA_VERSION
	.align		4
        /*0074*/ 	.byte	0x03, 0x5f
        /*0076*/ 	.short	0x0101


	//----- nvinfo : EIATTR_COOP_GROUP_MASK_REGIDS
	.align		4
        /*0078*/ 	.byte	0x04, 0x29
        /*007a*/ 	.short	(.L_127 - .L_126)


	//   ....[0]....
.L_126:
        /*007c*/ 	.word	0xffffffff


	//   ....[1]....
        /*0080*/ 	.word	0xffffffff


	//   ....[2]....
        /*0084*/ 	.word	0xffffffff


	//   ....[3]....
        /*0088*/ 	.word	0xffffffff


	//   ....[4]....
        /*008c*/ 	.word	0xffffffff


	//   ....[5]....
        /*0090*/ 	.word	0xffffffff


	//   ....[6]....
        /*0094*/ 	.word	0xffffffff


	//   ....[7]....
        /*0098*/ 	.word	0xffffffff


	//   ....[8]....
        /*009c*/ 	.word	0xffffffff


	//   ....[9]....
        /*00a0*/ 	.word	0xffffffff


	//   ....[10]....
        /*00a4*/ 	.word	0xffffffff


	//   ....[11]....
        /*00a8*/ 	.word	0xffffffff


	//   ....[12]....
        /*00ac*/ 	.word	0xffffffff


	//   ....[13]....
        /*00b0*/ 	.word	0xffffffff


	//   ....[14]....
        /*00b4*/ 	.word	0xffffffff


	//   ....[15]....
        /*00b8*/ 	.word	0xffffffff


	//   ....[16]....
        /*00bc*/ 	.word	0xffffffff


	//   ....[17]....
        /*00c0*/ 	.word	0xffffffff


	//   ....[18]....
        /*00c4*/ 	.word	0xffffffff


	//   ....[19]....
        /*00c8*/ 	.word	0xffffffff


	//   ....[20]....
        /*00cc*/ 	.word	0xffffffff


	//   ....[21]....
        /*00d0*/ 	.word	0xffffffff


	//   ....[22]....
        /*00d4*/ 	.word	0xffffffff


	//   ....[23]....
        /*00d8*/ 	.word	0xffffffff


	//   ....[24]....
        /*00dc*/ 	.word	0xffffffff


	//   ....[25]....
        /*00e0*/ 	.word	0xffffffff


	//   ....[26]....
        /*00e4*/ 	.word	0xffffffff


	//   ....[27]....
        /*00e8*/ 	.word	0xffffffff


	//   ....[28]....
        /*00ec*/ 	.word	0xffffffff


	//   ....[29]....
        /*00f0*/ 	.word	0xffffffff


	//   ....[30]....
        /*00f4*/ 	.word	0xffffffff


	//   ....[31]....
        /*00f8*/ 	.word	0xffffffff


	//   ....[32]....
        /*00fc*/ 	.word	0xffffffff


	//   ....[33]....
        /*0100*/ 	.word	0xffffffff


	//   ....[34]....
        /*0104*/ 	.word	0xffffffff


	//   ....[35]....
        /*0108*/ 	.word	0xffffffff


	//   ....[36]....
        /*010c*/ 	.word	0xffffffff


	//   ....[37]....
        /*0110*/ 	.word	0xffffffff


	//   ....[38]....
        /*0114*/ 	.word	0xffffffff


	//   ....[39]....
        /*0118*/ 	.word	0xffffffff


	//   ....[40]....
        /*011c*/ 	.word	0xffffffff


	//   ....[41]....
        /*0120*/ 	.word	0xffffffff


	//   ....[42]....
        /*0124*/ 	.word	0xffffffff


	//   ....[43]....
        /*0128*/ 	.word	0xffffffff


	//   ....[44]....
        /*012c*/ 	.word	0xffffffff


	//   ....[45]....
        /*0130*/ 	.word	0xffffffff


	//   ....[46]....
        /*0134*/ 	.word	0xffffffff


	//   ....[47]....
        /*0138*/ 	.word	0xffffffff


	//   ....[48]....
        /*013c*/ 	.word	0xffffffff


	//   ....[49]....
        /*0140*/ 	.word	0xffffffff


	//   ....[50]....
        /*0144*/ 	.word	0xffffffff


	//   ....[51]....
        /*0148*/ 	.word	0xffffffff


	//   ....[52]....
        /*014c*/ 	.word	0xffffffff


	//   ....[53]....
        /*0150*/ 	.word	0xffffffff


	//   ....[54]....
        /*0154*/ 	.word	0xffffffff


	//   ....[55]....
        /*0158*/ 	.word	0xffffffff


	//   ....[56]....
        /*015c*/ 	.word	0xffffffff


	//   ....[57]....
        /*0160*/ 	.word	0xffffffff


	//   ....[58]....
        /*0164*/ 	.word	0xffffffff


	//   ....[59]....
        /*0168*/ 	.word	0xffffffff


	//----- nvinfo : EIATTR_COOP_GROUP_INSTR_OFFSETS
	.align		4
.L_127:
        /*016c*/ 	.byte	0x04, 0x28
        /*016e*/ 	.short	(.L_129 - .L_128)


	//   ....[0]....
.L_128:
        /*0170*/ 	.word	0x000005c0


	//   ....[1]....
        /*0174*/ 	.word	0x000005d0


	//   ....[2]....
        /*0178*/ 	.word	0x00000660


	//   ....[3]....
        /*017c*/ 	.word	0x00000670


	//   ....[4]....
        /*0180*/ 	.word	0x000006d0


	//   ....[5]....
        /*0184*/ 	.word	0x00000700


	//   ....[6]....
        /*0188*/ 	.word	0x00000780


	//   ....[7]....
        /*018c*/ 	.word	0x00000790


	//   ....[8]....
        /*0190*/ 	.word	0x000007e0


	//   ....[9]....
        /*0194*/ 	.word	0x000007f0


	//   ....[10]....
        /*0198*/ 	.word	0x00000ad0


	//   ....[11]....
        /*019c*/ 	.word	0x00000ae0


	//   ....[12]....
        /*01a0*/ 	.word	0x00000b70


	//   ....[13]....
        /*01a4*/ 	.word	0x00000b90


	//   ....[14]....
        /*01a8*/ 	.word	0x00000bf0


	//   ....[15]....
        /*01ac*/ 	.word	0x00000c10


	//   ....[16]....
        /*01b0*/ 	.word	0x00000c70


	//   ....[17]....
        /*01b4*/ 	.word	0x00000ca0


	//   ....[18]....
        /*01b8*/ 	.word	0x00000d20


	//   ....[19]....
        /*01bc*/ 	.word	0x00000d40


	//   ....[20]....
        /*01c0*/ 	.word	0x00001b60


	//   ....[21]....
        /*01c4*/ 	.word	0x00001b70


	//   ....[22]....
        /*01c8*/ 	.word	0x00001c00


	//   ....[23]....
        /*01cc*/ 	.word	0x00001c30


	//   ....[24]....
        /*01d0*/ 	.word	0x00001ca0


	//   ....[25]....
        /*01d4*/ 	.word	0x00001cc0


	//   ....[26]....
        /*01d8*/ 	.word	0x00001d20


	//   ....[27]....
        /*01dc*/ 	.word	0x00001d30


	//   ....[28]....
        /*01e0*/ 	.word	0x00001d80


	//   ....[29]....
        /*01e4*/ 	.word	0x00001d90


	//   ....[30]....
        /*01e8*/ 	.word	0x00002530


	//   ....[31]....
        /*01ec*/ 	.word	0x00002540


	//   ....[32]....
        /*01f0*/ 	.word	0x000025d0


	//   ....[33]....
        /*01f4*/ 	.word	0x000025e0


	//   ....[34]....
        /*01f8*/ 	.word	0x00002640


	//   ....[35]....
        /*01fc*/ 	.word	0x00002670


	//   ....[36]....
        /*0200*/ 	.word	0x000026f0


	//   ....[37]....
        /*0204*/ 	.word	0x00002700


	//   ....[38]....
        /*0208*/ 	.word	0x00002750


	//   ....[39]....
        /*020c*/ 	.word	0x00002760


	//   ....[40]....
        /*0210*/ 	.word	0x00002a60


	//   ....[41]....
        /*0214*/ 	.word	0x00002a70


	//   ....[42]....
        /*0218*/ 	.word	0x00002b00


	//   ....[43]....
        /*021c*/ 	.word	0x00002b20


	//   ....[44]....
        /*0220*/ 	.word	0x00002b80


	//   ....[45]....
        /*0224*/ 	.word	0x00002ba0


	//   ....[46]....
        /*0228*/ 	.word	0x00002c00


	//   ....[47]....
        /*022c*/ 	.word	0x00002c40


	//   ....[48]....
        /*0230*/ 	.word	0x00002cc0


	//   ....[49]....
        /*0234*/ 	.word	0x00002ce0


	//   ....[50]....
        /*0238*/ 	.word	0x00003b40


	//   ....[51]....
        /*023c*/ 	.word	0x00003b50


	//   ....[52]....
        /*0240*/ 	.word	0x00003be0


	//   ....[53]....
        /*0244*/ 	.word	0x00003bf0


	//   ....[54]....
        /*0248*/ 	.word	0x00003c50


	//   ....[55]....
        /*024c*/ 	.word	0x00003c80


	//   ....[56]....
        /*0250*/ 	.word	0x00003d00


	//   ....[57]....
        /*0254*/ 	.word	0x00003d10


	//   ....[58]....
        /*0258*/ 	.word	0x00003d60


	//   ....[59]....
        /*025c*/ 	.word	0x00003d70


	//----- nvinfo : EIATTR_VRC_CTA_INIT_COUNT
	.align		4
.L_129:
        /*0260*/ 	.byte	0x02, 0x4a
	.zero		1
	.zero		1


	//----- nvinfo : EIATTR_EXIT_INSTR_OFFSETS
	.align		4
        /*0264*/ 	.byte	0x04, 0x1c
        /*0266*/ 	.short	(.L_131 - .L_130)


	//   ....[0]....
.L_130:
        /*0268*/ 	.word	0x00003fe0


	//   ....[1]....
        /*026c*/ 	.word	0x00004040


	//----- nvinfo : EIATTR_MAX_THREADS
	.align		4
.L_131:
        /*0270*/ 	.byte	0x04, 0x05
        /*0272*/ 	.short	(.L_133 - .L_132)
.L_132:
        /*0274*/ 	.word	0x00000100
        /*0278*/ 	.word	0x00000001
        /*027c*/ 	.word	0x00000001


	//----- nvinfo : EIATTR_CRS_STACK_SIZE
	.align		4
.L_133:
        /*0280*/ 	.byte	0x04, 0x1e
        /*0282*/ 	.short	(.L_135 - .L_134)
.L_134:
        /*0284*/ 	.word	0x00000000


	//----- nvinfo : EIATTR_CBANK_PARAM_SIZE
	.align		4
.L_135:
        /*0288*/ 	.byte	0x03, 0x19
        /*028a*/ 	.short	0x003e


	//----- nvinfo : EIATTR_PARAM_CBANK
	.align		4
        /*028c*/ 	.byte	0x04, 0x0a
        /*028e*/ 	.short	(.L_137 - .L_136)
	.align		4
.L_136:
        /*0290*/ 	.word	index@(.nv.constant0._ZN3cub18CUB_300001_SM_10006detail6reduce18DeviceReduceKernelINS2_10policy_hubIdjN4cuda3__47maximumIvEEE10Policy1000EPdjS8_dNS5_3std3__410__identityEEEvT0_PT3_T1_NS0_13GridEvenShareISI_EET2_T4_)
        /*0294*/ 	.short	0x0380
        /*0296*/ 	.short	0x003e


	//----- nvinfo : EIATTR_SW_WAR
	.align		4
.L_137:
        /*0298*/ 	.byte	0x04, 0x36
        /*029a*/ 	.short	(.L_139 - .L_138)
.L_138:
        /*029c*/ 	.word	0x00000008
.L_139:


//--------------------- .nv.info._ZN3cub18CUB_300001_SM_10006detail6reduce28DeviceReduceSingleTileKernelINS2_10policy_hubIdjN4cuda3__47maximumIvEEE10Policy1000EPdSB_jS8_ddNS5_3std3__410__identityEEEvT0_T1_T2_T3_T4_T6_ --------------------------
	.section	.nv.info._ZN3cub18CUB_300001_SM_10006detail6reduce28DeviceReduceSingleTileKernelINS2_10policy_hubIdjN4cuda3__47maximumIvEEE10Policy1000EPdSB_jS8_ddNS5_3std3__410__identityEEEvT0_T1_T2_T3_T4_T6_,"",@"SHT_CUDA_INFO"
	.sectionflags	@""
	.align	4


	//----- nvinfo : EIATTR_CUDA_API_VERSION
	.align		4
        /*0000*/ 	.byte	0x04, 0x37
        /*0002*/ 	.short	(.L_141 - .L_140)
.L_140:
        /*0004*/ 	.word	0x00000082


	//----- nvinfo : EIATTR_KPARAM_INFO
	.align		4
.L_141:
        /*0008*/ 	.byte	0x04, 0x17
        /*000a*/ 	.short	(.L_143 - .L_142)
.L_142:
        /*000c*/ 	.word	0x00000000
        /*0010*/ 	.short	0x0005
        /*0012*/ 	.short	0x0020
        /*0014*/ 	.byte	0x00, 0xf0, 0x05, 0x00


	//----- nvinfo : EIATTR_KPARAM_INFO
	.align		4
.L_143:
        /*0018*/ 	.byte	0x04, 0x17
        /*001a*/ 	.short	(.L_145 - .L_144)
.L_144:
        /*001c*/ 	.word	0x00000000
        /*0020*/ 	.short	0x0004
        /*0022*/ 	.short	0x0018
        /*0024*/ 	.byte	0x00, 0xf0, 0x21, 0x00


	//----- nvinfo : EIATTR_KPARAM_INFO
	.align		4
.L_145:
        /*0028*/ 	.byte	0x04, 0x17
        /*002a*/ 	.short	(.L_147 - .L_146)
.L_146:
        /*002c*/ 	.word	0x00000000
        /*0030*/ 	.short	0x0003
        /*0032*/ 	.short	0x0014
        /*0034*/ 	.byte	0x00, 0xf0, 0x05, 0x00


	//----- nvinfo : EIATTR_KPARAM_INFO
	.align		4
.L_147:
        /*0038*/ 	.byte	0x04, 0x17
        /*003a*/ 	.short	(.L_149 - .L_148)
.L_148:
        /*003c*/ 	.word	0x00000000
        /*0040*/ 	.short	0x0002
        /*0042*/ 	.short	0x0010
        /*0044*/ 	.byte	0x00, 0xf0, 0x11, 0x00


	//----- nvinfo : EIATTR_KPARAM_INFO
	.align		4
.L_149:
        /*0048*/ 	.byte	0x04, 0x17
        /*004a*/ 	.short	(.L_151 - .L_150)
.L_150:
        /*004c*/ 	.word	0x00000000
        /*0050*/ 	.short	0x0001
        /*0052*/ 	.short	0x0008
        /*0054*/ 	.byte	0x00, 0xf5, 0x21, 0x00


	//----- nvinfo : EIATTR_KPARAM_INFO
	.align		4
.L_151:
        /*0058*/ 	.byte	0x04, 0x17
        /*005a*/ 	.short	(.L_153 - .L_152)
.L_152:
        /*005c*/ 	.word	0x00000000
        /*0060*/ 	.short	0x0000
        /*0062*/ 	.short	0x0000
        /*0064*/ 	.byte	0x00, 0xf5, 0x21, 0x00


	//----- nvinfo : EIATTR_SPARSE_MMA_MASK
	.align		4
.L_153:
        /*0068*/ 	.byte	0x03, 0x50
        /*006a*/ 	.short	0x0000


	//----- nvinfo : EIATTR_MAXREG_COUNT
	.align		4
        /*006c*/ 	.byte	0x03, 0x1b
        /*006e*/ 	.short	0x00ff


	//----- nvinfo : EIATTR_NUM_BARRIERS
	.align		4
        /*0070*/ 	.byte	0x02, 0x4c
        /*0072*/ 	.byte	0x01
	.zero		1


	//----- nvinfo : EIATTR_MERCURY_ISA_VERSION
	.align		4
        /*0074*/ 	.byte	0x03, 0x5f
        /*0076*/ 	.short	0x0101


	//----- nvinfo : EIATTR_COOP_GROUP_MASK_REGIDS
	.align		4
        /*0078*/ 	.byte	0x04, 0x29
        /*007a*/ 	.short	(.L_155 - .L_154)


	//   ....[0]....
.L_154:
        /*007c*/ 	.word	0xffffffff


	//   ....[1]....
        /*0080*/ 	.word	0xffffffff


	//   ....[2]....
        /*0084*/ 	.word	0xffffffff


	//   ....[3]....
        /*0088*/ 	.word	0xffffffff


	//   ....[4]....
        /*008c*/ 	.word	0xffffffff


	//   ....[5]....
        /*0090*/ 	.word	0xffffffff


	//   ....[6]....
        /*0094*/ 	.word	0xffffffff


	//   ....[7]....
        /*0098*/ 	.word	0xffffffff


	//   ....[8]....
        /*009c*/ 	.word	0xffffffff


	//   ....[9]....
        /*00a0*/ 	.word	0xffffffff


	//   ....[10]....
        /*00a4*/ 	.word	0xffffffff


	//   ....[11]....
        /*00a8*/ 	.word	0xffffffff


	//   ....[12]....
        /*00ac*/ 	.word	0xffffffff


	//   ....[13]....
        /*00b0*/ 	.word	0xffffffff


	//   ....[14]....
        /*00b4*/ 	.word	0xffffffff


	//   ....[15]....
        /*00b8*/ 	.word	0xffffffff


	//   ....[16]....
        /*00bc*/ 	.word	0xffffffff


	//   ....[17]....
        /*00c0*/ 	.word	0xffffffff


	//   ....[18]....
        /*00c4*/ 	.word	0xffffffff


	//   ....[19]....
        /*00c8*/ 	.word	0xffffffff


	//   ....[20]....
        /*00cc*/ 	.word	0xffffffff


	//   ....[21]....
        /*00d0*/ 	.word	0xffffffff


	//   ....[22]....
        /*00d4*/ 	.word	0xffffffff


	//   ....[23]....
        /*00d8*/ 	.word	0xffffffff


	//   ....[24]....
        /*00dc*/ 	.word	0xffffffff


	//   ....[25]....
        /*00e0*/ 	.word	0xffffffff


	//   ....[26]....
        /*00e4*/ 	.word	0xffffffff


	//   ....[27]....
        /*00e8*/ 	.word	0xffffffff


	//   ....[28]....
        /*00ec*/ 	.word	0xffffffff


	//   ....[29]....
        /*00f0*/ 	.word	0xffffffff


	//   ....[30]....
        /*00f4*/ 	.word	0xffffffff


	//   ....[31]....
        /*00f8*/ 	.word	0xffffffff


	//   ....[32]....
        /*00fc*/ 	.word	0xffffffff


	//   ....[33]....
        /*0100*/ 	.word	0xffffffff


	//   ....[34]....
        /*0104*/ 	.word	0xffffffff


	//   ....[35]....
        /*0108*/ 	.word	0xffffffff


	//   ....[36]....
        /*010c*/ 	.word	0xffffffff


	//   ....[37]....
        /*0110*/ 	.word	0xffffffff


	//   ....[38]....
        /*0114*/ 	.word	0xffffffff


	//   ....[39]....
        /*0118*/ 	.word	0xffffffff


	//   ....[40]....
        /*011c*/ 	.word	0xffffffff


	//   ....[41]....
        /*0120*/ 	.word	0xffffffff


	//   ....[42]....
        /*0124*/ 	.word	0xffffffff


	//   ....[43]....
        /*0128*/ 	.word	0xffffffff


	//   ....[44]....
        /*012c*/ 	.word	0xffffffff


	//   ....[45]....
        /*0130*/ 	.word	0xffffffff


	//   ....[46]....
        /*0134*/ 	.word	0xffffffff


	//   ....[47]....
        /*0138*/ 	.word	0xffffffff


	//   ....[48]....
        /*013c*/ 	.word	0xffffffff


	//   ....[49]....
        /*0140*/ 	.word	0xffffffff


	//   ....[50]....
        /*0144*/ 	.word	0xffffffff


	//   ....[51]....
        /*0148*/ 	.word	0xffffffff


	//   ....[52]....
        /*014c*/ 	.word	0xffffffff


	//   ....[53]....
        /*0150*/ 	.word	0xffffffff


	//   ....[54]....
        /*0154*/ 	.word	0xffffffff


	//   ....[55]....
        /*0158*/ 	.word	0xffffffff


	//   ....[56]....
        /*015c*/ 	.word	0xffffffff


	//   ....[57]....
        /*0160*/ 	.word	0xffffffff


	//   ....[58]....
        /*0164*/ 	.word	0xffffffff


	//   ....[59]....
        /*0168*/ 	.word	0xffffffff


	//----- nvinfo : EIATTR_COOP_GROUP_INSTR_OFFSETS
	.align		4
.L_155:
        /*016c*/ 	.byte	0x04, 0x28
        /*016e*/ 	.short	(.L_157 - .L_156)


	//   ....[0]....
.L_156:
        /*0170*/ 	.word	0x00000cb0


	//   ....[1]....
        /*0174*/ 	.word	0x00000cc0


	//   ....[2]....
        /*0178*/ 	.word	0x00000d50


	//   ....[3]....
        /*017c*/ 	.word	0x00000d90


	//   ....[4]....
        /*0180*/ 	.word	0x00000e10


	//   ....[5]....
        /*0184*/ 	.word	0x00000e40


	//   ....[6]....
        /*0188*/ 	.word	0x00000e90


	//   ....[7]....
        /*018c*/ 	.word	0x00000ec0


	//   ....[8]....
        /*0190*/ 	.word	0x00000f10


	//   ....[9]....
        /*0194*/ 	.word	0x00000f40


	//   ....[10]....
        /*0198*/ 	.word	0x00001240


	//   ....[11]....
        /*019c*/ 	.word	0x00001250


	//   ....[12]....
        /*01a0*/ 	.word	0x000012e0


	//   ....[13]....
        /*01a4*/ 	.word	0x00001310


	//   ....[14]....
        /*01a8*/ 	.word	0x00001370


	//   ....[15]....
        /*01ac*/ 	.word	0x000013a0


	//   ....[16]....
        /*01b0*/ 	.word	0x00001400


	//   ....[17]....
        /*01b4*/ 	.word	0x00001440


	//   ....[18]....
        /*01b8*/ 	.word	0x000014b0


	//   ....[19]....
        /*01bc*/ 	.word	0x000014f0


	//   ....[20]....
        /*01c0*/ 	.word	0x00002180


	//   ....[21]....
        /*01c4*/ 	.word	0x00002190


	//   ....[22]....
        /*01c8*/ 	.word	0x00002220


	//   ....[23]....
        /*01cc*/ 	.word	0x00002250


	//   ....[24]....
        /*01d0*/ 	.word	0x000022c0


	//   ....[25]....
        /*01d4*/ 	.word	0x000022e0


	//   ....[26]....
        /*01d8*/ 	.word	0x00002340


	//   ....[27]....
        /*01dc*/ 	.word	0x00002350


	//   ....[28]....
        /*01e0*/ 	.word	0x000023a0


	//   ....[29]....
        /*01e4*/ 	.word	0x000023b0


	//   ....[30]....
        /*01e8*/ 	.word	0x000031c0


	//   ....[31]....
        /*01ec*/ 	.word	0x000031d0


	//   ....[32]....
        /*01f0*/ 	.word	0x00003260


	//   ....[33]....
        /*01f4*/ 	.word	0x000032a0


	//   ....[34]....
        /*01f8*/ 	.word	0x00003320


	//   ....[35]....
        /*01fc*/ 	.word	0x00003360


	//   ....[36]....
        /*0200*/ 	.word	0x000033c0


	//   ....[37]....
        /*0204*/ 	.word	0x000033f0


	//   ....[38]....
        /*0208*/ 	.word	0x00003440


	//   ....[39]....
        /*020c*/ 	.word	0x00003470


	//   ....[40]....
        /*0210*/ 	.word	0x00003750


	//   ....[41]....
        /*0214*/ 	.word	0x00003760


	//   ....[42]....
        /*0218*/ 	.word	0x000037f0


	//   ....[43]....
        /*021c*/ 	.word	0x00003820


	//   ....[44]....
        /*0220*/ 	.word	0x00003870


	//   ....[45]....
        /*0224*/ 	.word	0x000038a0


	//   ....[46]....
        /*0228*/ 	.word	0x00003910


	//   ....[47]....
        /*022c*/ 	.word	0x00003950


	//   ....[48]....
        /*0230*/ 	.word	0x000039c0


	//   ....[49]....
        /*0234*/ 	.word	0x000039f0


	//   ....[50]....
        /*0238*/ 	.word	0x00004730


	//   ....[51]....
        /*023c*/ 	.word	0x00004740


	//   ....[52]....
        /*0240*/ 	.word	0x000047d0


	//   ....[53]....
        /*0244*/ 	.word	0x00004800


	//   ....[54]....
        /*0248*/ 	.word	0x00004870


	//   ....[55]....
        /*024c*/ 	.word	0x00004890


	//   ....[56]....
        /*0250*/ 	.word	0x000048f0


	//   ....[57]....
        /*0254*/ 	.word	0x00004900


	//   ....[58]....
        /*0258*/ 	.word	0x00004950


	//   ....[59]....
        /*025c*/ 	.word	0x00004960


	//----- nvinfo : EIATTR_VRC_CTA_INIT_COUNT
	.align		4
.L_157:
        /*0260*/ 	.byte	0x02, 0x4a
	.zero		1
	.zero		1


	//----- nvinfo : EIATTR_EXIT_INSTR_OFFSETS
	.align		4
        /*0264*/ 	.byte	0x04, 0x1c
        /*0266*/ 	.short	(.L_159 - .L_158)


	//   ....[0]....
.L_158:
        /*0268*/ 	.word	0x00000080


	//   ....[1]....
        /*026c*/ 	.word	0x000000c0


	//   ....[2]....
        /*0270*/ 	.word	0x00004bd0


	//   ....[3]....
        /*0274*/ 	.word	0x00004c50


	//----- nvinfo : EIATTR_MAX_THREADS
	.align		4
.L_159:
        /*0278*/ 	.byte	0x04, 0x05
        /*027a*/ 	.short	(.L_161 - .L_160)
.L_160:
        /*027c*/ 	.word	0x00000100
        /*0280*/ 	.word	0x00000001
        /*0284*/ 	.word	0x00000001


	//----- nvinfo : EIATTR_CRS_STACK_SIZE
	.align		4
.L_161:
        /*0288*/ 	.byte	0x04, 0x1e
        /*028a*/ 	.short	(.L_163 - .L_162)
.L_162:
        /*028c*/ 	.word	0x00000000


	//----- nvinfo : EIATTR_CBANK_PARAM_SIZE
	.align		4
.L_163:
        /*0290*/ 	.byte	0x03, 0x19
        /*0292*/ 	.short	0x0021


	//----- nvinfo : EIATTR_PARAM_CBANK
	.align		4
        /*0294*/ 	.byte	0x04, 0x0a
        /*0296*/ 	.short	(.L_165 - .L_164)
	.align		4
.L_164:
        /*0298*/ 	.word	index@(.nv.constant0._ZN3cub18CUB_300001_SM_10006detail6reduce28DeviceReduceSingleTileKernelINS2_10policy_hubIdjN4cuda3__47maximumIvEEE10Policy1000EPdSB_jS8_ddNS5_3std3__410__identityEEEvT0_T1_T2_T3_T4_T6_)
        /*029c*/ 	.short	0x0380
        /*029e*/ 	.short	0x0021


	//----- nvinfo : EIATTR_SW_WAR
	.align		4
.L_165:
        /*02a0*/ 	.byte	0x04, 0x36
        /*02a2*/ 	.short	(.L_167 - .L_166)
.L_166:
        /*02a4*/ 	.word	0x00000008
.L_167:


//--------------------- .nv.info._ZN3cub18CUB_300001_SM_10006detail11EmptyKernelIvEEvv --------------------------
	.section	.nv.info._ZN3cub18CUB_300001_SM_10006detail11EmptyKernelIvEEvv,"",@"SHT_CUDA_INFO"
	.sectionflags	@""
	.align	4


	//----- nvinfo : EIATTR_CUDA_API_VERSION
	.align		4
        /*0000*/ 	.byte	0x04, 0x37
        /*0002*/ 	.short	(.L_169 - .L_168)
.L_168:
        /*0004*/ 	.word	0x00000082


	//----- nvinfo : EIATTR_SPARSE_MMA_MASK
	.align		4
.L_169:
        /*0008*/ 	.byte	0x03, 0x50
        /*000a*/ 	.short	0x0000


	//----- nvinfo : EIATTR_MAXREG_COUNT
	.align		4
        /*000c*/ 	.byte	0x03, 0x1b
        /*000e*/ 	.short	0x00ff


	//----- nvinfo : EIATTR_MERCURY_ISA_VERSION
	.align		4
        /*0010*/ 	.byte	0x03, 0x5f
        /*0012*/ 	.short	0x0101


	//----- nvinfo : EIATTR_VRC_CTA_INIT_COUNT
	.align		4
        /*0014*/ 	.byte	0x02, 0x4a
	.zero		1
	.zero		1


	//----- nvinfo : EIATTR_EXIT_INSTR_OFFSETS
	.align		4
        /*0018*/ 	.byte	0x04, 0x1c
        /*001a*/ 	.short	(.L_171 - .L_170)


	//   ....[0]....
.L_170:
        /*001c*/ 	.word	0x00000010


	//----- nvinfo : EIATTR_SW_WAR
	.align		4
.L_171:
        /*0020*/ 	.byte	0x04, 0x36
        /*0022*/ 	.short	(.L_173 - .L_172)
.L_172:
        /*0024*/ 	.word	0x00000008
.L_173:


//--------------------- .nv.info._Z7restorePdi    --------------------------
	.section	.nv.info._Z7restorePdi,"",@"SHT_CUDA_INFO"
	.sectionflags	@""
	.align	4


	//----- nvinfo : EIATTR_CUDA_API_VERSION
	.align		4
        /*0000*/ 	.byte	0x04, 0x37
        /*0002*/ 	.short	(.L_175 - .L_174)
.L_174:
        /*0004*/ 	.word	0x00000082


	//----- nvinfo : EIATTR_KPARAM_INFO
	.align		4
.L_175:
        /*0008*/ 	.byte	0x04, 0x17
        /*000a*/ 	.short	(.L_177 - .L_176)
.L_176:
        /*000c*/ 	.word	0x00000000
        /*0010*/ 	.short	0x0001
        /*0012*/ 	.short	0x0008
        /*0014*/ 	.byte	0x00, 0xf0, 0x11, 0x00


	//----- nvinfo : EIATTR_KPARAM_INFO
	.align		4
.L_177:
        /*0018*/ 	.byte	0x04, 0x17
        /*001a*/ 	.short	(.L_179 - .L_178)
.L_178:
        /*001c*/ 	.word	0x00000000
        /*0020*/ 	.short	0x0000
        /*0022*/ 	.short	0x0000
        /*0024*/ 	.byte	0x00, 0xf5, 0x21, 0x00


	//----- nvinfo : EIATTR_SPARSE_MMA_MASK
	.align		4
.L_179:
        /*0028*/ 	.byte	0x03, 0x50
        /*002a*/ 	.short	0x0000


	//----- nvinfo : EIATTR_MAXREG_COUNT
	.align		4
        /*002c*/ 	.byte	0x03, 0x1b
        /*002e*/ 	.short	0x00ff


	//----- nvinfo : EIATTR_MERCURY_ISA_VERSION
	.align		4
        /*0030*/ 	.byte	0x03, 0x5f
        /*0032*/ 	.short	0x0101


	//----- nvinfo : EIATTR_VRC_CTA_INIT_COUNT
	.align		4
        /*0034*/ 	.byte	0x02, 0x4a
	.zero		1
	.zero		1


	//----- nvinfo : EIATTR_EXIT_INSTR_OFFSETS
	.align		4
        /*0038*/ 	.byte	0x04, 0x1c
        /*003a*/ 	.short	(.L_181 - .L_180)


	//   ....[0]....
.L_180:
        /*003c*/ 	.word	0x000002d0


	//----- nvinfo : EIATTR_CRS_STACK_SIZE
	.align		4
.L_181:
        /*0040*/ 	.byte	0x04, 0x1e
        /*0042*/ 	.short	(.L_183 - .L_182)
.L_182:
        /*0044*/ 	.word	0x00000000


	//----- nvinfo : EIATTR_CBANK_PARAM_SIZE
	.align		4
.L_183:
        /*0048*/ 	.byte	0x03, 0x19
        /*004a*/ 	.short	0x000c


	//----- nvinfo : EIATTR_PARAM_CBANK
	.align		4
        /*004c*/ 	.byte	0x04, 0x0a
        /*004e*/ 	.short	(.L_185 - .L_184)
	.align		4
.L_184:
        /*0050*/ 	.word	index@(.nv.constant0._Z7restorePdi)
        /*0054*/ 	.short	0x0380
        /*0056*/ 	.short	0x000c


	//----- nvinfo : EIATTR_SW_WAR
	.align		4
.L_185:
        /*0058*/ 	.byte	0x04, 0x36
        /*005a*/ 	.short	(.L_187 - .L_186)
.L_186:
        /*005c*/ 	.word	0x00000008
.L_187:


//--------------------- .nv.info._Z11subtractionPdS_ --------------------------
	.section	.nv.info._Z11subtractionPdS_,"",@"SHT_CUDA_INFO"
	.sectionflags	@""
	.align	4


	//----- nvinfo : EIATTR_CUDA_API_VERSION
	.align		4
        /*0000*/ 	.byte	0x04, 0x37
        /*0002*/ 	.short	(.L_189 - .L_188)
.L_188:
        /*0004*/ 	.word	0x00000082


	//----- nvinfo : EIATTR_KPARAM_INFO
	.align		4
.L_189:
        /*0008*/ 	.byte	0x04, 0x17
        /*000a*/ 	.short	(.L_191 - .L_190)
.L_190:
        /*000c*/ 	.word	0x00000000
        /*0010*/ 	.short	0x0001
        /*0012*/ 	.short	0x0008
        /*0014*/ 	.byte	0x00, 0xf5, 0x21, 0x00


	//----- nvinfo : EIATTR_KPARAM_INFO
	.align		4
.L_191:
        /*0018*/ 	.byte	0x04, 0x17
        /*001a*/ 	.short	(.L_193 - .L_192)
.L_192:
        /*001c*/ 	.word	0x00000000
        /*0020*/ 	.short	0x0000
        /*0022*/ 	.short	0x0000
        /*0024*/ 	.byte	0x00, 0xf5, 0x21, 0x00


	//----- nvinfo : EIATTR_SPARSE_MMA_MASK
	.align		4
.L_193:
        /*0028*/ 	.byte	0x03, 0x50
        /*002a*/ 	.short	0x0000


	//----- nvinfo : EIATTR_MAXREG_COUNT
	.align		4
        /*002c*/ 	.byte	0x03, 0x1b
        /*002e*/ 	.short	0x00ff


	//----- nvinfo : EIATTR_MERCURY_ISA_VERSION
	.align		4
        /*0030*/ 	.byte	0x03, 0x5f
        /*0032*/ 	.short	0x0101


	//----- nvinfo : EIATTR_VRC_CTA_INIT_COUNT
	.align		4
        /*0034*/ 	.byte	0x02, 0x4a
	.zero		1
	.zero		1


	//----- nvinfo : EIATTR_EXIT_INSTR_OFFSETS
	.align		4
        /*0038*/ 	.byte	0x04, 0x1c
        /*003a*/ 	.short	(.L_195 - .L_194)


	//   ....[0]....
.L_194:
        /*003c*/ 	.word	0x000000e0


	//----- nvinfo : EIATTR_CBANK_PARAM_SIZE
	.align		4
.L_195:
        /*0040*/ 	.byte	0x03, 0x19
        /*0042*/ 	.short	0x0010


	//----- nvinfo : EIATTR_PARAM_CBANK
	.align		4
        /*0044*/ 	.byte	0x04, 0x0a
        /*0046*/ 	.short	(.L_197 - .L_196)
	.align		4
.L_196:
        /*0048*/ 	.word	index@(.nv.constant0._Z11subtractionPdS_)
        /*004c*/ 	.short	0x0380
        /*004e*/ 	.short	0x0010


	//----- nvinfo : EIATTR_SW_WAR
	.align		4
.L_197:
        /*0050*/ 	.byte	0x04, 0x36
        /*0052*/ 	.short	(.L_199 - .L_198)
.L_198:
        /*0054*/ 	.word	0x00000008
.L_199:


//--------------------- .nv.info._Z9calculatePdS_m --------------------------
	.section	.nv.info._Z9calculatePdS_m,"",@"SHT_CUDA_INFO"
	.sectionflags	@""
	.align	4


	//----- nvinfo : EIATTR_CUDA_API_VERSION
	.align		4
        /*0000*/ 	.byte	0x04, 0x37
        /*0002*/ 	.short	(.L_201 - .L_200)
.L_200:
        /*0004*/ 	.word	0x00000082


	//----- nvinfo : EIATTR_KPARAM_INFO
	.align		4
.L_201:
        /*0008*/ 	.byte	0x04, 0x17
        /*000a*/ 	.short	(.L_203 - .L_202)
.L_202:
        /*000c*/ 	.word	0x00000000
        /*0010*/ 	.short	0x0002
        /*0012*/ 	.short	0x0010
        /*0014*/ 	.byte	0x00, 0xf0, 0x21, 0x00


	//----- nvinfo : EIATTR_KPARAM_INFO
	.align		4
.L_203:
        /*0018*/ 	.byte	0x04, 0x17
        /*001a*/ 	.short	(.L_205 - .L_204)
.L_204:
        /*001c*/ 	.word	0x00000000
        /*0020*/ 	.short	0x0001
        /*0022*/ 	.short	0x0008
        /*0024*/ 	.byte	0x00, 0xf5, 0x21, 0x00


	//----- nvinfo : EIATTR_KPARAM_INFO
	.align		4
.L_205:
        /*0028*/ 	.byte	0x04, 0x17
        /*002a*/ 	.short	(.L_207 - .L_206)
.L_206:
        /*002c*/ 	.word	0x00000000
        /*0030*/ 	.short	0x0000
        /*0032*/ 	.short	0x0000
        /*0034*/ 	.byte	0x00, 0xf5, 0x21, 0x00


	//----- nvinfo : EIATTR_SPARSE_MMA_MASK
	.align		4
.L_207:
        /*0038*/ 	.byte	0x03, 0x50
        /*003a*/ 	.short	0x0000


	//----- nvinfo : EIATTR_MAXREG_COUNT
	.align		4
        /*003c*/ 	.byte	0x03, 0x1b
        /*003e*/ 	.short	0x00ff


	//----- nvinfo : EIATTR_MERCURY_ISA_VERSION
	.align		4
        /*0040*/ 	.byte	0x03, 0x5f
        /*0042*/ 	.short	0x0101


	//----- nvinfo : EIATTR_VRC_CTA_INIT_COUNT
	.align		4
        /*0044*/ 	.byte	0x02, 0x4a
	.zero		1
	.zero		1


	//----- nvinfo : EIATTR_EXIT_INSTR_OFFSETS
	.align		4
        /*0048*/ 	.byte	0x04, 0x1c
        /*004a*/ 	.short	(.L_209 - .L_208)


	//   ....[0]....
.L_208:
        /*004c*/ 	.word	0x00000200


	//----- nvinfo : EIATTR_CBANK_PARAM_SIZE
	.align		4
.L_209:
        /*0050*/ 	.byte	0x03, 0x19
        /*0052*/ 	.short	0x0018


	//----- nvinfo : EIATTR_PARAM_CBANK
	.align		4
        /*0054*/ 	.byte	0x04, 0x0a
        /*0056*/ 	.short	(.L_211 - .L_210)
	.align		4
.L_210:
        /*0058*/ 	.word	index@(.nv.constant0._Z9calculatePdS_m)
        /*005c*/ 	.short	0x0380
        /*005e*/ 	.short	0x0018


	//----- nvinfo : EIATTR_SW_WAR
	.align		4
.L_211:
        /*0060*/ 	.byte	0x04, 0x36
        /*0062*/ 	.short	(.L_213 - .L_212)
.L_212:
        /*0064*/ 	.word	0x00000008
.L_213:


//--------------------- .nv.callgraph             --------------------------
	.section	.nv.callgraph,"",@"SHT_CUDA_CALLGRAPH"
	.align	4
	.sectionentsize	8
	.align		4
        /*0000*/ 	.word	0x00000000
	.align		4
        /*0004*/ 	.word	0xffffffff
	.align		4
        /*0008*/ 	.word	0x00000000
	.align		4
        /*000c*/ 	.word	0xfffffffe
	.align		4
        /*0010*/ 	.word	0x00000000
	.align		4
        /*0014*/ 	.word	0xfffffffd
	.align		4
        /*0018*/ 	.word	0x00000000
	.align		4
        /*001c*/ 	.word	0xfffffffc


//--------------------- .nv.constant4             --------------------------
	.section	.nv.constant4,"a",@progbits
	.align	8
	.align		8
.nv.constant4:
        /*0000*/ 	.dword	_ZN34_INTERNAL_af6357db_4_k_cu_1e17171e4cuda3std3__45__cpo5beginE
	.align		8
        /*0008*/ 	.dword	_ZN34_INTERNAL_af6357db_4_k_cu_1e17171e4cuda3std3__45__cpo3endE
	.align		8
        /*0010*/ 	.dword	_ZN34_INTERNAL_af6357db_4_k_cu_1e17171e4cuda3std3__45__cpo6cbeginE
	.align		8
        /*0018*/ 	.dword	_ZN34_INTERNAL_af6357db_4_k_cu_1e17171e4cuda3std3__45__cpo4cendE
	.align		8
        /*0020*/ 	.dword	_ZN34_INTERNAL_af6357db_4_k_cu_1e17171e4cuda3std3__45__cpo6rbeginE
	.align		8
        /*0028*/ 	.dword	_ZN34_INTERNAL_af6357db_4_k_cu_1e17171e4cuda3std3__45__cpo4rendE
	.align		8
        /*0030*/ 	.dword	_ZN34_INTERNAL_af6357db_4_k_cu_1e17171e4cuda3std3__45__cpo7crbeginE
	.align		8
        /*0038*/ 	.dword	_ZN34_INTERNAL_af6357db_4_k_cu_1e17171e4cuda3std3__45__cpo5crendE
	.align		8
        /*0040*/ 	.dword	_ZN34_INTERNAL_af6357db_4_k_cu_1e17171e4cuda3std3__436_GLOBAL__N__af6357db_4_k_cu_1e17171e6ignoreE
	.align		8
        /*0048*/ 	.dword	_ZN34_INTERNAL_af6357db_4_k_cu_1e17171e4cuda3std3__419piecewise_constructE
	.align		8
        /*0050*/ 	.dword	_ZN34_INTERNAL_af6357db_4_k_cu_1e17171e4cuda3std3__48in_placeE
	.align		8
        /*0058*/ 	.dword	_ZN34_INTERNAL_af6357db_4_k_cu_1e17171e4cuda3std3__420unreachable_sentinelE
	.align		8
        /*0060*/ 	.dword	_ZN34_INTERNAL_af6357db_4_k_cu_1e17171e4cuda3std3__47nulloptE
	.align		8
        /*0068*/ 	.dword	_ZN34_INTERNAL_af6357db_4_k_cu_1e17171e4cuda3std3__48unexpectE
	.align		8
        /*0070*/ 	.dword	_ZN34_INTERNAL_af6357db_4_k_cu_1e17171e4cuda3std6ranges3__45__cpo4swapE
	.align		8
        /*0078*/ 	.dword	_ZN34_INTERNAL_af6357db_4_k_cu_1e17171e4cuda3std6ranges3__45__cpo9iter_moveE
	.align		8
        /*0080*/ 	.dword	_ZN34_INTERNAL_af6357db_4_k_cu_1e17171e4cuda3std6ranges3__45__cpo5beginE
	.align		8
        /*0088*/ 	.dword	_ZN34_INTERNAL_af6357db_4_k_cu_1e17171e4cuda3std6ranges3__45__cpo3endE
	.align		8
        /*0090*/ 	.dword	_ZN34_INTERNAL_af6357db_4_k_cu_1e17171e4cuda3std6ranges3__45__cpo6cbeginE
	.align		8
        /*0098*/ 	.dword	_ZN34_INTERNAL_af6357db_4_k_cu_1e17171e4cuda3std6ranges3__45__cpo4cendE
	.align		8
        /*00a0*/ 	.dword	_ZN34_INTERNAL_af6357db_4_k_cu_1e17171e4cuda3std6ranges3__45__cpo7advanceE
	.align		8
        /*00a8*/ 	.dword	_ZN34_INTERNAL_af6357db_4_k_cu_1e17171e4cuda3std6ranges3__45__cpo9iter_swapE
	.align		8
        /*00b0*/ 	.dword	_ZN34_INTERNAL_af6357db_4_k_cu_1e17171e4cuda3std6ranges3__45__cpo4nextE
	.align		8
        /*00b8*/ 	.dword	_ZN34_INTERNAL_af6357db_4_k_cu_1e17171e4cuda3std6ranges3__45__cpo4prevE
	.align		8
        /*00c0*/ 	.dword	_ZN34_INTERNAL_af6357db_4_k_cu_1e17171e4cuda3std6ranges3__45__cpo4dataE
	.align		8
        /*00c8*/ 	.dword	_ZN34_INTERNAL_af6357db_4_k_cu_1e17171e4cuda3std6ranges3__45__cpo5cdataE
	.align		8
        /*00d0*/ 	.dword	_ZN34_INTERNAL_af6357db_4_k_cu_1e17171e4cuda3std6ranges3__45__cpo4sizeE
	.align		8
        /*00d8*/ 	.dword	_ZN34_INTERNAL_af6357db_4_k_cu_1e17171e4cuda3std6ranges3__45__cpo5ssizeE
	.align		8
        /*00e0*/ 	.dword	_ZN34_INTERNAL_af6357db_4_k_cu_1e17171e4cuda3std6ranges3__45__cpo8distanceE
	.align		8
        /*00e8*/ 	.dword	_ZN34_INTERNAL_af6357db_4_k_cu_1e17171e6thrust24THRUST_300001_SM_1000_NS6system6detail10sequential3seqE
	.align		8
        /*00f0*/ 	.dword	_ZN34_INTERNAL_af6357db_4_k_cu_1e17171e6thrust24THRUST_300001_SM_1000_NS12placeholders2_1E
	.align		8
        /*00f8*/ 	.dword	_ZN34_INTERNAL_af6357db_4_k_cu_1e17171e6thrust24THRUST_300001_SM_1000_NS12placeholders2_2E
	.align		8
        /*0100*/ 	.dword	_ZN34_INTERNAL_af6357db_4_k_cu_1e17171e6thrust24THRUST_300001_SM_1000_NS12placeholders2_3E
	.align		8
        /*0108*/ 	.dword	_ZN34_INTERNAL_af6357db_4_k_cu_1e17171e6thrust24THRUST_300001_SM_1000_NS12placeholders2_4E
	.align		8
        /*0110*/ 	.dword	_ZN34_INTERNAL_af6357db_4_k_cu_1e17171e6thrust24THRUST_300001_SM_1000_NS12placeholders2_5E
	.align		8
        /*0118*/ 	.dword	_ZN34_INTERNAL_af6357db_4_k_cu_1e17171e6thrust24THRUST_300001_SM_1000_NS12placeholders2_6E
	.align		8
        /*0120*/ 	.dword	_ZN34_INTERNAL_af6357db_4_k_cu_1e17171e6thrust24THRUST_300001_SM_1000_NS12placeholders2_7E
	.align		8
        /*0128*/ 	.dword	_ZN34_INTERNAL_af6357db_4_k_cu_1e17171e6thrust24THRUST_300001_SM_1000_NS12placeholders2_8E
	.align		8
        /*0130*/ 	.dword	_ZN34_INTERNAL_af6357db_4_k_cu_1e17171e6thrust24THRUST_300001_SM_1000_NS12placeholders2_9E
	.align		8
        /*0138*/ 	.dword	_ZN34_INTERNAL_af6357db_4_k_cu_1e17171e6thrust24THRUST_300001_SM_1000_NS12placeholders3_10E


//--------------------- .text._ZN3cub18CUB_300001_SM_10006detail6reduce28DeviceReduceSingleTileKernelINS2_10policy_hubIdjN4cuda3__47maximumIvEEE10Policy1000EPdSB_iS8_ddNS5_3std3__410__identityEEEvT0_T1_T2_T3_T4_T6_ --------------------------
	.section	.text._ZN3cub18CUB_300001_SM_10006detail6reduce28DeviceReduceSingleTileKernelINS2_10policy_hubIdjN4cuda3__47maximumIvEEE10Policy1000EPdSB_iS8_ddNS5_3std3__410__identityEEEvT0_T1_T2_T3_T4_T6_,"ax",@progbits
	.align	128
        .global         _ZN3cub18CUB_300001_SM_10006detail6reduce28DeviceReduceSingleTileKernelINS2_10policy_hubIdjN4cuda3__47maximumIvEEE10Policy1000EPdSB_iS8_ddNS5_3std3__410__identityEEEvT0_T1_T2_T3_T4_T6_
        .type           _ZN3cub18CUB_300001_SM_10006detail6reduce28DeviceReduceSingleTileKernelINS2_10policy_hubIdjN4cuda3__47maximumIvEEE10Policy1000EPdSB_iS8_ddNS5_3std3__410__identityEEEvT0_T1_T2_T3_T4_T6_,@function
        .size           _ZN3cub18CUB_300001_SM_10006detail6reduce28DeviceReduceSingleTileKernelINS2_10policy_hubIdjN4cuda3__47maximumIvEEE10Policy1000EPdSB_iS8_ddNS5_3std3__410__identityEEEvT0_T1_T2_T3_T4_T6_,(.L_x_158 - _ZN3cub18CUB_300001_SM_10006detail6reduce28DeviceReduceSingleTileKernelINS2_10policy_hubIdjN4cuda3__47maximumIvEEE10Policy1000EPdSB_iS8_ddNS5_3std3__410__identityEEEvT0_T1_T2_T3_T4_T6_)
        .other          _ZN3cub18CUB_300001_SM_10006detail6reduce28DeviceReduceSingleTileKernelINS2_10policy_hubIdjN4cuda3__47maximumIvEEE10Policy1000EPdSB_iS8_ddNS5_3std3__410__identityEEEvT0_T1_T2_T3_T4_T6_,@"STO_CUDA_ENTRY STV_DEFAULT"
_ZN3cub18CUB_300001_SM_10006detail6reduce28DeviceReduceSingleTileKernelINS2_10policy_hubIdjN4cuda3__47maximumIvEEE10Policy1000EPdSB_iS8_ddNS5_3std3__410__identityEEEvT0_T1_T2_T3_T4_T6_:
.text._ZN3cub18CUB_300001_SM_10006detail6reduce28DeviceReduceSingleTileKernelINS2_10policy_hubIdjN4cuda3__47maximumIvEEE10Policy1000EPdSB_iS8_ddNS5_3std3__410__identityEEEvT0_T1_T2_T3_T4_T6_:
[----:B------:R-:W-:Y:S01]  /*0000*/  LDC R1, c[0x0][0x37c] ;  /* 0x0000df00ff017b82 */ /* 0x000fe20000000800 */
[----:B------:R-:W0:Y:S01]  /*0010*/  LDCU UR4, c[0x0][0x390] ;  /* 0x00007200ff0477ac */ /* 0x000e220008000800 */
[----:B------:R-:W1:Y:S01]  /*0020*/  LDCU.64 UR6, c[0x0][0x358] ;  /* 0x00006b00ff0677ac */ /* 0x000e620008000a00 */
[----:B0-----:R-:W-:-:S05]  /*0030*/  IMAD.U32 R4, RZ, RZ, UR4 ;  /* 0x00000004ff047e24 */ /* 0x001fca000f8e00ff */
[----:B------:R-:W-:-:S13]  /*0040*/  ISETP.NE.AND P0, PT, R4, RZ, PT ;  /* 0x000000ff0400720c */ /* 0x000fda0003f05270 */
[----:B-1----:R-:W-:Y:S05]  /*0050*/  @P0 BRA `(.L_x_0) ;  /* 0x00000000001c0947 */ /* 0x002fea0003800000 */
[----:B------:R-:W0:Y:S02]  /*0060*/  S2R R0, SR_TID.X ;  /* 0x0000000000007919 */ /* 0x000e240000002100 */
[----:B0-----:R-:W-:-:S13]  /*0070*/  ISETP.NE.AND P0, PT, R0, RZ, PT ;  /* 0x000000ff0000720c */ /* 0x001fda0003f05270 */
[----:B------:R-:W-:Y:S05]  /*0080*/  @P0 EXIT ;  /* 0x000000000000094d */ /* 0x000fea0003800000 */
[----:B------:R-:W0:Y:S08]  /*0090*/  LDC.64 R2, c[0x0][0x388] ;  /* 0x0000e200ff027b82 */ /* 0x000e300000000a00 */
[----:B------:R-:W0:Y:S02]  /*00a0*/  LDC.64 R4, c[0x0][0x398] ;  /* 0x0000e600ff047b82 */ /* 0x000e240000000a00 */
[----:B0-----:R-:W-:Y:S01]  /*00b0*/  STG.E.64 desc[UR6][R2.64], R4 ;  /* 0x0000000402007986 */ /* 0x001fe2000c101b06 */
[----:B------:R-:W-:Y:S05]  /*00c0*/  EXIT ;  /* 0x000000000000794d */ /* 0x000fea0003800000 */
.L_x_0:
[----:B------:R-:W0:Y:S01]  /*00d0*/  LDCU UR4, c[0x0][0x380] ;  /* 0x00007000ff0477ac */ /* 0x000e220008000800 */
[----:B------:R-:W-:Y:S01]  /*00e0*/  BSSY.RECONVERGENT B0, `(.L_x_1) ;  /* 0x00005b3000007945 */ /* 0x000fe20003800200 */
[----:B0-----:R-:W-:-:S09]  /*00f0*/  ULOP3.LUT UP0, URZ, UR4, 0x1f, URZ, 0xc0, !UPT ;  /* 0x0000001f04ff7892 */ /* 0x001fd2000f80c0ff */
[----:B------:R-:W-:Y:S05]  /*0100*/  BRA.U UP0, `(.L_x_2) ;  /* 0x0000002d003c7547 */ /* 0x000fea000b800000 */
[----:B------:R-:W-:-:S13]  /*0110*/  ISETP.GT.AND P0, PT, R4, 0x7ff, PT ;  /* 0x000007ff0400780c */ /* 0x000fda0003f04270 */
[----:B------:R-:W-:Y:S05]  /*0120*/  @P0 BRA `(.L_x_3) ;  /* 0x0000001400e80947 */ /* 0x000fea0003800000 */
[----:B------:R-:W0:Y:S01]  /*0130*/  S2R R3, SR_TID.X ;  /* 0x0000000000037919 */ /* 0x000e220000002100 */
[----:B------:R-:W-:Y:S01]  /*0140*/  BSSY.RECONVERGENT B1, `(.L_x_4) ;  /* 0x0000009000017945 */ /* 0x000fe20003800200 */
[----:B------:R-:W-:Y:S02]  /*0150*/  CS2R R6, SRZ ;  /* 0x0000000000067805 */ /* 0x000fe4000001ff00 */
[----:B0-----:R-:W-:Y:S01]  /*0160*/  ISETP.GE.AND P0, PT, R3, R4, PT ;  /* 0x000000040300720c */ /* 0x001fe20003f06270 */
[----:B------:R-:W-:-:S12]  /*0170*/  IMAD.MOV.U32 R5, RZ, RZ, R3 ;  /* 0x000000ffff057224 */ /* 0x000fd800078e0003 */
[----:B------:R-:W-:Y:S05]  /*0180*/  @P0 BRA `(.L_x_5) ;  /* 0x0000000000100947 */ /* 0x000fea0003800000 */
[----:B------:R-:W0:Y:S02]  /*0190*/  LDC.64 R6, c[0x0][0x380] ;  /* 0x0000e000ff067b82 */ /* 0x000e240000000a00 */
[----:B0-----:R-:W-:-:S06]  /*01a0*/  IMAD.WIDE.U32 R6, R3, 0x8, R6 ;  /* 0x0000000803067825 */ /* 0x001fcc00078e0006 */
[----:B------:R-:W5:Y:S01]  /*01b0*/  LDG.E.64.CONSTANT R6, desc[UR6][R6.64] ;  /* 0x0000000606067981 */ /* 0x000f62000c1e9b00 */
[----:B------:R-:W-:-:S07]  /*01c0*/  VIADD R5, R3, 0x100 ;  /* 0x0000010003057836 */ /* 0x000fce0000000000 */
.L_x_5:
[----:B------:R-:W-:Y:S05]  /*01d0*/  BSYNC.RECONVERGENT B1 ;  /* 0x0000000000017941 */ /* 0x000fea0003800200 */
.L_x_4:
[----:B------:R-:W-:Y:S01]  /*01e0*/  ISETP.GE.AND P0, PT, R5, R4, PT ;  /* 0x000000040500720c */ /* 0x000fe20003f06270 */
[----:B------:R-:W-:-:S12]  /*01f0*/  BSSY.RECONVERGENT B1, `(.L_x_6) ;  /* 0x00000b0000017945 */ /* 0x000fd80003800200 */
[----:B------:R-:W-:Y:S05]  /*0200*/  @P0 BRA `(.L_x_7) ;  /* 0x0000000800b80947 */ /* 0x000fea0003800000 */
[----:B------:R-:W-:Y:S01]  /*0210*/  LOP3.LUT R9, RZ, R5, RZ, 0x33, !PT ;  /* 0x00000005ff097212 */ /* 0x000fe200078e33ff */
[----:B------:R-:W-:Y:S04]  /*0220*/  BSSY.RECONVERGENT B2, `(.L_x_8) ;  /* 0x0000019000027945 */ /* 0x000fe80003800200 */
[----:B------:R-:W-:-:S05]  /*0230*/  IMAD.IADD R0, R9, 0x1, R4 ;  /* 0x0000000109007824 */ /* 0x000fca00078e0204 */
[C---:B------:R-:W-:Y:S02]  /*0240*/  LOP3.LUT R2, R0.reuse, 0x300, RZ, 0xc0, !PT ;  /* 0x0000030000027812 */ /* 0x040fe400078ec0ff */
[----:B------:R-:W-:Y:S02]  /*0250*/  ISETP.GE.U32.AND P0, PT, R0, 0x300, PT ;  /* 0x000003000000780c */ /* 0x000fe40003f06070 */
[----:B------:R-:W-:-:S13]  /*0260*/  ISETP.NE.AND P1, PT, R2, 0x300, PT ;  /* 0x000003000200780c */ /* 0x000fda0003f25270 */
[----:B------:R-:W-:Y:S05]  /*0270*/  @!P1 BRA `(.L_x_9) ;  /* 0x00000000004c9947 */ /* 0x000fea0003800000 */
[----:B------:R-:W0:Y:S01]  /*0280*/  LDC.64 R8, c[0x0][0x380] ;  /* 0x0000e000ff087b82 */ /* 0x000e220000000a00 */
[----:B------:R-:W-:-:S04]  /*0290*/  LEA.HI R0, R0, 0x1, RZ, 0x18 ;  /* 0x0000000100007811 */ /* 0x000fc800078fc0ff */
[----:B------:R-:W-:-:S05]  /*02a0*/  LOP3.LUT R0, R0, 0x3, RZ, 0xc0, !PT ;  /* 0x0000000300007812 */ /* 0x000fca00078ec0ff */
[----:B------:R-:W-:Y:S02]  /*02b0*/  IMAD.MOV R0, RZ, RZ, -R0 ;  /* 0x000000ffff007224 */ /* 0x000fe400078e0a00 */
[----:B0-----:R-:W-:-:S04]  /*02c0*/  IMAD.WIDE.U32 R8, R5, 0x8, R8 ;  /* 0x0000000805087825 */ /* 0x001fc800078e0008 */
[----:B------:R-:W-:Y:S02]  /*02d0*/  IMAD.MOV.U32 R2, RZ, RZ, R8 ;  /* 0x000000ffff027224 */ /* 0x000fe400078e0008 */
[----:B------:R-:W-:-:S07]  /*02e0*/  IMAD.MOV.U32 R11, RZ, RZ, R9 ;  /* 0x000000ffff0b7224 */ /* 0x000fce00078e0009 */
.L_x_10:
[----:B------:R-:W-:Y:S02]  /*02f0*/  IMAD.MOV.U32 R8, RZ, RZ, R2 ;  /* 0x000000ffff087224 */ /* 0x000fe400078e0002 */
[----:B------:R-:W-:-:S06]  /*0300*/  IMAD.MOV.U32 R9, RZ, RZ, R11 ;  /* 0x000000ffff097224 */ /* 0x000fcc00078e000b */
[----:B------:R-:W2:Y:S01]  /*0310*/  LDG.E.64.CONSTANT R8, desc[UR6][R8.64] ;  /* 0x0000000608087981 */ /* 0x000ea2000c1e9b00 */
[----:B------:R-:W-:Y:S01]  /*0320*/  VIADD R0, R0, 0x1 ;  /* 0x0000000100007836 */ /* 0x000fe20000000000 */
[----:B------:R-:W-:Y:S01]  /*0330*/  IADD3 R2, P3, PT, R2, 0x800, RZ ;  /* 0x0000080002027810 */ /* 0x000fe20007f7e0ff */
[----:B------:R-:W-:-:S03]  /*0340*/  VIADD R5, R5, 0x100 ;  /* 0x0000010005057836 */ /* 0x000fc60000000000 */
[----:B------:R-:W-:Y:S01]  /*0350*/  ISETP.NE.AND P2, PT, R0, RZ, PT ;  /* 0x000000ff0000720c */ /* 0x000fe20003f45270 */
[----:B------:R-:W-:Y:S01]  /*0360*/  IMAD.X R11, RZ, RZ, R11, P3 ;  /* 0x000000ffff0b7224 */ /* 0x000fe200018e060b */
[----:B--2--5:R-:W-:-:S06]  /*0370*/  DSETP.GEU.AND P1, PT, R6, R8, PT ;  /* 0x000000080600722a */ /* 0x024fcc0003f2e000 */
[----:B------:R-:W-:Y:S02]  /*0380*/  FSEL R6, R8, R6, !P1 ;  /* 0x0000000608067208 */ /* 0x000fe40004800000 */
[----:B------:R-:W-:-:S03]  /*0390*/  FSEL R7, R9, R7, !P1 ;  /* 0x0000000709077208 */ /* 0x000fc60004800000 */
[----:B------:R-:W-:Y:S05]  /*03a0*/  @P2 BRA `(.L_x_10) ;  /* 0xfffffffc00d02947 */ /* 0x000fea000383ffff */
.L_x_9:
[----:B------:R-:W-:Y:S05]  /*03b0*/  BSYNC.RECONVERGENT B2 ;  /* 0x0000000000027941 */ /* 0x000fea0003800200 */
.L_x_8:
[----:B------:R-:W-:Y:S05]  /*03c0*/  @!P0 BRA `(.L_x_7) ;  /* 0x0000000800488947 */ /* 0x000fea0003800000 */
[----:B------:R-:W-:Y:S01]  /*03d0*/  IMAD.IADD R0, R4, 0x1, -R5 ;  /* 0x0000000104007824 */ /* 0x000fe200078e0a05 */
[----:B------:R-:W-:Y:S01]  /*03e0*/  BSSY.RECONVERGENT B2, `(.L_x_11) ;  /* 0x0000051000027945 */ /* 0x000fe20003800200 */
[----:B------:R-:W-:-:S03]  /*03f0*/  PLOP3.LUT P0, PT, PT, PT, PT, 0x80, 0x8 ;  /* 0x000000000008781c */ /* 0x000fc60003f0f070 */
[----:B------:R-:W-:-:S13]  /*0400*/  ISETP.GT.AND P1, PT, R0, 0xc00, PT ;  /* 0x00000c000000780c */ /* 0x000fda0003f24270 */
[----:B------:R-:W-:Y:S05]  /*0410*/  @!P1 BRA `(.L_x_12) ;  /* 0x0000000400349947 */ /* 0x000fea0003800000 */
[----:B------:R-:W0:Y:S01]  /*0420*/  LDC.64 R8, c[0x0][0x380] ;  /* 0x0000e000ff087b82 */ /* 0x000e220000000a00 */
[----:B------:R-:W-:Y:S01]  /*0430*/  PLOP3.LUT P0, PT, PT, PT, PT, 0x8, 0x80 ;  /* 0x000000000080781c */ /* 0x000fe20003f0e170 */
[----:B------:R-:W-:-:S12]  /*0440*/  VIADD R0, R4, 0xfffff400 ;  /* 0xfffff40004007836 */ /* 0x000fd80000000000 */
.L_x_13:
[----:B0-----:R-:W-:-:S05]  /*0450*/  IMAD.WIDE R30, R5, 0x8, R8 ;  /* 0x00000008051e7825 */ /* 0x001fca00078e0208 */
[----:B------:R-:W2:Y:S04]  /*0460*/  LDG.E.64.CONSTANT R10, desc[UR6][R30.64] ;  /* 0x000000061e0a7981 */ /* 0x000ea8000c1e9b00 */
[----:B------:R-:W3:Y:S04]  /*0470*/  LDG.E.64.CONSTANT R12, desc[UR6][R30.64+0x800] ;  /* 0x000800061e0c7981 */ /* 0x000ee8000c1e9b00 */
[----:B------:R-:W4:Y:S01]  /*0480*/  LDG.E.64.CONSTANT R14, desc[UR6][R30.64+0x1000] ;  /* 0x001000061e0e7981 */ /* 0x000f22000c1e9b00 */
[----:B------:R-:W-:-:S03]  /*0490*/  VIADD R39, R5, 0x400 ;  /* 0x0000040005277836 */ /* 0x000fc60000000000 */
[----:B------:R-:W4:Y:S01]  /*04a0*/  LDG.E.64.CONSTANT R16, desc[UR6][R30.64+0x1800] ;  /* 0x001800061e107981 */ /* 0x000f22000c1e9b00 */
[----:B------:R-:W-:-:S05]  /*04b0*/  IMAD.WIDE R38, R39, 0x8, R8 ;  /* 0x0000000827267825 */ /* 0x000fca00078e0208 */
[----:B------:R-:W4:Y:S04]  /*04c0*/  LDG.E.64.CONSTANT R18, desc[UR6][R38.64] ;  /* 0x0000000626127981 */ /* 0x000f28000c1e9b00 */
[----:B------:R-:W4:Y:S04]  /*04d0*/  LDG.E.64.CONSTANT R20, desc[UR6][R38.64+0x800] ;  /* 0x0008000626147981 */ /* 0x000f28000c1e9b00 */
        /* <DEDUP_REMOVED lines=12> */
[----:B------:R-:W4:Y:S04]  /*05a0*/  LDG.E.64.CONSTANT R38, desc[UR6][R44.64+0x1000] ;  /* 0x001000062c267981 */ /* 0x000f28000c1e9b00 */
[----:B------:R-:W4:Y:S01]  /*05b0*/  LDG.E.64.CONSTANT R40, desc[UR6][R44.64+0x1800] ;  /* 0x001800062c287981 */ /* 0x000f22000c1e9b00 */
[----:B------:R-:W-:-:S05]  /*05c0*/  VIADD R5, R5, 0x1000 ;  /* 0x0000100005057836 */ /* 0x000fca0000000000 */
[----:B------:R-:W-:Y:S01]  /*05d0*/  ISETP.GE.AND P2, PT, R5, R0, PT ;  /* 0x000000000500720c */ /* 0x000fe20003f46270 */
[----:B--2--5:R-:W-:-:S06]  /*05e0*/  DSETP.GEU.AND P1, PT, R6, R10, PT ;  /* 0x0000000a0600722a */ /* 0x024fcc0003f2e000 */
[----:B------:R-:W-:Y:S02]  /*05f0*/  FSEL R6, R10, R6, !P1 ;  /* 0x000000060a067208 */ /* 0x000fe40004800000 */
[----:B------:R-:W-:-:S06]  /*0600*/  FSEL R7, R11, R7, !P1 ;  /* 0x000000070b077208 */ /* 0x000fcc0004800000 */
[----:B---3--:R-:W-:-:S06]  /*0610*/  DSETP.GEU.AND P1, PT, R6, R12, PT ;  /* 0x0000000c0600722a */ /* 0x008fcc0003f2e000 */
[----:B------:R-:W-:Y:S02]  /*0620*/  FSEL R6, R12, R6, !P1 ;  /* 0x000000060c067208 */ /* 0x000fe40004800000 */
[----:B------:R-:W-:-:S06]  /*0630*/  FSEL R7, R13, R7, !P1 ;  /* 0x000000070d077208 */ /* 0x000fcc0004800000 */
[----:B----4-:R-:W-:-:S06]  /*0640*/  DSETP.GEU.AND P1, PT, R6, R14, PT ;  /* 0x0000000e0600722a */ /* 0x010fcc0003f2e000 */
[----:B------:R-:W-:Y:S02]  /*0650*/  FSEL R6, R14, R6, !P1 ;  /* 0x000000060e067208 */ /* 0x000fe40004800000 */
[----:B------:R-:W-:-:S06]  /*0660*/  FSEL R7, R15, R7, !P1 ;  /* 0x000000070f077208 */ /* 0x000fcc0004800000 */
[----:B------:R-:W-:-:S06]  /*0670*/  DSETP.GEU.AND P1, PT, R6, R16, PT ;  /* 0x000000100600722a */ /* 0x000fcc0003f2e000 */
        /* <DEDUP_REMOVED lines=37> */
[----:B------:R-:W-:Y:S01]  /*08d0*/  FSEL R7, R41, R7, !P1 ;  /* 0x0000000729077208 */ /* 0x000fe20004800000 */
[----:B------:R-:W-:Y:S06]  /*08e0*/  @!P2 BRA `(.L_x_13) ;  /* 0xfffffff800d8a947 */ /* 0x000fec000383ffff */
.L_x_12:
[----:B------:R-:W-:Y:S05]  /*08f0*/  BSYNC.RECONVERGENT B2 ;  /* 0x0000000000027941 */ /* 0x000fea0003800200 */
.L_x_11:
[----:B------:R-:W-:Y:S01]  /*0900*/  IMAD.IADD R0, R4, 0x1, -R5 ;  /* 0x0000000104007824 */ /* 0x000fe200078e0a05 */
[----:B------:R-:W-:Y:S04]  /*0910*/  BSSY.RECONVERGENT B2, `(.L_x_14) ;  /* 0x0000029000027945 */ /* 0x000fe80003800200 */
[----:B------:R-:W-:-:S13]  /*0920*/  ISETP.GT.AND P1, PT, R0, 0x400, PT ;  /* 0x000004000000780c */ /* 0x000fda0003f24270 */
[----:B------:R-:W-:Y:S05]  /*0930*/  @!P1 BRA `(.L_x_15) ;  /* 0x0000000000989947 */ /* 0x000fea0003800000 */
[----:B------:R-:W0:Y:S02]  /*0940*/  LDC.64 R18, c[0x0][0x380] ;  /* 0x0000e000ff127b82 */ /* 0x000e240000000a00 */
        /* <DEDUP_REMOVED lines=11> */
[----:B------:R-:W-:Y:S01]  /*0a00*/  VIADD R5, R5, 0x800 ;  /* 0x0000080005057836 */ /* 0x000fe20000000000 */
        /* <DEDUP_REMOVED lines=20> */
[----:B------:R-:W-:Y:S02]  /*0b50*/  FSEL R7, R25, R7, !P0 ;  /* 0x0000000719077208 */ /* 0x000fe40004000000 */
[----:B------:R-:W-:-:S04]  /*0b60*/  PLOP3.LUT P0, PT, PT, PT, PT, 0x8, 0x80 ;  /* 0x000000000080781c */ /* 0x000fc80003f0e170 */
[----:B------:R-:W-:-:S06]  /*0b70*/  DSETP.GEU.AND P1, PT, R6, R26, PT ;  /* 0x0000001a0600722a */ /* 0x000fcc0003f2e000 */
[----:B------:R-:W-:Y:S02]  /*0b80*/  FSEL R6, R26, R6, !P1 ;  /* 0x000000061a067208 */ /* 0x000fe40004800000 */
[----:B------:R-:W-:-:S07]  /*0b90*/  FSEL R7, R27, R7, !P1 ;  /* 0x000000071b077208 */ /* 0x000fce0004800000 */
.L_x_15:
[----:B------:R-:W-:Y:S05]  /*0ba0*/  BSYNC.RECONVERGENT B2 ;  /* 0x0000000000027941 */ /* 0x000fea0003800200 */
.L_x_14:
[----:B------:R-:W-:-:S13]  /*0bb0*/  ISETP.LT.OR P0, PT, R5, R4, P0 ;  /* 0x000000040500720c */ /* 0x000fda0000701670 */
[----:B------:R-:W-:Y:S05]  /*0bc0*/  @!P0 BRA `(.L_x_7) ;  /* 0x0000000000488947 */ /* 0x000fea0003800000 */
[----:B------:R-:W0:Y:S02]  /*0bd0*/  LDC.64 R8, c[0x0][0x380] ;  /* 0x0000e000ff087b82 */ /* 0x000e240000000a00 */
[----:B0-----:R-:W-:-:S05]  /*0be0*/  IMAD.WIDE R8, R5, 0x8, R8 ;  /* 0x0000000805087825 */ /* 0x001fca00078e0208 */
[----:B------:R-:W2:Y:S04]  /*0bf0*/  LDG.E.64.CONSTANT R10, desc[UR6][R8.64] ;  /* 0x00000006080a7981 */ /* 0x000ea8000c1e9b00 */
[----:B------:R-:W3:Y:S04]  /*0c00*/  LDG.E.64.CONSTANT R12, desc[UR6][R8.64+0x800] ;  /* 0x00080006080c7981 */ /* 0x000ee8000c1e9b00 */
[----:B------:R-:W4:Y:S04]  /*0c10*/  LDG.E.64.CONSTANT R14, desc[UR6][R8.64+0x1000] ;  /* 0x00100006080e7981 */ /* 0x000f28000c1e9b00 */
[----:B------:R-:W4:Y:S01]  /*0c20*/  LDG.E.64.CONSTANT R16, desc[UR6][R8.64+0x1800] ;  /* 0x0018000608107981 */ /* 0x000f22000c1e9b00 */
        /* <DEDUP_REMOVED lines=11> */
[----:B------:R-:W-:-:S07]  /*0ce0*/  FSEL R7, R17, R7, !P0 ;  /* 0x0000000711077208 */ /* 0x000fce0004000000 */
.L_x_7:
[----:B------:R-:W-:Y:S05]  /*0cf0*/  BSYNC.RECONVERGENT B1 ;  /* 0x0000000000017941 */ /* 0x000fea0003800200 */
.L_x_6:
[----:B------:R-:W-:-:S13]  /*0d00*/  ISETP.GE.AND P0, PT, R4, 0x100, PT ;  /* 0x000001000400780c */ /* 0x000fda0003f06270 */
[----:B------:R-:W-:Y:S05]  /*0d10*/  @!P0 BRA `(.L_x_16) ;  /* 0x00000004003c8947 */ /* 0x000fea0003800000 */
[----:B------:R-:W0:Y:S01]  /*0d20*/  S2R R8, SR_LANEID ;  /* 0x0000000000087919 */ /* 0x000e220000000000 */
[----:B-----5:R-:W-:Y:S04]  /*0d30*/  SHFL.DOWN PT, R4, R6, 0x1, 0x1f ;  /* 0x08201f0006047f89 */ /* 0x020fe800000e0000 */
[----:B------:R-:W1:Y:S02]  /*0d40*/  SHFL.DOWN PT, R5, R7, 0x1, 0x1f ;  /* 0x08201f0007057f89 */ /* 0x000e6400000e0000 */
[----:B-1----:R-:W-:Y:S01]  /*0d50*/  DSETP.GEU.AND P1, PT, R6, R4, PT ;  /* 0x000000040600722a */ /* 0x002fe20003f2e000 */
[C---:B0-----:R-:W-:Y:S02]  /*0d60*/  ISETP.GT.AND P0, PT, R8.reuse, 0x1e, PT ;  /* 0x0000001e0800780c */ /* 0x041fe40003f04270 */
[----:B------:R-:W-:-:S03]  /*0d70*/  ISETP.NE.AND P2, PT, R8, RZ, PT ;  /* 0x000000ff0800720c */ /* 0x000fc60003f45270 */
[----:B------:R-:W-:Y:S02]  /*0d80*/  FSEL R9, R4, R6, !P1 ;  /* 0x0000000604097208 */ /* 0x000fe40004800000 */
[----:B------:R-:W-:Y:S02]  /*0d90*/  FSEL R5, R5, R7, !P1 ;  /* 0x0000000705057208 */ /* 0x000fe40004800000 */
[----:B------:R-:W-:Y:S02]  /*0da0*/  FSEL R6, R6, R9, P0 ;  /* 0x0000000906067208 */ /* 0x000fe40000000000 */
[----:B------:R-:W-:Y:S02]  /*0db0*/  FSEL R11, R7, R5, P0 ;  /* 0x00000005070b7208 */ /* 0x000fe40000000000 */
[----:B------:R-:W-:Y:S01]  /*0dc0*/  ISETP.GT.AND P0, PT, R8, 0x1d, PT ;  /* 0x0000001d0800780c */ /* 0x000fe20003f04270 */
[----:B------:R-:W-:Y:S01]  /*0dd0*/  SHFL.DOWN PT, R4, R6, 0x2, 0x1f ;  /* 0x08401f0006047f89 */ /* 0x000fe200000e0000 */
[----:B------:R-:W-:Y:S01]  /*0de0*/  @!P2 MOV R2, 0x400 ;  /* 0x000004000002a802 */ /* 0x000fe20000000f00 */
[----:B------:R-:W-:Y:S01]  /*0df0*/  IMAD.MOV.U32 R7, RZ, RZ, R11 ;  /* 0x000000ffff077224 */ /* 0x000fe200078e000b */
[----:B------:R-:W-:Y:S01]  /*0e00*/  @!P2 SHF.R.U32.HI R0, RZ, 0x2, R3 ;  /* 0x00000002ff00a819 */ /* 0x000fe20000011603 */
[----:B------:R-:W0:Y:S03]  /*0e10*/  SHFL.DOWN PT, R5, R11, 0x2, 0x1f ;  /* 0x08401f000b057f89 */ /* 0x000e2600000e0000 */
[----:B------:R-:W-:Y:S01]  /*0e20*/  @!P2 LOP3.LUT R0, R0, 0xf8, RZ, 0xc0, !PT ;  /* 0x000000f80000a812 */ /* 0x000fe200078ec0ff */
[----:B------:R-:W1:Y:S01]  /*0e30*/  @!P2 S2R R9, SR_CgaCtaId ;  /* 0x000000000009a919 */ /* 0x000e620000008800 */
[----:B0-----:R-:W-:-:S06]  /*0e40*/  DSETP.GEU.AND P1, PT, R6, R4, PT ;  /* 0x000000040600722a */ /* 0x001fcc0003f2e000 */
[----:B------:R-:W-:Y:S02]  /*0e50*/  @!P0 FSEL R6, R4, R6, !P1 ;  /* 0x0000000604068208 */ /* 0x000fe40004800000 */
[----:B------:R-:W-:Y:S02]  /*0e60*/  @!P0 FSEL R11, R5, R11, !P1 ;  /* 0x0000000b050b8208 */ /* 0x000fe40004800000 */
[----:B------:R-:W-:Y:S01]  /*0e70*/  ISETP.GT.AND P0, PT, R8, 0x1b, PT ;  /* 0x0000001b0800780c */ /* 0x000fe20003f04270 */
[----:B------:R-:W-:Y:S02]  /*0e80*/  SHFL.DOWN PT, R4, R6, 0x4, 0x1f ;  /* 0x08801f0006047f89 */ /* 0x000fe400000e0000 */
[----:B------:R-:W-:Y:S02]  /*0e90*/  IMAD.MOV.U32 R7, RZ, RZ, R11 ;  /* 0x000000ffff077224 */ /* 0x000fe400078e000b */
[----:B------:R-:W0:Y:S04]  /*0ea0*/  SHFL.DOWN PT, R5, R11, 0x4, 0x1f ;  /* 0x08801f000b057f89 */ /* 0x000e2800000e0000 */
        /* <DEDUP_REMOVED lines=14> */
[----:B0-----:R-:W-:Y:S01]  /*0f90*/  DSETP.GEU.AND P0, PT, R6, R4, PT ;  /* 0x000000040600722a */ /* 0x001fe20003f0e000 */
[----:B-1----:R-:W-:-:S05]  /*0fa0*/  @!P2 LEA R7, R9, R2, 0x18 ;  /* 0x000000020907a211 */ /* 0x002fca00078ec0ff */
[----:B------:R-:W-:Y:S01]  /*0fb0*/  FSEL R4, R4, R6, !P0 ;  /* 0x0000000604047208 */ /* 0x000fe20004000000 */
[----:B------:R-:W-:Y:S01]  /*0fc0*/  @!P2 IMAD.IADD R9, R0, 0x1, R7 ;  /* 0x000000010009a824 */ /* 0x000fe200078e0207 */
[----:B------:R-:W-:Y:S02]  /*0fd0*/  FSEL R5, R5, R11, !P0 ;  /* 0x0000000b05057208 */ /* 0x000fe40004000000 */
[----:B------:R-:W-:Y:S02]  /*0fe0*/  ISETP.NE.AND P0, PT, R3, RZ, PT ;  /* 0x000000ff0300720c */ /* 0x000fe40003f05270 */
[----:B------:R-:W-:Y:S01]  /*0ff0*/  FSEL R6, R6, R4, P1 ;  /* 0x0000000406067208 */ /* 0x000fe20000800000 */
[----:B------:R3:W-:Y:S01]  /*1000*/  @!P2 STS.64 [R9+0x8], R4 ;  /* 0x000008040900a388 */ /* 0x0007e20000000a00 */
[----:B------:R-:W-:Y:S01]  /*1010*/  FSEL R7, R11, R5, P1 ;  /* 0x000000050b077208 */ /* 0x000fe20000800000 */
[----:B------:R-:W-:Y:S08]  /*1020*/  BAR.SYNC.DEFER_BLOCKING 0x0 ;  /* 0x0000000000007b1d */ /* 0x000ff00000010000 */
[----:B------:R-:W-:Y:S05]  /*1030*/  @P0 BRA `(.L_x_17) ;  /* 0x0000004800f40947 */ /* 0x000fea0003800000 */
[----:B------:R-:W0:Y:S01]  /*1040*/  S2UR UR5, SR_CgaCtaId ;  /* 0x00000000000579c3 */ /* 0x000e220000008800 */
[----:B------:R-:W-:Y:S02]  /*1050*/  UMOV UR4, 0x400 ;  /* 0x0000040000047882 */ /* 0x000fe40000000000 */
[----:B0-----:R-:W-:-:S09]  /*1060*/  ULEA UR4, UR5, UR4, 0x18 ;  /* 0x0000000405047291 */ /* 0x001fd2000f8ec0ff */
[----:B---3--:R-:W0:Y:S04]  /*1070*/  LDS.128 R8, [UR4+0x10] ;  /* 0x00001004ff087984 */ /* 0x008e280008000c00 */
[----:B------:R-:W1:Y:S01]  /*1080*/  LDS.128 R12, [UR4+0x20] ;  /* 0x00002004ff0c7984 */ /* 0x000e620008000c00 */
[----:B0-----:R-:W-:-:S06]  /*1090*/  DSETP.GEU.AND P1, PT, R6, R8, PT ;  /* 0x000000080600722a */ /* 0x001fcc0003f2e000 */
[----:B------:R-:W-:Y:S02]  /*10a0*/  FSEL R2, R8, R6, !P1 ;  /* 0x0000000608027208 */ /* 0x000fe40004800000 */
[----:B------:R-:W-:Y:S02]  /*10b0*/  FSEL R3, R9, R7, !P1 ;  /* 0x0000000709037208 */ /* 0x000fe40004800000 */
[----:B------:R-:W0:Y:S04]  /*10c0*/  LDS.128 R4, [UR4+0x30] ;  /* 0x00003004ff047984 */ /* 0x000e280008000c00 */
[----:B------:R-:W-:-:S06]  /*10d0*/  DSETP.GEU.AND P1, PT, R2, R10, PT ;  /* 0x0000000a0200722a */ /* 0x000fcc0003f2e000 */
[----:B------:R-:W-:Y:S02]  /*10e0*/  FSEL R2, R10, R2, !P1 ;  /* 0x000000020a027208 */ /* 0x000fe40004800000 */
[----:B------:R-:W-:-:S06]  /*10f0*/  FSEL R3, R11, R3, !P1 ;  /* 0x000000030b037208 */ /* 0x000fcc0004800000 */
[----:B-1----:R-:W-:-:S06]  /*1100*/  DSETP.GEU.AND P1, PT, R2, R12, PT ;  /* 0x0000000c0200722a */ /* 0x002fcc0003f2e000 */
[----:B------:R-:W-:Y:S02]  /*1110*/  FSEL R8, R12, R2, !P1 ;  /* 0x000000020c087208 */ /* 0x000fe40004800000 */
[----:B------:R-:W-:Y:S02]  /*1120*/  FSEL R9, R13, R3, !P1 ;  /* 0x000000030d097208 */ /* 0x000fe40004800000 */
[----:B------:R-:W1:Y:S04]  /*1130*/  LDS.64 R2, [UR4+0x40] ;  /* 0x00004004ff027984 */ /* 0x000e680008000a00 */
[----:B------:R-:W-:-:S06]  /*1140*/  DSETP.GEU.AND P1, PT, R8, R14, PT ;  /* 0x0000000e0800722a */ /* 0x000fcc0003f2e000 */
[----:B------:R-:W-:Y:S02]  /*1150*/  FSEL R8, R14, R8, !P1 ;  /* 0x000000080e087208 */ /* 0x000fe40004800000 */
[----:B------:R-:W-:-:S06]  /*1160*/  FSEL R9, R15, R9, !P1 ;  /* 0x000000090f097208 */ /* 0x000fcc0004800000 */
[----:B0-----:R-:W-:-:S06]  /*1170*/  DSETP.GEU.AND P1, PT, R8, R4, PT ;  /* 0x000000040800722a */ /* 0x001fcc0003f2e000 */
[----:B------:R-:W-:Y:S02]  /*1180*/  FSEL R4, R4, R8, !P1 ;  /* 0x0000000804047208 */ /* 0x000fe40004800000 */
[----:B------:R-:W-:-:S06]  /*1190*/  FSEL R5, R5, R9, !P1 ;  /* 0x0000000905057208 */ /* 0x000fcc0004800000 */
[----:B------:R-:W-:-:S06]  /*11a0*/  DSETP.GEU.AND P1, PT, R4, R6, PT ;  /* 0x000000060400722a */ /* 0x000fcc0003f2e000 */
[----:B------:R-:W-:Y:S02]  /*11b0*/  FSEL R4, R6, R4, !P1 ;  /* 0x0000000406047208 */ /* 0x000fe40004800000 */
[----:B------:R-:W-:-:S06]  /*11c0*/  FSEL R5, R7, R5, !P1 ;  /* 0x0000000507057208 */ /* 0x000fcc0004800000 */
[----:B-1----:R-:W-:-:S06]  /*11d0*/  DSETP.GEU.AND P1, PT, R4, R2, PT ;  /* 0x000000020400722a */ /* 0x002fcc0003f2e000 */
[----:B------:R-:W-:Y:S02]  /*11e0*/  FSEL R6, R2, R4, !P1 ;  /* 0x0000000402067208 */ /* 0x000fe40004800000 */
[----:B------:R-:W-:Y:S01]  /*11f0*/  FSEL R7, R3, R5, !P1 ;  /* 0x0000000503077208 */ /* 0x000fe20004800000 */
[----:B------:R-:W-:Y:S06]  /*1200*/  BRA `(.L_x_17) ;  /* 0x0000004800807947 */ /* 0x000fec0003800000 */
.L_x_16:
[----:B------:R-:W-:Y:S01]  /*1210*/  LOP3.LUT R0, R3, 0x3e0, RZ, 0xc0, !PT ;  /* 0x000003e003007812 */ /* 0x000fe200078ec0ff */
[----:B------:R-:W0:Y:S03]  /*1220*/  S2R R10, SR_LANEID ;  /* 0x00000000000a7919 */ /* 0x000e260000000000 */
[----:B------:R-:W-:Y:S01]  /*1230*/  LOP3.LUT R9, RZ, R0, RZ, 0x33, !PT ;  /* 0x00000000ff097212 */ /* 0x000fe200078e33ff */
[----:B------:R-:W-:-:S04]  /*1240*/  VIADD R5, R0, 0x20 ;  /* 0x0000002000057836 */ /* 0x000fc80000000000 */
[----:B------:R-:W-:Y:S01]  /*1250*/  IMAD.IADD R9, R9, 0x1, R4 ;  /* 0x0000000109097824 */ /* 0x000fe200078e0204 */
[----:B------:R-:W-:-:S04]  /*1260*/  ISETP.GT.AND P0, PT, R5, R4, PT ;  /* 0x000000040500720c */ /* 0x000fc80003f04270 */
[----:B------:R-:W-:-:S05]  /*1270*/  SEL R5, R9, 0x1f, P0 ;  /* 0x0000001f09057807 */ /* 0x000fca0000000000 */
[----:B-----5:R-:W-:Y:S04]  /*1280*/  SHFL.DOWN PT, R8, R6, 0x1, R5 ;  /* 0x0820000006087989 */ /* 0x020fe800000e0005 */
[----:B------:R-:W1:Y:S01]  /*1290*/  SHFL.DOWN PT, R9, R7, 0x1, R5 ;  /* 0x0820000007097989 */ /* 0x000e6200000e0005 */
[C---:B0-----:R-:W-:Y:S01]  /*12a0*/  ISETP.GE.AND P0, PT, R10.reuse, R5, PT ;  /* 0x000000050a00720c */ /* 0x041fe20003f06270 */
[----:B------:R-:W-:Y:S01]  /*12b0*/  VIADD R0, R10, 0x2 ;  /* 0x000000020a007836 */ /* 0x000fe20000000000 */
[----:B-1----:R-:W-:-:S06]  /*12c0*/  DSETP.GEU.AND P1, PT, R6, R8, PT ;  /* 0x000000080600722a */ /* 0x002fcc0003f2e000 */
[-C--:B------:R-:W-:Y:S02]  /*12d0*/  FSEL R11, R8, R6.reuse, !P1 ;  /* 0x00000006080b7208 */ /* 0x080fe40004800000 */
[-C--:B------:R-:W-:Y:S02]  /*12e0*/  FSEL R9, R9, R7.reuse, !P1 ;  /* 0x0000000709097208 */ /* 0x080fe40004800000 */
[----:B------:R-:W-:Y:S02]  /*12f0*/  FSEL R2, R11, R6, !P0 ;  /* 0x000000060b027208 */ /* 0x000fe40004000000 */
[----:B------:R-:W-:Y:S02]  /*1300*/  FSEL R11, R9, R7, !P0 ;  /* 0x00000007090b7208 */ /* 0x000fe40004000000 */
[----:B------:R-:W-:Y:S01]  /*1310*/  ISETP.GT.AND P0, PT, R0, R5, PT ;  /* 0x000000050000720c */ /* 0x000fe20003f04270 */
[----:B------:R-:W-:Y:S01]  /*1320*/  SHFL.DOWN PT, R8, R2, 0x2, R5 ;  /* 0x0840000002087989 */ /* 0x000fe200000e0005 */
[----:B------:R-:W-:-:S02]  /*1330*/  IMAD.MOV.U32 R6, RZ, RZ, R2 ;  /* 0x000000ffff067224 */ /* 0x000fc400078e0002 */
[----:B------:R-:W-:Y:S01]  /*1340*/  IMAD.MOV.U32 R7, RZ, RZ, R11 ;  /* 0x000000ffff077224 */ /* 0x000fe200078e000b */
[----:B------:R-:W0:Y:S01]  /*1350*/  SHFL.DOWN PT, R9, R11, 0x2, R5 ;  /* 0x084000000b097989 */ /* 0x000e2200000e0005 */
[----:B------:R-:W-:-:S04]  /*1360*/  VIADD R0, R10, 0x4 ;  /* 0x000000040a007836 */ /* 0x000fc80000000000 */
[----:B0-----:R-:W-:-:S06]  /*1370*/  DSETP.GEU.AND P1, PT, R6, R8, PT ;  /* 0x000000080600722a */ /* 0x001fcc0003f2e000 */
[----:B------:R-:W-:Y:S02]  /*1380*/  @!P0 FSEL R2, R8, R2, !P1 ;  /* 0x0000000208028208 */ /* 0x000fe40004800000 */
[----:B------:R-:W-:Y:S02]  /*1390*/  @!P0 FSEL R11, R9, R11, !P1 ;  /* 0x0000000b090b8208 */ /* 0x000fe40004800000 */
[----:B------:R-:W-:Y:S01]  /*13a0*/  ISETP.GT.AND P0, PT, R0, R5, PT ;  /* 0x000000050000720c */ /* 0x000fe20003f04270 */
[----:B------:R-:W-:Y:S01]  /*13b0*/  SHFL.DOWN PT, R6, R2, 0x4, R5 ;  /* 0x0880000002067989 */ /* 0x000fe200000e0005 */
[----:B------:R-:W-:Y:S02]  /*13c0*/  IMAD.MOV.U32 R8, RZ, RZ, R2 ;  /* 0x000000ffff087224 */ /* 0x000fe400078e0002 */
        /* <DEDUP_REMOVED lines=8> */
[----:B------:R-:W-:Y:S01]  /*1450*/  IMAD.MOV.U32 R8, RZ, RZ, R2 ;  /* 0x000000ffff087224 */ /* 0x000fe200078e0002 */
[C---:B------:R-:W-:Y:S01]  /*1460*/  ISETP.NE.AND P0, PT, R10.reuse, RZ, PT ;  /* 0x000000ff0a00720c */ /* 0x040fe20003f05270 */
[----:B------:R-:W-:Y:S01]  /*1470*/  IMAD.MOV.U32 R9, RZ, RZ, R11 ;  /* 0x000000ffff097224 */ /* 0x000fe200078e000b */
[----:B------:R-:W0:Y:S01]  /*1480*/  SHFL.DOWN PT, R7, R11, 0x8, R5 ;  /* 0x090000000b077989 */ /* 0x000e2200000e0005 */
[----:B------:R-:W-:-:S10]  /*1490*/  VIADD R0, R10, 0x10 ;  /* 0x000000100a007836 */ /* 0x000fd40000000000 */
[----:B------:R-:W1:Y:S01]  /*14a0*/  @!P0 S2R R13, SR_CgaCtaId ;  /* 0x00000000000d8919 */ /* 0x000e620000008800 */
[----:B0-----:R-:W-:-:S06]  /*14b0*/  DSETP.GEU.AND P2, PT, R8, R6, PT ;  /* 0x000000060800722a */ /* 0x001fcc0003f4e000 */
[----:B------:R-:W-:Y:S02]  /*14c0*/  @!P1 FSEL R2, R6, R2, !P2 ;  /* 0x0000000206029208 */ /* 0x000fe40005000000 */
[----:B------:R-:W-:Y:S02]  /*14d0*/  @!P1 FSEL R11, R7, R11, !P2 ;  /* 0x0000000b070b9208 */ /* 0x000fe40005000000 */
[----:B------:R-:W-:Y:S01]  /*14e0*/  ISETP.GT.AND P1, PT, R0, R5, PT ;  /* 0x000000050000720c */ /* 0x000fe20003f24270 */
[----:B------:R-:W-:Y:S01]  /*14f0*/  SHFL.DOWN PT, R6, R2, 0x10, R5 ;  /* 0x0a00000002067989 */ /* 0x000fe200000e0005 */
[----:B------:R-:W-:Y:S01]  /*1500*/  IMAD.MOV.U32 R8, RZ, RZ, R2 ;  /* 0x000000ffff087224 */ /* 0x000fe200078e0002 */
[----:B------:R-:W-:Y:S01]  /*1510*/  @!P0 SHF.R.U32.HI R0, RZ, 0x2, R3 ;  /* 0x00000002ff008819 */ /* 0x000fe20000011603 */
[----:B------:R-:W-:Y:S01]  /*1520*/  IMAD.MOV.U32 R9, RZ, RZ, R11 ;  /* 0x000000ffff097224 */ /* 0x000fe200078e000b */
[----:B------:R-:W0:Y:S02]  /*1530*/  SHFL.DOWN PT, R7, R11, 0x10, R5 ;  /* 0x0a0000000b077989 */ /* 0x000e2400000e0005 */
[----:B------:R-:W-:-:S03]  /*1540*/  @!P0 LOP3.LUT R0, R0, 0xf8, RZ, 0xc0, !PT ;  /* 0x000000f800008812 */ /* 0x000fc600078ec0ff */
[----:B0-----:R-:W-:Y:S01]  /*1550*/  DSETP.GEU.AND P2, PT, R8, R6, PT ;  /* 0x000000060800722a */ /* 0x001fe20003f4e000 */
[----:B------:R-:W-:-:S04]  /*1560*/  @!P0 MOV R8, 0x400 ;  /* 0x0000040000088802 */ /* 0x000fc80000000f00 */
[----:B-1----:R-:W-:Y:S02]  /*1570*/  @!P0 LEA R13, R13, R8, 0x18 ;  /* 0x000000080d0d8211 */ /* 0x002fe400078ec0ff */
[----:B------:R-:W-:Y:S02]  /*1580*/  @!P1 FSEL R2, R6, R2, !P2 ;  /* 0x0000000206029208 */ /* 0x000fe40005000000 */
[----:B------:R-:W-:Y:S01]  /*1590*/  @!P1 FSEL R11, R7, R11, !P2 ;  /* 0x0000000b070b9208 */ /* 0x000fe20005000000 */
[----:B------:R-:W-:Y:S02]  /*15a0*/  @!P0 IMAD.IADD R13, R0, 0x1, R13 ;  /* 0x00000001000d8824 */ /* 0x000fe400078e020d */
[----:B------:R-:W-:Y:S02]  /*15b0*/  IMAD.MOV.U32 R6, RZ, RZ, R2 ;  /* 0x000000ffff067224 */ /* 0x000fe400078e0002 */
[----:B------:R-:W-:-:S05]  /*15c0*/  IMAD.MOV.U32 R7, RZ, RZ, R11 ;  /* 0x000000ffff077224 */ /* 0x000fca00078e000b */
[----:B------:R3:W-:Y:S01]  /*15d0*/  @!P0 STS.64 [R13+0x8], R6 ;  /* 0x000008060d008388 */ /* 0x0007e20000000a00 */
[----:B------:R-:W-:Y:S01]  /*15e0*/  BAR.SYNC.DEFER_BLOCKING 0x0 ;  /* 0x0000000000007b1d */ /* 0x000fe20000010000 */
[----:B------:R-:W-:-:S13]  /*15f0*/  ISETP.NE.AND P0, PT, R3, RZ, PT ;  /* 0x000000ff0300720c */ /* 0x000fda0003f05270 */
[----:B---3--:R-:W-:Y:S05]  /*1600*/  @P0 BRA `(.L_x_17) ;  /* 0x0000004400800947 */ /* 0x008fea0003800000 */
[----:B------:R-:W0:Y:S01]  /*1610*/  S2UR UR5, SR_CgaCtaId ;  /* 0x00000000000579c3 */ /* 0x000e220000008800 */
[----:B------:R-:W-:Y:S01]  /*1620*/  UMOV UR4, 0x400 ;  /* 0x0000040000047882 */ /* 0x000fe20000000000 */
[----:B------:R-:W-:Y:S01]  /*1630*/  ISETP.GT.AND P2, PT, R4, 0x20, PT ;  /* 0x000000200400780c */ /* 0x000fe20003f44270 */
[----:B0-----:R-:W-:-:S09]  /*1640*/  ULEA UR4, UR5, UR4, 0x18 ;  /* 0x0000000405047291 */ /* 0x001fd2000f8ec0ff */
[----:B------:R-:W0:Y:S04]  /*1650*/  LDS.128 R16, [UR4+0x10] ;  /* 0x00001004ff107984 */ /* 0x000e280008000c00 */
[----:B------:R-:W1:Y:S04]  /*1660*/  LDS.128 R12, [UR4+0x20] ;  /* 0x00002004ff0c7984 */ /* 0x000e680008000c00 */
[----:B------:R-:W2:Y:S01]  /*1670*/  LDS.128 R8, [UR4+0x30] ;  /* 0x00003004ff087984 */ /* 0x000ea20008000c00 */
[----:B0-----:R-:W-:-:S06]  /*1680*/  DSETP.GEU.AND P1, PT, R6, R16, PT ;  /* 0x000000100600722a */ /* 0x001fcc0003f2e000 */
[-C--:B------:R-:W-:Y:S02]  /*1690*/  FSEL R3, R16, R6.reuse, !P1 ;  /* 0x0000000610037208 */ /* 0x080fe40004800000 */
[-C--:B------:R-:W-:Y:S02]  /*16a0*/  FSEL R17, R17, R7.reuse, !P1 ;  /* 0x0000000711117208 */ /* 0x080fe40004800000 */
[----:B------:R-:W-:Y:S02]  /*16b0*/  FSEL R6, R3, R6, P2 ;  /* 0x0000000603067208 */ /* 0x000fe40001000000 */
[----:B------:R-:W-:Y:S02]  /*16c0*/  FSEL R7, R17, R7, P2 ;  /* 0x0000000711077208 */ /* 0x000fe40001000000 */
[C---:B------:R-:W-:Y:S01]  /*16d0*/  ISETP.GT.AND P1, PT, R4.reuse, 0x40, PT ;  /* 0x000000400400780c */ /* 0x040fe20003f24270 */
[----:B------:R-:W-:Y:S01]  /*16e0*/  IMAD.MOV.U32 R2, RZ, RZ, R6 ;  /* 0x000000ffff027224 */ /* 0x000fe200078e0006 */
[----:B------:R-:W-:Y:S01]  /*16f0*/  ISETP.GT.AND P2, PT, R4, 0x60, PT ;  /* 0x000000600400780c */ /* 0x000fe20003f44270 */
[----:B------:R-:W-:-:S06]  /*1700*/  IMAD.MOV.U32 R3, RZ, RZ, R7 ;  /* 0x000000ffff037224 */ /* 0x000fcc00078e0007 */
[----:B------:R-:W-:-:S06]  /*1710*/  DSETP.GEU.AND P3, PT, R2, R18, PT ;  /* 0x000000120200722a */ /* 0x000fcc0003f6e000 */
[----:B------:R-:W-:Y:S02]  /*1720*/  @P1 FSEL R6, R18, R6, !P3 ;  /* 0x0000000612061208 */ /* 0x000fe40005800000 */
[----:B------:R-:W-:Y:S02]  /*1730*/  @P1 FSEL R7, R19, R7, !P3 ;  /* 0x0000000713071208 */ /* 0x000fe40005800000 */
[----:B------:R-:W-:Y:S01]  /*1740*/  ISETP.GT.AND P1, PT, R4, 0x80, PT ;  /* 0x000000800400780c */ /* 0x000fe20003f24270 */
[----:B------:R-:W-:Y:S02]  /*1750*/  IMAD.MOV.U32 R2, RZ, RZ, R6 ;  /* 0x000000ffff027224 */ /* 0x000fe400078e0006 */
[----:B------:R-:W-:-:S06]  /*1760*/  IMAD.MOV.U32 R3, RZ, RZ, R7 ;  /* 0x000000ffff037224 */ /* 0x000fcc00078e0007 */
[----:B-1----:R-:W-:Y:S01]  /*1770*/  DSETP.GEU.AND P3, PT, R2, R12, PT ;  /* 0x0000000c0200722a */ /* 0x002fe20003f6e000 */
[----:B------:R-:W0:Y:S05]  /*1780*/  LDS.64 R2, [UR4+0x40] ;  /* 0x00004004ff027984 */ /* 0x000e2a0008000a00 */
[----:B------:R-:W-:Y:S02]  /*1790*/  @P2 FSEL R6, R12, R6, !P3 ;  /* 0x000000060c062208 */ /* 0x000fe40005800000 */
[----:B------:R-:W-:Y:S02]  /*17a0*/  @P2 FSEL R7, R13, R7, !P3 ;  /* 0x000000070d072208 */ /* 0x000fe40005800000 */
[----:B------:R-:W-:-:S04]  /*17b0*/  ISETP.GT.AND P2, PT, R4, 0xa0, PT ;  /* 0x000000a00400780c */ /* 0x000fc80003f44270 */
[----:B------:R-:W-:-:S06]  /*17c0*/  DSETP.GEU.AND P3, PT, R6, R14, PT ;  /* 0x0000000e0600722a */ /* 0x000fcc0003f6e000 */
[----:B------:R-:W-:Y:S02]  /*17d0*/  @P1 FSEL R6, R14, R6, !P3 ;  /* 0x000000060e061208 */ /* 0x000fe40005800000 */
[----:B------:R-:W-:Y:S02]  /*17e0*/  @P1 FSEL R7, R15, R7, !P3 ;  /* 0x000000070f071208 */ /* 0x000fe40005800000 */
[----:B------:R-:W-:-:S04]  /*17f0*/  ISETP.GT.AND P1, PT, R4, 0xc0, PT ;  /* 0x000000c00400780c */ /* 0x000fc80003f24270 */
[----:B--2---:R-:W-:-:S06]  /*1800*/  DSETP.GEU.AND P3, PT, R6, R8, PT ;  /* 0x000000080600722a */ /* 0x004fcc0003f6e000 */
[----:B------:R-:W-:Y:S02]  /*1810*/  @P2 FSEL R6, R8, R6, !P3 ;  /* 0x0000000608062208 */ /* 0x000fe40005800000 */
[----:B------:R-:W-:Y:S02]  /*1820*/  @P2 FSEL R7, R9, R7, !P3 ;  /* 0x0000000709072208 */ /* 0x000fe40005800000 */
[----:B------:R-:W-:-:S04]  /*1830*/  ISETP.GT.AND P2, PT, R4, 0xe0, PT ;  /* 0x000000e00400780c */ /* 0x000fc80003f44270 */
[----:B------:R-:W-:-:S06]  /*1840*/  DSETP.GEU.AND P3, PT, R6, R10, PT ;  /* 0x0000000a0600722a */ /* 0x000fcc0003f6e000 */
[----:B------:R-:W-:Y:S02]  /*1850*/  @P1 FSEL R6, R10, R6, !P3 ;  /* 0x000000060a061208 */ /* 0x000fe40005800000 */
[----:B------:R-:W-:-:S03]  /*1860*/  @P1 FSEL R7, R11, R7, !P3 ;  /* 0x000000070b071208 */ /* 0x000fc60005800000 */
[----:B------:R-:W-:Y:S02]  /*1870*/  IMAD.MOV.U32 R4, RZ, RZ, R6 ;  /* 0x000000ffff047224 */ /* 0x000fe400078e0006 */
[----:B------:R-:W-:-:S06]  /*1880*/  IMAD.MOV.U32 R5, RZ, RZ, R7 ;  /* 0x000000ffff057224 */ /* 0x000fcc00078e0007 */
[----:B0-----:R-:W-:-:S06]  /*1890*/  DSETP.GEU.AND P1, PT, R4, R2, PT ;  /* 0x000000020400722a */ /* 0x001fcc0003f2e000 */
[----:B------:R-:W-:Y:S02]  /*18a0*/  @P2 FSEL R6, R2, R6, !P1 ;  /* 0x0000000602062208 */ /* 0x000fe40004800000 */
[----:B------:R-:W-:Y:S01]  /*18b0*/  @P2 FSEL R7, R3, R7, !P1 ;  /* 0x0000000703072208 */ /* 0x000fe20004800000 */
[----:B------:R-:W-:Y:S06]  /*18c0*/  BRA `(.L_x_17) ;  /* 0x0000004000d07947 */ /* 0x000fec0003800000 */
.L_x_3:
[----:B------:R-:W0:Y:S01]  /*18d0*/  S2R R0, SR_TID.X ;  /* 0x0000000000007919 */ /* 0x000e220000002100 */
[----:B------:R-:W1:Y:S02]  /*18e0*/  LDCU.64 UR4, c[0x0][0x380] ;  /* 0x00007000ff0477ac */ /* 0x000e640008000a00 */
[----:B-1----:R-:W-:Y:S02]  /*18f0*/  IMAD.U32 R2, RZ, RZ, UR4 ;  /* 0x00000004ff027e24 */ /* 0x002fe4000f8e00ff */
[----:B------:R-:W-:Y:S02]  /*1900*/  IMAD.U32 R3, RZ, RZ, UR5 ;  /* 0x00000005ff037e24 */ /* 0x000fe4000f8e00ff */
[----:B0-----:R-:W-:-:S04]  /*1910*/  IMAD.SHL.U32 R5, R0, 0x4, RZ ;  /* 0x0000000400057824 */ /* 0x001fc800078e00ff */
[----:B------:R-:W-:-:S05]  /*1920*/  IMAD.WIDE.U32 R6, R5, 0x8, R2 ;  /* 0x0000000805067825 */ /* 0x000fca00078e0002 */
[----:B------:R-:W2:Y:S04]  /*1930*/  LDG.E.128.CONSTANT R20, desc[UR6][R6.64] ;  /* 0x0000000606147981 */ /* 0x000ea8000c1e9d00 */
[----:B------:R-:W3:Y:S04]  /*1940*/  LDG.E.128.CONSTANT R12, desc[UR6][R6.64+0x10] ;  /* 0x00001006060c7981 */ /* 0x000ee8000c1e9d00 */
[----:B------:R-:W4:Y:S04]  /*1950*/  LDG.E.128.CONSTANT R8, desc[UR6][R6.64+0x2000] ;  /* 0x0020000606087981 */ /* 0x000f28000c1e9d00 */
[----:B------:R0:W5:Y:S01]  /*1960*/  LDG.E.128.CONSTANT R16, desc[UR6][R6.64+0x2010] ;  /* 0x0020100606107981 */ /* 0x000162000c1e9d00 */
[----:B------:R-:W-:Y:S01]  /*1970*/  ISETP.GE.U32.AND P1, PT, R4, 0x1000, PT ;  /* 0x000010000400780c */ /* 0x000fe20003f26070 */
[----:B------:R-:W-:Y:S01]  /*1980*/  UMOV UR4, 0x800 ;  /* 0x0000080000047882 */ /* 0x000fe20000000000 */
[----:B--2---:R-:W-:-:S06]  /*1990*/  DSETP.GEU.AND P0, PT, R20, R22, PT ;  /* 0x000000161400722a */ /* 0x004fcc0003f0e000 */
[----:B------:R-:W-:Y:S02]  /*19a0*/  FSEL R20, R22, R20, !P0 ;  /* 0x0000001416147208 */ /* 0x000fe40004000000 */
[----:B------:R-:W-:-:S06]  /*19b0*/  FSEL R21, R23, R21, !P0 ;  /* 0x0000001517157208 */ /* 0x000fcc0004000000 */
[----:B---3--:R-:W-:-:S06]  /*19c0*/  DSETP.GEU.AND P0, PT, R20, R12, PT ;  /* 0x0000000c1400722a */ /* 0x008fcc0003f0e000 */
[----:B------:R-:W-:Y:S02]  /*19d0*/  FSEL R12, R12, R20, !P0 ;  /* 0x000000140c0c7208 */ /* 0x000fe40004000000 */
[----:B------:R-:W-:-:S06]  /*19e0*/  FSEL R13, R13, R21, !P0 ;  /* 0x000000150d0d7208 */ /* 0x000fcc0004000000 */
[----:B------:R-:W-:-:S06]  /*19f0*/  DSETP.GEU.AND P0, PT, R12, R14, PT ;  /* 0x0000000e0c00722a */ /* 0x000fcc0003f0e000 */
[----:B------:R-:W-:Y:S02]  /*1a00*/  FSEL R12, R14, R12, !P0 ;  /* 0x0000000c0e0c7208 */ /* 0x000fe40004000000 */
[----:B------:R-:W-:-:S06]  /*1a10*/  FSEL R13, R15, R13, !P0 ;  /* 0x0000000d0f0d7208 */ /* 0x000fcc0004000000 */
[----:B----4-:R-:W-:-:S06]  /*1a20*/  DSETP.GEU.AND P0, PT, R12, R8, PT ;  /* 0x000000080c00722a */ /* 0x010fcc0003f0e000 */
[----:B0-----:R-:W-:Y:S02]  /*1a30*/  FSEL R6, R8, R12, !P0 ;  /* 0x0000000c08067208 */ /* 0x001fe40004000000 */
[----:B------:R-:W-:-:S06]  /*1a40*/  FSEL R7, R9, R13, !P0 ;  /* 0x0000000d09077208 */ /* 0x000fcc0004000000 */
[----:B------:R-:W-:-:S06]  /*1a50*/  DSETP.GEU.AND P0, PT, R6, R10, PT ;  /* 0x0000000a0600722a */ /* 0x000fcc0003f0e000 */
[----:B------:R-:W-:Y:S02]  /*1a60*/  FSEL R6, R10, R6, !P0 ;  /* 0x000000060a067208 */ /* 0x000fe40004000000 */
[----:B------:R-:W-:-:S06]  /*1a70*/  FSEL R7, R11, R7, !P0 ;  /* 0x000000070b077208 */ /* 0x000fcc0004000000 */
[----:B-----5:R-:W-:-:S06]  /*1a80*/  DSETP.GEU.AND P0, PT, R6, R16, PT ;  /* 0x000000100600722a */ /* 0x020fcc0003f0e000 */
[----:B------:R-:W-:Y:S02]  /*1a90*/  FSEL R6, R16, R6, !P0 ;  /* 0x0000000610067208 */ /* 0x000fe40004000000 */
[----:B------:R-:W-:-:S06]  /*1aa0*/  FSEL R7, R17, R7, !P0 ;  /* 0x0000000711077208 */ /* 0x000fcc0004000000 */
[----:B------:R-:W-:-:S06]  /*1ab0*/  DSETP.GEU.AND P0, PT, R6, R18, PT ;  /* 0x000000120600722a */ /* 0x000fcc0003f0e000 */
[----:B------:R-:W-:Y:S02]  /*1ac0*/  FSEL R6, R18, R6, !P0 ;  /* 0x0000000612067208 */ /* 0x000fe40004000000 */
[----:B------:R-:W-:Y:S01]  /*1ad0*/  FSEL R7, R19, R7, !P0 ;  /* 0x0000000713077208 */ /* 0x000fe20004000000 */
[----:B------:R-:W-:Y:S06]  /*1ae0*/  @!P1 BRA `(.L_x_18) ;  /* 0x0000000000a49947 */ /* 0x000fec0003800000 */
[----:B------:R-:W0:Y:S01]  /*1af0*/  LDC R24, c[0x0][0x390] ;  /* 0x0000e400ff187b82 */ /* 0x000e220000000800 */
[----:B------:R-:W-:Y:S01]  /*1b00*/  VIADD R25, R4, 0xfffff800 ;  /* 0xfffff80004197836 */ /* 0x000fe20000000000 */
[----:B------:R-:W-:-:S06]  /*1b10*/  UMOV UR4, 0x800 ;  /* 0x0000080000047882 */ /* 0x000fcc0000000000 */
[----:B------:R-:W1:Y:S02]  /*1b20*/  LDC.64 R2, c[0x0][0x380] ;  /* 0x0000e000ff027b82 */ /* 0x000e640000000a00 */
.L_x_20:
[----:B------:R-:W-:-:S04]  /*1b30*/  VIADD R27, R5, UR4 ;  /* 0x00000004051b7c36 */ /* 0x000fc80008000000 */
[----:B-1----:R-:W-:-:S05]  /*1b40*/  IMAD.WIDE.U32 R26, R27, 0x8, R2 ;  /* 0x000000081b1a7825 */ /* 0x002fca00078e0002 */
[----:B------:R-:W2:Y:S04]  /*1b50*/  LDG.E.128.CONSTANT R12, desc[UR6][R26.64] ;  /* 0x000000061a0c7981 */ /* 0x000ea8000c1e9d00 */
[----:B------:R-:W3:Y:S04]  /*1b60*/  LDG.E.128.CONSTANT R16, desc[UR6][R26.64+0x10] ;  /* 0x000010061a107981 */ /* 0x000ee8000c1e9d00 */
[----:B------:R-:W4:Y:S04]  /*1b70*/  LDG.E.128.CONSTANT R20, desc[UR6][R26.64+0x2000] ;  /* 0x002000061a147981 */ /* 0x000f28000c1e9d00 */
[----:B------:R-:W5:Y:S01]  /*1b80*/  LDG.E.128.CONSTANT R8, desc[UR6][R26.64+0x2010] ;  /* 0x002010061a087981 */ /* 0x000f62000c1e9d00 */
[----:B0-----:R-:W-:Y:S01]  /*1b90*/  IMAD.MOV.U32 R4, RZ, RZ, R24 ;  /* 0x000000ffff047224 */ /* 0x001fe200078e0018 */
[----:B--2---:R-:W-:-:S06]  /*1ba0*/  DSETP.GEU.AND P0, PT, R6, R12, PT ;  /* 0x0000000c0600722a */ /* 0x004fcc0003f0e000 */
[----:B------:R-:W-:Y:S02]  /*1bb0*/  FSEL R6, R12, R6, !P0 ;  /* 0x000000060c067208 */ /* 0x000fe40004000000 */
[----:B------:R-:W-:-:S06]  /*1bc0*/  FSEL R7, R13, R7, !P0 ;  /* 0x000000070d077208 */ /* 0x000fcc0004000000 */
[----:B------:R-:W-:-:S06]  /*1bd0*/  DSETP.GEU.AND P0, PT, R6, R14, PT ;  /* 0x0000000e0600722a */ /* 0x000fcc0003f0e000 */
        /* <DEDUP_REMOVED lines=14> */
[----:B-----5:R-:W-:-:S06]  /*1cc0*/  DSETP.GEU.AND P0, PT, R6, R8, PT ;  /* 0x000000080600722a */ /* 0x020fcc0003f0e000 */
[----:B------:R-:W-:Y:S01]  /*1cd0*/  FSEL R6, R8, R6, !P0 ;  /* 0x0000000608067208 */ /* 0x000fe20004000000 */
[----:B------:R-:W-:Y:S01]  /*1ce0*/  VIADD R8, R4, -UR4 ;  /* 0x8000000404087c36 */ /* 0x000fe20008000000 */
[----:B------:R-:W-:-:S04]  /*1cf0*/  FSEL R7, R9, R7, !P0 ;  /* 0x0000000709077208 */ /* 0x000fc80004000000 */
[----:B------:R-:W-:Y:S02]  /*1d00*/  ISETP.GE.AND P1, PT, R8, 0x800, PT ;  /* 0x000008000800780c */ /* 0x000fe40003f26270 */
[----:B------:R-:W-:-:S06]  /*1d10*/  DSETP.GEU.AND P0, PT, R6, R10, PT ;  /* 0x0000000a0600722a */ /* 0x000fcc0003f0e000 */
[----:B------:R-:W-:Y:S02]  /*1d20*/  FSEL R6, R10, R6, !P0 ;  /* 0x000000060a067208 */ /* 0x000fe40004000000 */
[----:B------:R-:W-:-:S03]  /*1d30*/  FSEL R7, R11, R7, !P0 ;  /* 0x000000070b077208 */ /* 0x000fc60004000000 */
[----:B------:R-:W-:Y:S05]  /*1d40*/  @!P1 BRA `(.L_x_19) ;  /* 0x0000000c00009947 */ /* 0x000fea0003800000 */
[----:B------:R-:W-:-:S06]  /*1d50*/  UIADD3 UR4, UPT, UPT, UR4, 0x800, URZ ;  /* 0x0000080004047890 */ /* 0x000fcc000fffe0ff */
[----:B------:R-:W-:-:S13]  /*1d60*/  ISETP.LT.AND P0, PT, R25, UR4, PT ;  /* 0x0000000419007c0c */ /* 0x000fda000bf01270 */
[----:B------:R-:W-:Y:S05]  /*1d70*/  @!P0 BRA `(.L_x_20) ;  /* 0xfffffffc006c8947 */ /* 0x000fea000383ffff */
.L_x_18:
[----:B------:R-:W-:-:S13]  /*1d80*/  ISETP.LE.AND P0, PT, R4, UR4, PT ;  /* 0x0000000404007c0c */ /* 0x000fda000bf03270 */
[----:B------:R-:W-:Y:S05]  /*1d90*/  @P0 BRA `(.L_x_19) ;  /* 0x0000000800ec0947 */ /* 0x000fea0003800000 */
[----:B------:R-:W-:Y:S01]  /*1da0*/  VIADD R41, R4, -UR4 ;  /* 0x8000000404297c36 */ /* 0x000fe20008000000 */
[----:B------:R-:W-:Y:S04]  /*1db0*/  BSSY.RECONVERGENT B1, `(.L_x_19) ;  /* 0x00000b9000017945 */ /* 0x000fe80003800200 */
[----:B------:R-:W-:-:S13]  /*1dc0*/  ISETP.GE.AND P0, PT, R0, R41, PT ;  /* 0x000000290000720c */ /* 0x000fda0003f06270 */
[----:B------:R-:W-:Y:S05]  /*1dd0*/  @P0 BRA `(.L_x_21) ;  /* 0x0000000800d80947 */ /* 0x000fea0003800000 */
[----:B------:R-:W-:Y:S01]  /*1de0*/  LOP3.LUT R5, RZ, R0, RZ, 0x33, !PT ;  /* 0x00000000ff057212 */ /* 0x000fe200078e33ff */
[----:B------:R-:W-:Y:S01]  /*1df0*/  BSSY.RECONVERGENT B2, `(.L_x_22) ;  /* 0x0000016000027945 */ /* 0x000fe20003800200 */
[----:B------:R-:W-:Y:S02]  /*1e00*/  IMAD.MOV.U32 R40, RZ, RZ, R0 ;  /* 0x000000ffff287224 */ /* 0x000fe400078e0000 */
[----:B------:R-:W-:-:S04]  /*1e10*/  IADD3 R4, PT, PT, R4, -UR4, R5 ;  /* 0x8000000404047c10 */ /* 0x000fc8000fffe005 */
[C---:B------:R-:W-:Y:S02]  /*1e20*/  LOP3.LUT R5, R4.reuse, 0x300, RZ, 0xc0, !PT ;  /* 0x0000030004057812 */ /* 0x040fe400078ec0ff */
[----:B------:R-:W-:Y:S02]  /*1e30*/  ISETP.GE.U32.AND P2, PT, R4, 0x300, PT ;  /* 0x000003000400780c */ /* 0x000fe40003f46070 */
[----:B------:R-:W-:-:S13]  /*1e40*/  ISETP.NE.AND P0, PT, R5, 0x300, PT ;  /* 0x000003000500780c */ /* 0x000fda0003f05270 */
[----:B------:R-:W-:Y:S05]  /*1e50*/  @!P0 BRA `(.L_x_23) ;  /* 0x00000000003c8947 */ /* 0x000fea0003800000 */
[----:B------:R-:W-:Y:S01]  /*1e60*/  LEA.HI R4, R4, 0x1, RZ, 0x18 ;  /* 0x0000000104047811 */ /* 0x000fe200078fc0ff */
[----:B------:R-:W-:Y:S02]  /*1e70*/  VIADD R9, R0, UR4 ;  /* 0x0000000400097c36 */ /* 0x000fe40008000000 */
[----:B------:R-:W-:Y:S01]  /*1e80*/  IMAD.MOV.U32 R40, RZ, RZ, R0 ;  /* 0x000000ffff287224 */ /* 0x000fe200078e0000 */
[----:B------:R-:W-:-:S05]  /*1e90*/  LOP3.LUT R4, R4, 0x3, RZ, 0xc0, !PT ;  /* 0x0000000304047812 */ /* 0x000fca00078ec0ff */
[----:B------:R-:W-:-:S07]  /*1ea0*/  IMAD.MOV R8, RZ, RZ, -R4 ;  /* 0x000000ffff087224 */ /* 0x000fce00078e0a04 */
.L_x_24:
[----:B------:R-:W-:-:S06]  /*1eb0*/  IMAD.WIDE.U32 R4, R9, 0x8, R2 ;  /* 0x0000000809047825 */ /* 0x000fcc00078e0002 */
[----:B------:R-:W2:Y:S01]  /*1ec0*/  LDG.E.64.CONSTANT R4, desc[UR6][R4.64] ;  /* 0x0000000604047981 */ /* 0x000ea2000c1e9b00 */
[----:B------:R-:W-:Y:S02]  /*1ed0*/  VIADD R8, R8, 0x1 ;  /* 0x0000000108087836 */ /* 0x000fe40000000000 */
[----:B------:R-:W-:Y:S02]  /*1ee0*/  VIADD R40, R40, 0x100 ;  /* 0x0000010028287836 */ /* 0x000fe40000000000 */
[----:B------:R-:W-:Y:S01]  /*1ef0*/  VIADD R9, R9, 0x100 ;  /* 0x0000010009097836 */ /* 0x000fe20000000000 */
[----:B------:R-:W-:Y:S01]  /*1f00*/  ISETP.NE.AND P1, PT, R8, RZ, PT ;  /* 0x000000ff0800720c */ /* 0x000fe20003f25270 */
[----:B--2---:R-:W-:-:S06]  /*1f10*/  DSETP.GEU.AND P0, PT, R6, R4, PT ;  /* 0x000000040600722a */ /* 0x004fcc0003f0e000 */
[----:B------:R-:W-:Y:S02]  /*1f20*/  FSEL R6, R4, R6, !P0 ;  /* 0x0000000604067208 */ /* 0x000fe40004000000 */
[----:B------:R-:W-:-:S04]  /*1f30*/  FSEL R7, R5, R7, !P0 ;  /* 0x0000000705077208 */ /* 0x000fc80004000000 */
[----:B------:R-:W-:Y:S05]  /*1f40*/  @P1 BRA `(.L_x_24) ;  /* 0xfffffffc00d81947 */ /* 0x000fea000383ffff */
.L_x_23:
[----:B------:R-:W-:Y:S05]  /*1f50*/  BSYNC.RECONVERGENT B2 ;  /* 0x0000000000027941 */ /* 0x000fea0003800200 */
.L_x_22:
[----:B------:R-:W-:Y:S05]  /*1f60*/  @!P2 BRA `(.L_x_21) ;  /* 0x000000080074a947 */ /* 0x000fea0003800000 */
[----:B------:R-:W0:Y:S01]  /*1f70*/  LDCU.64 UR8, c[0x0][0x380] ;  /* 0x00007000ff0877ac */ /* 0x000e220008000a00 */
[----:B------:R-:W-:Y:S01]  /*1f80*/  IMAD.IADD R9, R41, 0x1, -R40 ;  /* 0x0000000129097824 */ /* 0x000fe200078e0a28 */
[C---:B------:R-:W-:Y:S01]  /*1f90*/  IADD3 R5, P0, PT, R40.reuse, UR4, RZ ;  /* 0x0000000428057c10 */ /* 0x040fe2000ff1e0ff */
[----:B------:R-:W-:Y:S01]  /*1fa0*/  BSSY.RECONVERGENT B2, `(.L_x_25) ;  /* 0x0000059000027945 */ /* 0x000fe20003800200 */
[----:B------:R-:W-:Y:S02]  /*1fb0*/  VIADD R43, R40, UR4 ;  /* 0x00000004282b7c36 */ /* 0x000fe40008000000 */
[----:B------:R-:W-:Y:S01]  /*1fc0*/  ISETP.GT.AND P1, PT, R9, 0xc00, PT ;  /* 0x00000c000900780c */ /* 0x000fe20003f24270 */
[----:B------:R-:W-:Y:S01]  /*1fd0*/  IMAD.X R8, RZ, RZ, RZ, P0 ;  /* 0x000000ffff087224 */ /* 0x000fe200000e06ff */
[----:B0-----:R-:W-:-:S04]  /*1fe0*/  LEA R4, P0, R5, UR8, 0x3 ;  /* 0x0000000805047c11 */ /* 0x001fc8000f8018ff */
[----:B------:R-:W-:Y:S02]  /*1ff0*/  LEA.HI.X R5, R5, UR9, R8, 0x3, P0 ;  /* 0x0000000905057c11 */ /* 0x000fe400080f1c08 */
[----:B------:R-:W-:-:S05]  /*2000*/  IADD3 R4, P0, PT, R4, 0x1000, RZ ;  /* 0x0000100004047810 */ /* 0x000fca0007f1e0ff */
[----:B------:R-:W-:Y:S01]  /*2010*/  IMAD.X R5, RZ, RZ, R5, P0 ;  /* 0x000000ffff057224 */ /* 0x000fe200000e0605 */
[----:B------:R-:W-:Y:S01]  /*2020*/  PLOP3.LUT P0, PT, PT, PT, PT, 0x80, 0x8 ;  /* 0x000000000008781c */ /* 0x000fe20003f0f070 */
[----:B------:R-:W-:-:S12]  /*2030*/  @!P1 BRA `(.L_x_26) ;  /* 0x00000004003c9947 */ /* 0x000fd80003800000 */
[----:B------:R-:W-:Y:S01]  /*2040*/  PLOP3.LUT P0, PT, PT, PT, PT, 0x8, 0x80 ;  /* 0x000000000080781c */ /* 0x000fe20003f0e170 */
[----:B------:R-:W-:-:S12]  /*2050*/  VIADD R45, R41, 0xfffff400 ;  /* 0xfffff400292d7836 */ /* 0x000fd80000000000 */
.L_x_27:
[C---:B------:R-:W-:Y:S01]  /*2060*/  IMAD.WIDE.U32 R38, R43.reuse, 0x8, R2 ;  /* 0x000000082b267825 */ /* 0x040fe200078e0002 */
[----:B------:R-:W2:Y:S04]  /*2070*/  LDG.E.64.CONSTANT R8, desc[UR6][R4.64+-0x800] ;  /* 0xfff8000604087981 */ /* 0x000ea8000c1e9b00 */
[----:B------:R-:W3:Y:S04]  /*2080*/  LDG.E.64.CONSTANT R10, desc[UR6][R4.64] ;  /* 0x00000006040a7981 */ /* 0x000ee8000c1e9b00 */
[----:B------:R-:W4:Y:S01]  /*2090*/  LDG.E.64.CONSTANT R38, desc[UR6][R38.64] ;  /* 0x0000000626267981 */ /* 0x000f22000c1e9b00 */
[----:B------:R-:W-:-:S03]  /*20a0*/  VIADD R15, R43, 0x400 ;  /* 0x000004002b0f7836 */ /* 0x000fc60000000000 */
[----:B------:R-:W5:Y:S01]  /*20b0*/  LDG.E.64.CONSTANT R12, desc[UR6][R4.64+0x800] ;  /* 0x00080006040c7981 */ /* 0x000f62000c1e9b00 */
[----:B------:R-:W-:-:S03]  /*20c0*/  IMAD.WIDE.U32 R14, R15, 0x8, R2 ;  /* 0x000000080f0e7825 */ /* 0x000fc600078e0002 */
[----:B------:R-:W5:Y:S04]  /*20d0*/  LDG.E.64.CONSTANT R16, desc[UR6][R4.64+0x1800] ;  /* 0x0018000604107981 */ /* 0x000f68000c1e9b00 */
[----:B------:R-:W5:Y:S04]  /*20e0*/  LDG.E.64.CONSTANT R14, desc[UR6][R14.64] ;  /* 0x000000060e0e7981 */ /* 0x000f68000c1e9b00 */
[----:B------:R-:W5:Y:S01]  /*20f0*/  LDG.E.64.CONSTANT R18, desc[UR6][R4.64+0x2000] ;  /* 0x0020000604127981 */ /* 0x000f62000c1e9b00 */
        /* <DEDUP_REMOVED lines=11> */
[----:B------:R-:W5:Y:S04]  /*21b0*/  LDG.E.64.CONSTANT R34, desc[UR6][R4.64+0x6000] ;  /* 0x0060000604227981 */ /* 0x000f68000c1e9b00 */
[----:B------:R0:W5:Y:S01]  /*21c0*/  LDG.E.64.CONSTANT R36, desc[UR6][R4.64+0x6800] ;  /* 0x0068000604247981 */ /* 0x000162000c1e9b00 */
[----:B------:R-:W-:-:S05]  /*21d0*/  VIADD R40, R40, 0x1000 ;  /* 0x0000100028287836 */ /* 0x000fca0000000000 */
[----:B------:R-:W-:Y:S02]  /*21e0*/  ISETP.GE.AND P2, PT, R40, R45, PT ;  /* 0x0000002d2800720c */ /* 0x000fe40003f46270 */
[----:B0-----:R-:W-:Y:S01]  /*21f0*/  IADD3 R4, P3, PT, R4, 0x8000, RZ ;  /* 0x0000800004047810 */ /* 0x001fe20007f7e0ff */
[----:B------:R-:W-:-:S04]  /*2200*/  VIADD R43, R43, 0x1000 ;  /* 0x000010002b2b7836 */ /* 0x000fc80000000000 */
[----:B------:R-:W-:Y:S01]  /*2210*/  IMAD.X R5, RZ, RZ, R5, P3 ;  /* 0x000000ffff057224 */ /* 0x000fe200018e0605 */
[----:B----4-:R-:W-:-:S06]  /*2220*/  DSETP.GEU.AND P1, PT, R6, R38, PT ;  /* 0x000000260600722a */ /* 0x010fcc0003f2e000 */
[----:B------:R-:W-:Y:S02]  /*2230*/  FSEL R6, R38, R6, !P1 ;  /* 0x0000000626067208 */ /* 0x000fe40004800000 */
[----:B------:R-:W-:-:S06]  /*2240*/  FSEL R7, R39, R7, !P1 ;  /* 0x0000000727077208 */ /* 0x000fcc0004800000 */
[----:B--2---:R-:W-:-:S06]  /*2250*/  DSETP.GEU.AND P1, PT, R6, R8, PT ;  /* 0x000000080600722a */ /* 0x004fcc0003f2e000 */
[----:B------:R-:W-:Y:S02]  /*2260*/  FSEL R6, R8, R6, !P1 ;  /* 0x0000000608067208 */ /* 0x000fe40004800000 */
[----:B------:R-:W-:-:S06]  /*2270*/  FSEL R7, R9, R7, !P1 ;  /* 0x0000000709077208 */ /* 0x000fcc0004800000 */
[----:B---3--:R-:W-:-:S06]  /*2280*/  DSETP.GEU.AND P1, PT, R6, R10, PT ;  /* 0x0000000a0600722a */ /* 0x008fcc0003f2e000 */
[----:B------:R-:W-:Y:S02]  /*2290*/  FSEL R6, R10, R6, !P1 ;  /* 0x000000060a067208 */ /* 0x000fe40004800000 */
[----:B------:R-:W-:-:S06]  /*22a0*/  FSEL R7, R11, R7, !P1 ;  /* 0x000000070b077208 */ /* 0x000fcc0004800000 */
[----:B-----5:R-:W-:-:S06]  /*22b0*/  DSETP.GEU.AND P1, PT, R6, R12, PT ;  /* 0x0000000c0600722a */ /* 0x020fcc0003f2e000 */
        /* <DEDUP_REMOVED lines=39> */
.L_x_26:
[----:B------:R-:W-:Y:S05]  /*2530*/  BSYNC.RECONVERGENT B2 ;  /* 0x0000000000027941 */ /* 0x000fea0003800200 */
.L_x_25:
[----:B------:R-:W-:Y:S01]  /*2540*/  IMAD.IADD R8, R41, 0x1, -R40 ;  /* 0x0000000129087824 */ /* 0x000fe200078e0a28 */
[----:B------:R-:W-:Y:S04]  /*2550*/  BSSY.RECONVERGENT B2, `(.L_x_28) ;  /* 0x000002b000027945 */ /* 0x000fe80003800200 */
[----:B------:R-:W-:-:S13]  /*2560*/  ISETP.GT.AND P1, PT, R8, 0x400, PT ;  /* 0x000004000800780c */ /* 0x000fda0003f24270 */
[----:B------:R-:W-:Y:S05]  /*2570*/  @!P1 BRA `(.L_x_29) ;  /* 0x0000000000a09947 */ /* 0x000fea0003800000 */
        /* <DEDUP_REMOVED lines=9> */
[----:B------:R-:W5:Y:S04]  /*2610*/  LDG.E.64.CONSTANT R22, desc[UR6][R4.64+0x2000] ;  /* 0x0020000604167981 */ /* 0x000f68000c1e9b00 */
[----:B------:R0:W5:Y:S01]  /*2620*/  LDG.E.64.CONSTANT R8, desc[UR6][R4.64+0x2800] ;  /* 0x0028000604087981 */ /* 0x000162000c1e9b00 */
[----:B------:R-:W-:-:S02]  /*2630*/  VIADD R40, R40, 0x800 ;  /* 0x0000080028287836 */ /* 0x000fc40000000000 */
[----:B------:R-:W-:Y:S01]  /*2640*/  VIADD R43, R43, 0x800 ;  /* 0x000008002b2b7836 */ /* 0x000fe20000000000 */
[----:B0-----:R-:W-:-:S05]  /*2650*/  IADD3 R4, P2, PT, R4, 0x4000, RZ ;  /* 0x0000400004047810 */ /* 0x001fca0007f5e0ff */
        /* <DEDUP_REMOVED lines=22> */
[----:B------:R-:W-:Y:S01]  /*27c0*/  DSETP.GEU.AND P1, PT, R6, R8, PT ;  /* 0x000000080600722a */ /* 0x000fe20003f2e000 */
[----:B------:R-:W-:-:S05]  /*27d0*/  PLOP3.LUT P0, PT, PT, PT, PT, 0x8, 0x80 ;  /* 0x000000000080781c */ /* 0x000fca0003f0e170 */
[----:B------:R-:W-:Y:S02]  /*27e0*/  FSEL R6, R8, R6, !P1 ;  /* 0x0000000608067208 */ /* 0x000fe40004800000 */
[----:B------:R-:W-:-:S07]  /*27f0*/  FSEL R7, R9, R7, !P1 ;  /* 0x0000000709077208 */ /* 0x000fce0004800000 */
.L_x_29:
[----:B------:R-:W-:Y:S05]  /*2800*/  BSYNC.RECONVERGENT B2 ;  /* 0x0000000000027941 */ /* 0x000fea0003800200 */
.L_x_28:
[----:B------:R-:W-:-:S13]  /*2810*/  ISETP.LT.OR P0, PT, R40, R41, P0 ;  /* 0x000000292800720c */ /* 0x000fda0000701670 */
[----:B------:R-:W-:Y:S05]  /*2820*/  @!P0 BRA `(.L_x_21) ;  /* 0x0000000000448947 */ /* 0x000fea0003800000 */
[----:B------:R-:W-:Y:S01]  /*2830*/  IMAD.WIDE.U32 R2, R43, 0x8, R2 ;  /* 0x000000082b027825 */ /* 0x000fe200078e0002 */
[----:B------:R-:W2:Y:S04]  /*2840*/  LDG.E.64.CONSTANT R8, desc[UR6][R4.64+-0x800] ;  /* 0xfff8000604087981 */ /* 0x000ea8000c1e9b00 */
[----:B------:R-:W3:Y:S04]  /*2850*/  LDG.E.64.CONSTANT R10, desc[UR6][R4.64] ;  /* 0x00000006040a7981 */ /* 0x000ee8000c1e9b00 */
[----:B------:R-:W4:Y:S04]  /*2860*/  LDG.E.64.CONSTANT R2, desc[UR6][R2.64] ;  /* 0x0000000602027981 */ /* 0x000f28000c1e9b00 */
[----:B------:R-:W5:Y:S01]  /*2870*/  LDG.E.64.CONSTANT R12, desc[UR6][R4.64+0x800] ;  /* 0x00080006040c7981 */ /* 0x000f62000c1e9b00 */
        /* <DEDUP_REMOVED lines=11> */
[----:B------:R-:W-:-:S07]  /*2930*/  FSEL R7, R13, R3, !P0 ;  /* 0x000000030d077208 */ /* 0x000fce0004000000 */
.L_x_21:
[----:B------:R-:W-:Y:S05]  /*2940*/  BSYNC.RECONVERGENT B1 ;  /* 0x0000000000017941 */ /* 0x000fea0003800200 */
.L_x_19:
[----:B------:R-:W0:Y:S01]  /*2950*/  S2R R10, SR_LANEID ;  /* 0x00000000000a7919 */ /* 0x000e220000000000 */
[----:B------:R-:W-:Y:S04]  /*2960*/  SHFL.DOWN PT, R2, R6, 0x1, 0x1f ;  /* 0x08201f0006027f89 */ /* 0x000fe800000e0000 */
        /* <DEDUP_REMOVED lines=10> */
[----:B------:R-:W-:-:S02]  /*2a10*/  @!P2 MOV R7, 0x400 ;  /* 0x000004000007a802 */ /* 0x000fc40000000f00 */
        /* <DEDUP_REMOVED lines=8> */
[----:B------:R-:W-:Y:S01]  /*2aa0*/  SHFL.DOWN PT, R2, R4, 0x4, 0x1f ;  /* 0x08801f0004027f89 */ /* 0x000fe200000e0000 */
[----:B-1----:R-:W-:-:S03]  /*2ab0*/  @!P2 LEA R7, R8, R7, 0x18 ;  /* 0x000000070807a211 */ /* 0x002fc600078ec0ff */
[----:B------:R-:W0:Y:S02]  /*2ac0*/  SHFL.DOWN PT, R3, R5, 0x4, 0x1f ;  /* 0x08801f0005037f89 */ /* 0x000e2400000e0000 */
[----:B------:R-:W-:Y:S01]  /*2ad0*/  @!P2 IMAD.IADD R9, R6, 0x1, R7 ;  /* 0x000000010609a824 */ /* 0x000fe200078e0207 */
[----:B0-----:R-:W-:-:S06]  /*2ae0*/  DSETP.GEU.AND P0, PT, R4, R2, PT ;  /* 0x000000020400722a */ /* 0x001fcc0003f0e000 */
[----:B------:R-:W-:Y:S02]  /*2af0*/  @!P1 FSEL R4, R2, R4, !P0 ;  /* 0x0000000402049208 */ /* 0x000fe40004000000 */
[----:B------:R-:W-:Y:S02]  /*2b00*/  @!P1 FSEL R5, R3, R5, !P0 ;  /* 0x0000000503059208 */ /* 0x000fe40004000000 */
[----:B------:R-:W-:Y:S01]  /*2b10*/  ISETP.GT.AND P1, PT, R10, 0x17, PT ;  /* 0x000000170a00780c */ /* 0x000fe20003f24270 */
[----:B------:R-:W-:Y:S04]  /*2b20*/  SHFL.DOWN PT, R2, R4, 0x8, 0x1f ;  /* 0x09001f0004027f89 */ /* 0x000fe800000e0000 */
[----:B------:R-:W0:Y:S02]  /*2b30*/  SHFL.DOWN PT, R3, R5, 0x8, 0x1f ;  /* 0x09001f0005037f89 */ /* 0x000e2400000e0000 */
[----:B0-----:R-:W-:-:S06]  /*2b40*/  DSETP.GEU.AND P0, PT, R4, R2, PT ;  /* 0x000000020400722a */ /* 0x001fcc0003f0e000 */
[----:B------:R-:W-:Y:S02]  /*2b50*/  @!P1 FSEL R4, R2, R4, !P0 ;  /* 0x0000000402049208 */ /* 0x000fe40004000000 */
[----:B------:R-:W-:Y:S02]  /*2b60*/  @!P1 FSEL R5, R3, R5, !P0 ;  /* 0x0000000503059208 */ /* 0x000fe40004000000 */
[----:B------:R-:W-:Y:S01]  /*2b70*/  ISETP.GT.AND P1, PT, R10, 0xf, PT ;  /* 0x0000000f0a00780c */ /* 0x000fe20003f24270 */
[----:B------:R-:W-:Y:S04]  /*2b80*/  SHFL.DOWN PT, R2, R4, 0x10, 0x1f ;  /* 0x0a001f0004027f89 */ /* 0x000fe800000e0000 */
[----:B------:R-:W0:Y:S02]  /*2b90*/  SHFL.DOWN PT, R3, R5, 0x10, 0x1f ;  /* 0x0a001f0005037f89 */ /* 0x000e2400000e0000 */
[----:B0-----:R-:W-:-:S06]  /*2ba0*/  DSETP.GEU.AND P0, PT, R4, R2, PT ;  /* 0x000000020400722a */ /* 0x001fcc0003f0e000 */
[----:B------:R-:W-:Y:S02]  /*2bb0*/  FSEL R2, R2, R4, !P0 ;  /* 0x0000000402027208 */ /* 0x000fe40004000000 */
        /* <DEDUP_REMOVED lines=10> */
[----:B--2---:R-:W0:Y:S04]  /*2c60*/  LDS.128 R8, [UR4+0x10] ;  /* 0x00001004ff087984 */ /* 0x004e280008000c00 */
        /* <DEDUP_REMOVED lines=25> */
.L_x_2:
        /* <DEDUP_REMOVED lines=12> */
.L_x_32:
[----:B------:R-:W-:Y:S05]  /*2ec0*/  BSYNC.RECONVERGENT B1 ;  /* 0x0000000000017941 */ /* 0x000fea0003800200 */
.L_x_31:
        /* <DEDUP_REMOVED lines=17> */
.L_x_37:
        /* <DEDUP_REMOVED lines=12> */
.L_x_36:
[----:B------:R-:W-:Y:S05]  /*30a0*/  BSYNC.RECONVERGENT B2 ;  /* 0x0000000000027941 */ /* 0x000fea0003800200 */
.L_x_35:
        /* <DEDUP_REMOVED lines=9> */
.L_x_40:
        /* <DEDUP_REMOVED lines=74> */
.L_x_39:
[----:B------:R-:W-:Y:S05]  /*35e0*/  BSYNC.RECONVERGENT B2 ;  /* 0x0000000000027941 */ /* 0x000fea0003800200 */
.L_x_38:
        /* <DEDUP_REMOVED lines=42> */
.L_x_42:
[----:B------:R-:W-:Y:S05]  /*3890*/  BSYNC.RECONVERGENT B2 ;  /* 0x0000000000027941 */ /* 0x000fea0003800200 */
.L_x_41:
        /* <DEDUP_REMOVED lines=20> */
.L_x_34:
[----:B------:R-:W-:Y:S05]  /*39e0*/  BSYNC.RECONVERGENT B1 ;  /* 0x0000000000017941 */ /* 0x000fea0003800200 */
.L_x_33:
        /* <DEDUP_REMOVED lines=14> */
[----:B------:R-:W-:Y:S01]  /*3ad0*/  IMAD.MOV.U32 R2, RZ, RZ, R9 ;  /* 0x000000ffff027224 */ /* 0x000fe200078e0009 */
[----:B------:R-:W-:Y:S01]  /*3ae0*/  @!P2 MOV R4, 0x400 ;  /* 0x000004000004a802 */ /* 0x000fe20000000f00 */
[----:B------:R-:W-:Y:S01]  /*3af0*/  IMAD.MOV.U32 R3, RZ, RZ, R11 ;  /* 0x000000ffff037224 */ /* 0x000fe200078e000b */
[----:B------:R-:W0:Y:S01]  /*3b00*/  SHFL.DOWN PT, R7, R11, 0x2, 0x1f ;  /* 0x08401f000b077f89 */ /* 0x000e2200000e0000 */
[----:B------:R-:W-:Y:S01]  /*3b10*/  @!P2 SHF.R.U32.HI R0, RZ, 0x2, R5 ;  /* 0x00000002ff00a819 */ /* 0x000fe20000011605 */
[----:B------:R-:W1:Y:S03]  /*3b20*/  @!P2 S2R R13, SR_CgaCtaId ;  /* 0x00000000000da919 */ /* 0x000e660000008800 */
[----:B------:R-:W-:Y:S01]  /*3b30*/  @!P2 LOP3.LUT R0, R0, 0xf8, RZ, 0xc0, !PT ;  /* 0x000000f80000a812 */ /* 0x000fe200078ec0ff */
[----:B0-----:R-:W-:-:S06]  /*3b40*/  DSETP.GEU.AND P0, PT, R2, R6, PT ;  /* 0x000000060200722a */ /* 0x001fcc0003f0e000 */
[----:B------:R-:W-:Y:S02]  /*3b50*/  @!P1 FSEL R9, R6, R9, !P0 ;  /* 0x0000000906099208 */ /* 0x000fe40004000000 */
[----:B------:R-:W-:Y:S02]  /*3b60*/  @!P1 FSEL R11, R7, R11, !P0 ;  /* 0x0000000b070b9208 */ /* 0x000fe40004000000 */
[----:B------:R-:W-:Y:S01]  /*3b70*/  ISETP.GT.AND P1, PT, R8, 0x1b, PT ;  /* 0x0000001b0800780c */ /* 0x000fe20003f24270 */
[----:B------:R-:W-:Y:S01]  /*3b80*/  SHFL.DOWN PT, R2, R9, 0x4, 0x1f ;  /* 0x08801f0009027f89 */ /* 0x000fe200000e0000 */
[----:B------:R-:W-:Y:S01]  /*3b90*/  IMAD.MOV.U32 R6, RZ, RZ, R9 ;  /* 0x000000ffff067224 */ /* 0x000fe200078e0009 */
[----:B-1----:R-:W-:Y:S01]  /*3ba0*/  @!P2 LEA R13, R13, R4, 0x18 ;  /* 0x000000040d0da211 */ /* 0x002fe200078ec0ff */
[----:B------:R-:W-:Y:S01]  /*3bb0*/  IMAD.MOV.U32 R7, RZ, RZ, R11 ;  /* 0x000000ffff077224 */ /* 0x000fe200078e000b */
[----:B------:R-:W0:Y:S03]  /*3bc0*/  SHFL.DOWN PT, R3, R11, 0x4, 0x1f ;  /* 0x08801f000b037f89 */ /* 0x000e2600000e0000 */
[----:B------:R-:W-:-:S02]  /*3bd0*/  @!P2 IMAD.IADD R13, R0, 0x1, R13 ;  /* 0x00000001000da824 */ /* 0x000fc400078e020d */
[----:B0-----:R-:W-:-:S06]  /*3be0*/  DSETP.GEU.AND P0, PT, R6, R2, PT ;  /* 0x000000020600722a */ /* 0x001fcc0003f0e000 */
[----:B------:R-:W-:Y:S02]  /*3bf0*/  @!P1 FSEL R9, R2, R9, !P0 ;  /* 0x0000000902099208 */ /* 0x000fe40004000000 */
[----:B------:R-:W-:Y:S02]  /*3c00*/  @!P1 FSEL R11, R3, R11, !P0 ;  /* 0x0000000b030b9208 */ /* 0x000fe40004000000 */
[----:B------:R-:W-:Y:S01]  /*3c10*/  ISETP.GT.AND P1, PT, R8, 0x17, PT ;  /* 0x000000170800780c */ /* 0x000fe20003f24270 */
[----:B------:R-:W-:Y:S01]  /*3c20*/  SHFL.DOWN PT, R2, R9, 0x8, 0x1f ;  /* 0x09001f0009027f89 */ /* 0x000fe200000e0000 */
[----:B------:R-:W-:Y:S02]  /*3c30*/  IMAD.MOV.U32 R6, RZ, RZ, R9 ;  /* 0x000000ffff067224 */ /* 0x000fe400078e0009 */
[----:B------:R-:W-:Y:S01]  /*3c40*/  IMAD.MOV.U32 R7, RZ, RZ, R11 ;  /* 0x000000ffff077224 */ /* 0x000fe200078e000b */
[----:B------:R-:W0:Y:S05]  /*3c50*/  SHFL.DOWN PT, R3, R11, 0x8, 0x1f ;  /* 0x09001f000b037f89 */ /* 0x000e2a00000e0000 */
        /* <DEDUP_REMOVED lines=20> */
[----:B------:R-:W0:Y:S04]  /*3da0*/  LDS.128 R8, [UR4+0x10] ;  /* 0x00001004ff087984 */ /* 0x000e280008000c00 */
[----:B-1----:R-:W1:Y:S01]  /*3db0*/  LDS.128 R12, [UR4+0x20] ;  /* 0x00002004ff0c7984 */ /* 0x002e620008000c00 */
        /* <DEDUP_REMOVED lines=24> */
.L_x_43:
        /* <DEDUP_REMOVED lines=20> */
[----:B------:R-:W0:Y:S05]  /*4080*/  SHFL.DOWN PT, R7, R0, 0x2, R11 ;  /* 0x0840000000077989 */ /* 0x000e2a00000e000b */
[----:B0-----:R-:W-:-:S06]  /*4090*/  DSETP.GEU.AND P0, PT, R2, R6, PT ;  /* 0x000000060200722a */ /* 0x001fcc0003f0e000 */
[----:B------:R-:W-:Y:S01]  /*40a0*/  @!P1 FSEL R9, R6, R9, !P0 ;  /* 0x0000000906099208 */ /* 0x000fe20004000000 */
[----:B------:R-:W-:Y:S01]  /*40b0*/  VIADD R6, R8, 0x4 ;  /* 0x0000000408067836 */ /* 0x000fe20000000000 */
[----:B------:R-:W-:-:S03]  /*40c0*/  @!P1 FSEL R0, R7, R0, !P0 ;  /* 0x0000000007009208 */ /* 0x000fc60004000000 */
[----:B------:R-:W-:Y:S01]  /*40d0*/  SHFL.DOWN PT, R2, R9, 0x4, R11 ;  /* 0x0880000009027989 */ /* 0x000fe200000e000b */
[----:B------:R-:W-:Y:S01]  /*40e0*/  ISETP.GT.AND P1, PT, R6, R11, PT ;  /* 0x0000000b0600720c */ /* 0x000fe20003f24270 */
[----:B------:R-:W-:Y:S02]  /*40f0*/  IMAD.MOV.U32 R6, RZ, RZ, R9 ;  /* 0x000000ffff067224 */ /* 0x000fe400078e0009 */
[----:B------:R-:W0:Y:S01]  /*4100*/  SHFL.DOWN PT, R3, R0, 0x4, R11 ;  /* 0x0880000000037989 */ /* 0x000e2200000e000b */
[----:B------:R-:W-:-:S06]  /*4110*/  IMAD.MOV.U32 R7, RZ, RZ, R0 ;  /* 0x000000ffff077224 */ /* 0x000fcc00078e0000 */
[----:B0-----:R-:W-:Y:S01]  /*4120*/  DSETP.GEU.AND P0, PT, R6, R2, PT ;  /* 0x000000020600722a */ /* 0x001fe20003f0e000 */
[----:B------:R-:W-:-:S05]  /*4130*/  VIADD R6, R8, 0x8 ;  /* 0x0000000808067836 */ /* 0x000fca0000000000 */
        /* <DEDUP_REMOVED lines=15> */
[----:B------:R-:W-:Y:S02]  /*4230*/  IMAD.MOV.U32 R6, RZ, RZ, R9 ;  /* 0x000000ffff067224 */ /* 0x000fe400078e0009 */
[----:B------:R-:W-:Y:S01]  /*4240*/  IMAD.MOV.U32 R7, RZ, RZ, R0 ;  /* 0x000000ffff077224 */ /* 0x000fe200078e0000 */
[----:B------:R-:W0:Y:S05]  /*4250*/  SHFL.DOWN PT, R3, R0, 0x10, R11 ;  /* 0x0a00000000037989 */ /* 0x000e2a00000e000b */
[----:B0-----:R-:W-:Y:S01]  /*4260*/  DSETP.GEU.AND P1, PT, R6, R2, PT ;  /* 0x000000020600722a */ /* 0x001fe20003f2e000 */
[----:B------:R-:W-:-:S02]  /*4270*/  @!P0 MOV R7, 0x400 ;  /* 0x0000040000078802 */ /* 0x000fc40000000f00 */
[----:B------:R-:W-:Y:S02]  /*4280*/  @!P0 SHF.R.U32.HI R6, RZ, 0x2, R5 ;  /* 0x00000002ff068819 */ /* 0x000fe40000011605 */
[----:B-1----:R-:W-:Y:S02]  /*4290*/  @!P0 LEA R7, R10, R7, 0x18 ;  /* 0x000000070a078211 */ /* 0x002fe400078ec0ff */
[----:B------:R-:W-:Y:S02]  /*42a0*/  @!P0 LOP3.LUT R6, R6, 0xf8, RZ, 0xc0, !PT ;  /* 0x000000f806068812 */ /* 0x000fe400078ec0ff */
[----:B------:R-:W-:Y:S02]  /*42b0*/  @!P2 FSEL R9, R2, R9, !P1 ;  /* 0x000000090209a208 */ /* 0x000fe40004800000 */
[----:B------:R-:W-:Y:S01]  /*42c0*/  @!P2 FSEL R0, R3, R0, !P1 ;  /* 0x000000000300a208 */ /* 0x000fe20004800000 */
[----:B------:R-:W-:Y:S02]  /*42d0*/  @!P0 IMAD.IADD R3, R6, 0x1, R7 ;  /* 0x0000000106038824 */ /* 0x000fe400078e0207 */
[----:B------:R-:W-:-:S02]  /*42e0*/  IMAD.MOV.U32 R6, RZ, RZ, R9 ;  /* 0x000000ffff067224 */ /* 0x000fc400078e0009 */
[----:B------:R-:W-:-:S05]  /*42f0*/  IMAD.MOV.U32 R7, RZ, RZ, R0 ;  /* 0x000000ffff077224 */ /* 0x000fca00078e0000 */
[----:B------:R1:W-:Y:S01]  /*4300*/  @!P0 STS.64 [R3+0x8], R6 ;  /* 0x0000080603008388 */ /* 0x0003e20000000a00 */
[----:B------:R-:W-:Y:S01]  /*4310*/  BAR.SYNC.DEFER_BLOCKING 0x0 ;  /* 0x0000000000007b1d */ /* 0x000fe20000010000 */
[----:B------:R-:W-:-:S13]  /*4320*/  ISETP.NE.AND P0, PT, R5, RZ, PT ;  /* 0x000000ff0500720c */ /* 0x000fda0003f05270 */
[----:B-1----:R-:W-:Y:S05]  /*4330*/  @P0 BRA `(.L_x_17) ;  /* 0x0000001800340947 */ /* 0x002fea0003800000 */
[----:B------:R-:W0:Y:S01]  /*4340*/  S2UR UR5, SR_CgaCtaId ;  /* 0x00000000000579c3 */ /* 0x000e220000008800 */
[----:B------:R-:W-:Y:S01]  /*4350*/  UMOV UR4, 0x400 ;  /* 0x0000040000047882 */ /* 0x000fe20000000000 */
[C---:B------:R-:W-:Y:S02]  /*4360*/  ISETP.GT.AND P3, PT, R4.reuse, 0x20, PT ;  /* 0x000000200400780c */ /* 0x040fe40003f64270 */
        /* <DEDUP_REMOVED lines=10> */
[----:B------:R-:W-:Y:S01]  /*4410*/  ISETP.GT.AND P1, PT, R4, 0x60, PT ;  /* 0x000000600400780c */ /* 0x000fe20003f24270 */
[----:B------:R-:W-:Y:S02]  /*4420*/  IMAD.MOV.U32 R2, RZ, RZ, R6 ;  /* 0x000000ffff027224 */ /* 0x000fe400078e0006 */
        /* <DEDUP_REMOVED lines=29> */
.L_x_30:
[----:B------:R-:W0:Y:S01]  /*4600*/  S2R R41, SR_TID.X ;  /* 0x0000000000297919 */ /* 0x000e220000002100 */
[----:B------:R-:W0:Y:S02]  /*4610*/  LDC.64 R6, c[0x0][0x380] ;  /* 0x0000e000ff067b82 */ /* 0x000e240000000a00 */
[----:B0-----:R-:W-:-:S05]  /*4620*/  IMAD.WIDE.U32 R6, R41, 0x8, R6 ;  /* 0x0000000829067825 */ /* 0x001fca00078e0006 */
[----:B------:R-:W2:Y:S04]  /*4630*/  LDG.E.64.CONSTANT R20, desc[UR6][R6.64] ;  /* 0x0000000606147981 */ /* 0x000ea8000c1e9b00 */
[----:B------:R-:W2:Y:S04]  /*4640*/  LDG.E.64.CONSTANT R2, desc[UR6][R6.64+0x800] ;  /* 0x0008000606027981 */ /* 0x000ea8000c1e9b00 */
[----:B------:R-:W3:Y:S04]  /*4650*/  LDG.E.64.CONSTANT R8, desc[UR6][R6.64+0x1000] ;  /* 0x0010000606087981 */ /* 0x000ee8000c1e9b00 */
[----:B------:R-:W4:Y:S04]  /*4660*/  LDG.E.64.CONSTANT R10, desc[UR6][R6.64+0x1800] ;  /* 0x00180006060a7981 */ /* 0x000f28000c1e9b00 */
[----:B------:R-:W5:Y:S04]  /*4670*/  LDG.E.64.CONSTANT R12, desc[UR6][R6.64+0x2000] ;  /* 0x00200006060c7981 */ /* 0x000f68000c1e9b00 */
[----:B------:R-:W5:Y:S04]  /*4680*/  LDG.E.64.CONSTANT R14, desc[UR6][R6.64+0x2800] ;  /* 0x00280006060e7981 */ /* 0x000f68000c1e9b00 */
[----:B------:R-:W5:Y:S04]  /*4690*/  LDG.E.64.CONSTANT R16, desc[UR6][R6.64+0x3000] ;  /* 0x0030000606107981 */ /* 0x000f68000c1e9b00 */
[----:B------:R-:W5:Y:S01]  /*46a0*/  LDG.E.64.CONSTANT R18, desc[UR6][R6.64+0x3800] ;  /* 0x0038000606127981 */ /* 0x000f62000c1e9b00 */
[----:B------:R-:W-:Y:S01]  /*46b0*/  ISETP.GE.U32.AND P1, PT, R4, 0x1000, PT ;  /* 0x000010000400780c */ /* 0x000fe20003f26070 */
[----:B------:R-:W-:Y:S01]  /*46c0*/  IMAD.MOV.U32 R45, RZ, RZ, 0x800 ;  /* 0x00000800ff2d7424 */ /* 0x000fe200078e00ff */
[----:B--2---:R-:W-:-:S06]  /*46d0*/  DSETP.GEU.AND P0, PT, R20, R2, PT ;  /* 0x000000021400722a */ /* 0x004fcc0003f0e000 */
        /* <DEDUP_REMOVED lines=21> */
[----:B------:R-:W0:Y:S01]  /*4830*/  LDC R24, c[0x0][0x390] ;  /* 0x0000e400ff187b82 */ /* 0x000e220000000800 */
[----:B------:R-:W-:Y:S02]  /*4840*/  VIADD R0, R4, 0xfffff800 ;  /* 0xfffff80004007836 */ /* 0x000fe40000000000 */
[----:B------:R-:W-:-:S07]  /*4850*/  IMAD.MOV.U32 R45, RZ, RZ, 0x800 ;  /* 0x00000800ff2d7424 */ /* 0x000fce00078e00ff */
.L_x_46:
[----:B------:R-:W-:-:S05]  /*4860*/  IMAD.WIDE R4, R45, 0x8, R6 ;  /* 0x000000082d047825 */ /* 0x000fca00078e0206 */
[----:B------:R-:W2:Y:S04]  /*4870*/  LDG.E.64.CONSTANT R10, desc[UR6][R4.64] ;  /* 0x00000006040a7981 */ /* 0x000ea8000c1e9b00 */
[----:B------:R-:W3:Y:S04]  /*4880*/  LDG.E.64.CONSTANT R12, desc[UR6][R4.64+0x800] ;  /* 0x00080006040c7981 */ /* 0x000ee8000c1e9b00 */
[----:B------:R-:W4:Y:S04]  /*4890*/  LDG.E.64.CONSTANT R14, desc[UR6][R4.64+0x1000] ;  /* 0x00100006040e7981 */ /* 0x000f28000c1e9b00 */
[----:B------:R-:W5:Y:S04]  /*48a0*/  LDG.E.64.CONSTANT R16, desc[UR6][R4.64+0x1800] ;  /* 0x0018000604107981 */ /* 0x000f68000c1e9b00 */
[----:B------:R-:W5:Y:S04]  /*48b0*/  LDG.E.64.CONSTANT R18, desc[UR6][R4.64+0x2000] ;  /* 0x0020000604127981 */ /* 0x000f68000c1e9b00 */
[----:B------:R-:W5:Y:S04]  /*48c0*/  LDG.E.64.CONSTANT R20, desc[UR6][R4.64+0x2800] ;  /* 0x0028000604147981 */ /* 0x000f68000c1e9b00 */
[----:B------:R-:W5:Y:S04]  /*48d0*/  LDG.E.64.CONSTANT R22, desc[UR6][R4.64+0x3000] ;  /* 0x0030000604167981 */ /* 0x000f68000c1e9b00 */
[----:B------:R0:W5:Y:S02]  /*48e0*/  LDG.E.64.CONSTANT R8, desc[UR6][R4.64+0x3800] ;  /* 0x0038000604087981 */ /* 0x000164000c1e9b00 */
[----:B0-----:R-:W-:-:S04]  /*48f0*/  IMAD.MOV.U32 R4, RZ, RZ, R24 ;  /* 0x000000ffff047224 */ /* 0x001fc800078e0018 */
[----:B------:R-:W-:-:S05]  /*4900*/  IMAD.IADD R5, R4, 0x1, -R45 ;  /* 0x0000000104057824 */ /* 0x000fca00078e0a2d */
[----:B------:R-:W-:Y:S01]  /*4910*/  ISETP.GE.AND P1, PT, R5, 0x800, PT ;  /* 0x000008000500780c */ /* 0x000fe20003f26270 */
        /* <DEDUP_REMOVED lines=25> */
[----:B------:R-:W-:-:S05]  /*4ab0*/  VIADD R45, R45, 0x800 ;  /* 0x000008002d2d7836 */ /* 0x000fca0000000000 */
[----:B------:R-:W-:-:S13]  /*4ac0*/  ISETP.GT.AND P0, PT, R45, R0, PT ;  /* 0x000000002d00720c */ /* 0x000fda0003f04270 */
[----:B------:R-:W-:Y:S05]  /*4ad0*/  @!P0 BRA `(.L_x_46) ;  /* 0xfffffffc00608947 */ /* 0x000fea000383ffff */
.L_x_44:
[----:B------:R-:W-:-:S13]  /*4ae0*/  ISETP.GE.AND P0, PT, R45, R4, PT ;  /* 0x000000042d00720c */ /* 0x000fda0003f06270 */
[----:B------:R-:W-:Y:S05]  /*4af0*/  @P0 BRA `(.L_x_45) ;  /* 0x0000000800fc0947 */ /* 0x000fea0003800000 */
[----:B------:R-:W-:Y:S01]  /*4b00*/  IMAD.IADD R0, R4, 0x1, -R45 ;  /* 0x0000000104007824 */ /* 0x000fe200078e0a2d */
[----:B------:R-:W-:Y:S04]  /*4b10*/  BSSY.RECONVERGENT B1, `(.L_x_45) ;  /* 0x00000bd000017945 */ /* 0x000fe80003800200 */
[----:B------:R-:W-:-:S13]  /*4b20*/  ISETP.GE.AND P0, PT, R41, R0, PT ;  /* 0x000000002900720c */ /* 0x000fda0003f06270 */
[----:B------:R-:W-:Y:S05]  /*4b30*/  @P0 BRA `(.L_x_47) ;  /* 0x0000000800e80947 */ /* 0x000fea0003800000 */
[----:B------:R-:W-:Y:S01]  /*4b40*/  LOP3.LUT R5, RZ, R41, RZ, 0x33, !PT ;  /* 0x00000029ff057212 */ /* 0x000fe200078e33ff */
[----:B------:R-:W-:Y:S01]  /*4b50*/  BSSY.RECONVERGENT B2, `(.L_x_48) ;  /* 0x0000017000027945 */ /* 0x000fe20003800200 */
[----:B------:R-:W-:Y:S02]  /*4b60*/  IMAD.MOV.U32 R43, RZ, RZ, R41 ;  /* 0x000000ffff2b7224 */ /* 0x000fe400078e0029 */
[----:B------:R-:W-:-:S04]  /*4b70*/  IADD3 R4, PT, PT, -R45, R4, R5 ;  /* 0x000000042d047210 */ /* 0x000fc80007ffe105 */
[C---:B------:R-:W-:Y:S02]  /*4b80*/  LOP3.LUT R5, R4.reuse, 0x300, RZ, 0xc0, !PT ;  /* 0x0000030004057812 */ /* 0x040fe400078ec0ff */
[----:B------:R-:W-:Y:S02]  /*4b90*/  ISETP.GE.U32.AND P2, PT, R4, 0x300, PT ;  /* 0x000003000400780c */ /* 0x000fe40003f46070 */
[----:B------:R-:W-:-:S13]  /*4ba0*/  ISETP.NE.AND P0, PT, R5, 0x300, PT ;  /* 0x000003000500780c */ /* 0x000fda0003f05270 */
[----:B------:R-:W-:Y:S05]  /*4bb0*/  @!P0 BRA `(.L_x_49) ;  /* 0x0000000000408947 */ /* 0x000fea0003800000 */
[----:B------:R-:W0:Y:S01]  /*4bc0*/  LDC.64 R6, c[0x0][0x380] ;  /* 0x0000e000ff067b82 */ /* 0x000e220000000a00 */
[----:B------:R-:W-:Y:S01]  /*4bd0*/  LEA.HI R4, R4, 0x1, RZ, 0x18 ;  /* 0x0000000104047811 */ /* 0x000fe200078fc0ff */
[----:B------:R-:W-:Y:S02]  /*4be0*/  IMAD.IADD R9, R41, 0x1, R45 ;  /* 0x0000000129097824 */ /* 0x000fe400078e022d */
[----:B------:R-:W-:Y:S01]  /*4bf0*/  IMAD.MOV.U32 R43, RZ, RZ, R41 ;  /* 0x000000ffff2b7224 */ /* 0x000fe200078e0029 */
[----:B------:R-:W-:-:S05]  /*4c00*/  LOP3.LUT R4, R4, 0x3, RZ, 0xc0, !PT ;  /* 0x0000000304047812 */ /* 0x000fca00078ec0ff */
[----:B------:R-:W-:-:S07]  /*4c10*/  IMAD.MOV R8, RZ, RZ, -R4 ;  /* 0x000000ffff087224 */ /* 0x000fce00078e0a04 */
.L_x_50:
[----:B0-----:R-:W-:-:S06]  /*4c20*/  IMAD.WIDE.U32 R4, R9, 0x8, R6 ;  /* 0x0000000809047825 */ /* 0x001fcc00078e0006 */
        /* <DEDUP_REMOVED lines=9> */
.L_x_49:
[----:B------:R-:W-:Y:S05]  /*4cc0*/  BSYNC.RECONVERGENT B2 ;  /* 0x0000000000027941 */ /* 0x000fea0003800200 */
.L_x_48:
[----:B------:R-:W-:Y:S05]  /*4cd0*/  @!P2 BRA `(.L_x_47) ;  /* 0x000000080080a947 */ /* 0x000fea0003800000 */
[----:B------:R-:W0:Y:S01]  /*4ce0*/  LDCU.64 UR4, c[0x0][0x380] ;  /* 0x00007000ff0477ac */ /* 0x000e220008000a00 */
[----:B------:R-:W-:Y:S01]  /*4cf0*/  IMAD.IADD R7, R0, 0x1, -R43 ;  /* 0x0000000100077824 */ /* 0x000fe200078e0a2b */
[C---:B------:R-:W-:Y:S01]  /*4d00*/  IADD3 R5, P0, PT, R43.reuse, R45, RZ ;  /* 0x0000002d2b057210 */ /* 0x040fe20007f1e0ff */
[----:B------:R-:W-:Y:S01]  /*4d10*/  BSSY.RECONVERGENT B2, `(.L_x_51) ;  /* 0x000005a000027945 */ /* 0x000fe20003800200 */
[----:B------:R-:W-:Y:S02]  /*4d20*/  IMAD.IADD R45, R43, 0x1, R45 ;  /* 0x000000012b2d7824 */ /* 0x000fe400078e022d */
        /* <DEDUP_REMOVED lines=8> */
[----:B------:R-:W0:Y:S01]  /*4db0*/  LDC.64 R6, c[0x0][0x380] ;  /* 0x0000e000ff067b82 */ /* 0x000e220000000a00 */
[----:B------:R-:W-:Y:S01]  /*4dc0*/  PLOP3.LUT P0, PT, PT, PT, PT, 0x8, 0x80 ;  /* 0x000000000080781c */ /* 0x000fe20003f0e170 */
[----:B------:R-:W-:-:S12]  /*4dd0*/  VIADD R40, R0, 0xfffff400 ;  /* 0xfffff40000287836 */ /* 0x000fd80000000000 */
.L_x_53:
[C---:B0-----:R-:W-:Y:S01]  /*4de0*/  IMAD.WIDE.U32 R38, R45.reuse, 0x8, R6 ;  /* 0x000000082d267825 */ /* 0x041fe200078e0006 */
        /* <DEDUP_REMOVED lines=76> */
.L_x_52:
[----:B------:R-:W-:Y:S05]  /*52b0*/  BSYNC.RECONVERGENT B2 ;  /* 0x0000000000027941 */ /* 0x000fea0003800200 */
.L_x_51:
[----:B------:R-:W-:Y:S01]  /*52c0*/  IMAD.IADD R6, R0, 0x1, -R43 ;  /* 0x0000000100067824 */ /* 0x000fe200078e0a2b */
[----:B------:R-:W-:Y:S04]  /*52d0*/  BSSY.RECONVERGENT B2, `(.L_x_54) ;  /* 0x000002c000027945 */ /* 0x000fe80003800200 */
[----:B------:R-:W-:-:S13]  /*52e0*/  ISETP.GT.AND P1, PT, R6, 0x400, PT ;  /* 0x000004000600780c */ /* 0x000fda0003f24270 */
[----:B------:R-:W-:Y:S05]  /*52f0*/  @!P1 BRA `(.L_x_55) ;  /* 0x0000000000a49947 */ /* 0x000fea0003800000 */
[----:B------:R-:W0:Y:S01]  /*5300*/  LDC.64 R16, c[0x0][0x380] ;  /* 0x0000e000ff107b82 */ /* 0x000e220000000a00 */
[----:B------:R-:W2:Y:S04]  /*5310*/  LDG.E.64.CONSTANT R10, desc[UR6][R4.64+-0x800] ;  /* 0xfff80006040a7981 */ /* 0x000ea8000c1e9b00 */
[----:B------:R-:W3:Y:S01]  /*5320*/  LDG.E.64.CONSTANT R12, desc[UR6][R4.64] ;  /* 0x00000006040c7981 */ /* 0x000ee2000c1e9b00 */
[----:B------:R-:W-:-:S03]  /*5330*/  VIADD R7, R45, 0x400 ;  /* 0x000004002d077836 */ /* 0x000fc60000000000 */
[----:B------:R-:W4:Y:S04]  /*5340*/  LDG.E.64.CONSTANT R14, desc[UR6][R4.64+0x800] ;  /* 0x00080006040e7981 */ /* 0x000f28000c1e9b00 */
[----:B------:R-:W5:Y:S04]  /*5350*/  LDG.E.64.CONSTANT R18, desc[UR6][R4.64+0x1800] ;  /* 0x0018000604127981 */ /* 0x000f68000c1e9b00 */
[----:B------:R-:W5:Y:S01]  /*5360*/  LDG.E.64.CONSTANT R20, desc[UR6][R4.64+0x2000] ;  /* 0x0020000604147981 */ /* 0x000f62000c1e9b00 */
[----:B0-----:R-:W-:-:S06]  /*5370*/  IMAD.WIDE.U32 R8, R45, 0x8, R16 ;  /* 0x000000082d087825 */ /* 0x001fcc00078e0010 */
[----:B------:R-:W2:Y:S01]  /*5380*/  LDG.E.64.CONSTANT R8, desc[UR6][R8.64] ;  /* 0x0000000608087981 */ /* 0x000ea2000c1e9b00 */
[----:B------:R-:W-:-:S03]  /*5390*/  IMAD.WIDE.U32 R16, R7, 0x8, R16 ;  /* 0x0000000807107825 */ /* 0x000fc600078e0010 */
[----:B------:R0:W5:Y:S04]  /*53a0*/  LDG.E.64.CONSTANT R6, desc[UR6][R4.64+0x2800] ;  /* 0x0028000604067981 */ /* 0x000168000c1e9b00 */
[----:B------:R-:W5:Y:S01]  /*53b0*/  LDG.E.64.CONSTANT R16, desc[UR6][R16.64] ;  /* 0x0000000610107981 */ /* 0x000f62000c1e9b00 */
[----:B------:R-:W-:Y:S01]  /*53c0*/  VIADD R43, R43, 0x800 ;  /* 0x000008002b2b7836 */ /* 0x000fe20000000000 */
[----:B0-----:R-:W-:Y:S01]  /*53d0*/  IADD3 R4, P2, PT, R4, 0x4000, RZ ;  /* 0x0000400004047810 */ /* 0x001fe20007f5e0ff */
[----:B------:R-:W-:-:S04]  /*53e0*/  VIADD R45, R45, 0x800 ;  /* 0x000008002d2d7836 */ /* 0x000fc80000000000 */
[----:B------:R-:W-:Y:S01]  /*53f0*/  IMAD.X R5, RZ, RZ, R5, P2 ;  /* 0x000000ffff057224 */ /* 0x000fe200010e0605 */
        /* <DEDUP_REMOVED lines=25> */
.L_x_55:
[----:B------:R-:W-:Y:S05]  /*5590*/  BSYNC.RECONVERGENT B2 ;  /* 0x0000000000027941 */ /* 0x000fea0003800200 */
.L_x_54:
[----:B------:R-:W-:-:S13]  /*55a0*/  ISETP.LT.OR P0, PT, R43, R0, P0 ;  /* 0x000000002b00720c */ /* 0x000fda0000701670 */
[----:B------:R-:W-:Y:S05]  /*55b0*/  @!P0 BRA `(.L_x_47) ;  /* 0x0000000000488947 */ /* 0x000fea0003800000 */
[----:B------:R-:W0:Y:S01]  /*55c0*/  LDC.64 R6, c[0x0][0x380] ;  /* 0x0000e000ff067b82 */ /* 0x000e220000000a00 */
[----:B------:R-:W2:Y:S04]  /*55d0*/  LDG.E.64.CONSTANT R8, desc[UR6][R4.64+-0x800] ;  /* 0xfff8000604087981 */ /* 0x000ea8000c1e9b00 */
[----:B------:R-:W3:Y:S04]  /*55e0*/  LDG.E.64.CONSTANT R10, desc[UR6][R4.64] ;  /* 0x00000006040a7981 */ /* 0x000ee8000c1e9b00 */
[----:B------:R-:W4:Y:S01]  /*55f0*/  LDG.E.64.CONSTANT R12, desc[UR6][R4.64+0x800] ;  /* 0x00080006040c7981 */ /* 0x000f22000c1e9b00 */
[----:B0-----:R-:W-:-:S06]  /*5600*/  IMAD.WIDE.U32 R6, R45, 0x8, R6 ;  /* 0x000000082d067825 */ /* 0x001fcc00078e0006 */
[----:B------:R-:W5:Y:S02]  /*5610*/  LDG.E.64.CONSTANT R6, desc[UR6][R6.64] ;  /* 0x0000000606067981 */ /* 0x000f64000c1e9b00 */
[----:B-----5:R-:W-:-:S06]  /*5620*/  DSETP.GEU.AND P0, PT, R2, R6, PT ;  /* 0x000000060200722a */ /* 0x020fcc0003f0e000 */
        /* <DEDUP_REMOVED lines=10> */
[----:B------:R-:W-:-:S07]  /*56d0*/  FSEL R3, R13, R3, !P0 ;  /* 0x000000030d037208 */ /* 0x000fce0004000000 */
.L_x_47:
[----:B------:R-:W-:Y:S05]  /*56e0*/  BSYNC.RECONVERGENT B1 ;  /* 0x0000000000017941 */ /* 0x000fea0003800200 */
.L_x_45:
        /* <DEDUP_REMOVED lines=54> */
[----:B------:R-:W1:Y:S01]  /*5a50*/  S2UR UR5, SR_CgaCtaId ;  /* 0x00000000000579c3 */ /* 0x000e620000008800 */
[----:B------:R-:W-:Y:S02]  /*5a60*/  UMOV UR4, 0x400 ;  /* 0x0000040000047882 */ /* 0x000fe40000000000 */
[----:B-1----:R-:W-:-:S09]  /*5a70*/  ULEA UR4, UR5, UR4, 0x18 ;  /* 0x0000000405047291 */ /* 0x002fd2000f8ec0ff */
[----:B0-----:R-:W0:Y:S04]  /*5a80*/  LDS.128 R8, [UR4+0x10] ;  /* 0x00001004ff087984 */ /* 0x001e280008000c00 */
        /* <DEDUP_REMOVED lines=23> */
[----:B------:R-:W-:-:S07]  /*5c00*/  FSEL R7, R3, R5, !P1 ;  /* 0x0000000503077208 */ /* 0x000fce0004800000 */
.L_x_17:
[----:B------:R-:W-:Y:S05]  /*5c10*/  BSYNC.RECONVERGENT B0 ;  /* 0x0000000000007941 */ /* 0x000fea0003800200 */
.L_x_1:
[----:B------:R-:W-:Y:S05]  /*5c20*/  @P0 EXIT ;  /* 0x000000000000094d */ /* 0x000fea0003800000 */
[----:B------:R-:W4:Y:S01]  /*5c30*/  LDCU.64 UR8, c[0x0][0x398] ;  /* 0x00007300ff0877ac */ /* 0x000f220008000a00 */
[----:B---3--:R-:W3:Y:S01]  /*5c40*/  LDC.64 R4, c[0x0][0x388] ;  /* 0x0000e200ff047b82 */ /* 0x008ee20000000a00 */
[----:B------:R-:W0:Y:S01]  /*5c50*/  LDCU.64 UR4, c[0x0][0x398] ;  /* 0x00007300ff0477ac */ /* 0x000e220008000a00 */
[----:B----4-:R-:W-:-:S06]  /*5c60*/  DSETP.GT.AND P0, PT, R6, UR8, PT ;  /* 0x0000000806007e2a */ /* 0x010fcc000bf04000 */
[----:B012---:R-:W-:Y:S02]  /*5c70*/  FSEL R2, R6, UR4, P0 ;  /* 0x0000000406027c08 */ /* 0x007fe40008000000 */
[----:B------:R-:W-:-:S05]  /*5c80*/  FSEL R3, R7, UR5, P0 ;  /* 0x0000000507037c08 */ /* 0x000fca0008000000 */
[----:B---3--:R-:W-:Y:S01]  /*5c90*/  STG.E.64 desc[UR6][R4.64], R2 ;  /* 0x0000000204007986 */ /* 0x008fe2000c101b06 */
[----:B------:R-:W-:Y:S05]  /*5ca0*/  EXIT ;  /* 0x000000000000794d */ /* 0x000fea0003800000 */
.L_x_56:
[----:B------:R-:W-:-:S00]  /*5cb0*/  BRA `(.L_x_56) ;  /* 0xfffffffc00fc7947 */ /* 0x000fc0000383ffff */
[----:B------:R-:W-:-:S00]  /*5cc0*/  NOP ;  /* 0x0000000000007918 */ /* 0x000fc00000000000 */
        /* <DEDUP_REMOVED lines=11> */
.L_x_158:


//--------------------- .text._ZN3cub18CUB_300001_SM_10006detail6reduce18DeviceReduceKernelINS2_10policy_hubIdjN4cuda3__47maximumIvEEE10Policy1000EPdjS8_dNS5_3std3__410__identityEEEvT0_PT3_T1_NS0_13GridEvenShareISI_EET2_T4_ --------------------------
	.section	.text._ZN3cub18CUB_300001_SM_10006detail6reduce18DeviceReduceKernelINS2_10policy_hubIdjN4cuda3__47maximumIvEEE10Policy1000EPdjS8_dNS5_3std3__410__identityEEEvT0_PT3_T1_NS0_13GridEvenShareISI_EET2_T4_,"ax",@progbits
	.align	128
        .global         _ZN3cub18CUB_300001_SM_10006detail6reduce18DeviceReduceKernelINS2_10policy_hubIdjN4cuda3__47maximumIvEEE10Policy1000EPdjS8_dNS5_3std3__410__identityEEEvT0_PT3_T1_NS0_13GridEvenShareISI_EET2_T4_
        .type           _ZN3cub18CUB_300001_SM_10006detail6reduce18DeviceReduceKernelINS2_10policy_hubIdjN4cuda3__47maximumIvEEE10Policy1000EPdjS8_dNS5_3std3__410__identityEEEvT0_PT3_T1_NS0_13GridEvenShareISI_EET2_T4_,@function
        .size           _ZN3cub18CUB_300001_SM_10006detail6reduce18DeviceReduceKernelINS2_10policy_hubIdjN4cuda3__47maximumIvEEE10Policy1000EPdjS8_dNS5_3std3__410__identityEEEvT0_PT3_T1_NS0_13GridEvenShareISI_EET2_T4_,(.L_x_159 - _ZN3cub18CUB_300001_SM_10006detail6reduce18DeviceReduceKernelINS2_10policy_hubIdjN4cuda3__47maximumIvEEE10Policy1000EPdjS8_dNS5_3std3__410__identityEEEvT0_PT3_T1_NS0_13GridEvenShareISI_EET2_T4_)
        .other          _ZN3cub18CUB_300001_SM_10006detail6reduce18DeviceReduceKernelINS2_10policy_hubIdjN4cuda3__47maximumIvEEE10Policy1000EPdjS8_dNS5_3std3__410__identityEEEvT0_PT3_T1_NS0_13GridEvenShareISI_EET2_T4_,@"STO_CUDA_ENTRY STV_DEFAULT"
_ZN3cub18CUB_300001_SM_10006detail6reduce18DeviceReduceKernelINS2_10policy_hubIdjN4cuda3__47maximumIvEEE10Policy1000EPdjS8_dNS5_3std3__410__identityEEEvT0_PT3_T1_NS0_13GridEvenShareISI_EET2_T4_:
.text._ZN3cub18CUB_300001_SM_10006detail6reduce18DeviceReduceKernelINS2_10policy_hubIdjN4cuda3__47maximumIvEEE10Policy1000EPdjS8_dNS5_3std3__410__identityEEEvT0_PT3_T1_NS0_13GridEvenShareISI_EET2_T4_:
[----:B------:R-:W-:Y:S01]  /*0000*/  LDC R1, c[0x0][0x37c] ;  /* 0x0000df00ff017b82 */ /* 0x000fe20000000800 */
[----:B------:R-:W0:Y:S07]  /*0010*/  LDCU UR4, c[0x0][0x380] ;  /* 0x00007000ff0477ac */ /* 0x000e2e0008000800 */
[----:B------:R-:W1:Y:S01]  /*0020*/  S2UR UR16, SR_CTAID.X ;  /* 0x00000000001079c3 */ /* 0x000e620000002500 */
[----:B------:R-:W-:Y:S01]  /*0030*/  BSSY.RECONVERGENT B0, `(.L_x_57) ;  /* 0x00003fa000007945 */ /* 0x000fe20003800200 */
[----:B------:R-:W2:Y:S01]  /*0040*/  LDCU UR5, c[0x0][0x3ac] ;  /* 0x00007580ff0577ac */ /* 0x000ea20008000800 */
[----:B------:R-:W3:Y:S01]  /*0050*/  LDCU.64 UR10, c[0x0][0x358] ;  /* 0x00006b00ff0a77ac */ /* 0x000ee20008000a00 */
[----:B0-----:R-:W-:-:S02]  /*0060*/  ULOP3.LUT UP0, URZ, UR4, 0x1f, URZ, 0xc0, !UPT ;  /* 0x0000001f04ff7892 */ /* 0x001fc4000f80c0ff */
[----:B--2---:R-:W-:-:S07]  /*0070*/  USHF.L.U32 UR5, UR5, 0xb, URZ ;  /* 0x0000000b05057899 */ /* 0x004fce00080006ff */
[----:B---3--:R-:W-:Y:S05]  /*0080*/  BRA.U UP0, `(.L_x_58) ;  /* 0x0000001d00dc7547 */ /* 0x008fea000b800000 */
[----:B------:R-:W1:Y:S02]  /*0090*/  LDCU UR8, c[0x0][0x3a8] ;  /* 0x00007500ff0877ac */ /* 0x000e640008000800 */
[----:B-1----:R-:W-:-:S04]  /*00a0*/  UIMAD UR12, UR16, -0x800, UR8 ;  /* 0xfffff800100c78a4 */ /* 0x002fc8000f8e0208 */
[----:B------:R-:W-:-:S09]  /*00b0*/  UISETP.GT.U32.AND UP0, UPT, UR12, 0x7ff, UPT ;  /* 0x000007ff0c00788c */ /* 0x000fd2000bf04070 */
[----:B------:R-:W-:Y:S05]  /*00c0*/  BRA.U UP0, `(.L_x_59) ;  /* 0x0000001100407547 */ /* 0x000fea000b800000 */
[----:B------:R-:W0:Y:S01]  /*00d0*/  S2R R0, SR_TID.X ;  /* 0x0000000000007919 */ /* 0x000e220000002100 */
[----:B------:R-:W-:Y:S01]  /*00e0*/  BSSY.RECONVERGENT B1, `(.L_x_60) ;  /* 0x000000b000017945 */ /* 0x000fe20003800200 */
[----:B------:R-:W-:Y:S02]  /*00f0*/  CS2R R2, SRZ ;  /* 0x0000000000027805 */ /* 0x000fe4000001ff00 */
[----:B0-----:R-:W-:Y:S01]  /*0100*/  ISETP.GE.U32.AND P0, PT, R0, UR12, PT ;  /* 0x0000000c00007c0c */ /* 0x001fe2000bf06070 */
[----:B------:R-:W-:-:S12]  /*0110*/  IMAD.MOV.U32 R8, RZ, RZ, R0 ;  /* 0x000000ffff087224 */ /* 0x000fd800078e0000 */
[----:B------:R-:W-:Y:S05]  /*0120*/  @P0 BRA `(.L_x_61) ;  /* 0x0000000000180947 */ /* 0x000fea0003800000 */
[----:B------:R-:W0:Y:S01]  /*0130*/  LDC.64 R2, c[0x0][0x380] ;  /* 0x0000e000ff027b82 */ /* 0x000e220000000a00 */
[----:B------:R-:W-:-:S04]  /*0140*/  IMAD.U32 R5, RZ, RZ, UR16 ;  /* 0x00000010ff057e24 */ /* 0x000fc8000f8e00ff */
[----:B------:R-:W-:-:S04]  /*0150*/  IMAD R5, R5, 0x800, R0 ;  /* 0x0000080005057824 */ /* 0x000fc800078e0200 */
[----:B0-----:R-:W-:-:S06]  /*0160*/  IMAD.WIDE.U32 R2, R5, 0x8, R2 ;  /* 0x0000000805027825 */ /* 0x001fcc00078e0002 */
[----:B------:R-:W5:Y:S01]  /*0170*/  LDG.E.64.CONSTANT R2, desc[UR10][R2.64] ;  /* 0x0000000a02027981 */ /* 0x000f62000c1e9b00 */
[----:B------:R-:W-:-:S07]  /*0180*/  VIADD R8, R0, 0x100 ;  /* 0x0000010000087836 */ /* 0x000fce0000000000 */
.L_x_61:
[----:B------:R-:W-:Y:S05]  /*0190*/  BSYNC.RECONVERGENT B1 ;  /* 0x0000000000017941 */ /* 0x000fea0003800200 */
.L_x_60:
[----:B------:R-:W-:Y:S01]  /*01a0*/  ISETP.GE.U32.AND P0, PT, R8, UR12, PT ;  /* 0x0000000c08007c0c */ /* 0x000fe2000bf06070 */
[----:B------:R-:W-:-:S12]  /*01b0*/  BSSY.RECONVERGENT B1, `(.L_x_62) ;  /* 0x000003d000017945 */ /* 0x000fd80003800200 */
[----:B------:R-:W-:Y:S05]  /*01c0*/  @P0 BRA `(.L_x_63) ;  /* 0x0000000000ec0947 */ /* 0x000fea0003800000 */
[----:B------:R-:W-:Y:S01]  /*01d0*/  LOP3.LUT R4, RZ, R8, RZ, 0x33, !PT ;  /* 0x00000008ff047212 */ /* 0x000fe200078e33ff */
[----:B------:R-:W-:Y:S01]  /*01e0*/  IMAD.U32 R6, RZ, RZ, UR16 ;  /* 0x00000010ff067e24 */ /* 0x000fe2000f8e00ff */
[----:B------:R-:W-:Y:S03]  /*01f0*/  BSSY.RECONVERGENT B2, `(.L_x_64) ;  /* 0x0000017000027945 */ /* 0x000fe60003800200 */
[----:B------:R-:W-:-:S04]  /*0200*/  VIADD R5, R4, UR8 ;  /* 0x0000000804057c36 */ /* 0x000fc80008000000 */
[----:B------:R-:W-:Y:S01]  /*0210*/  IMAD R4, R6, -0x800, R5 ;  /* 0xfffff80006047824 */ /* 0x000fe200078e0205 */
[----:B------:R-:W-:-:S04]  /*0220*/  LOP3.LUT R6, R5, 0x300, RZ, 0xc0, !PT ;  /* 0x0000030005067812 */ /* 0x000fc800078ec0ff */
[----:B------:R-:W-:Y:S02]  /*0230*/  ISETP.NE.AND P0, PT, R6, 0x300, PT ;  /* 0x000003000600780c */ /* 0x000fe40003f05270 */
[----:B------:R-:W-:-:S11]  /*0240*/  ISETP.GE.U32.AND P2, PT, R4, 0x300, PT ;  /* 0x000003000400780c */ /* 0x000fd60003f46070 */
[----:B------:R-:W-:Y:S05]  /*0250*/  @!P0 BRA `(.L_x_65) ;  /* 0x0000000000408947 */ /* 0x000fea0003800000 */
[----:B------:R-:W0:Y:S01]  /*0260*/  LDC.64 R6, c[0x0][0x380] ;  /* 0x0000e000ff067b82 */ /* 0x000e220000000a00 */
[----:B------:R-:W-:Y:S01]  /*0270*/  LEA.HI R4, R5, 0x1, RZ, 0x18 ;  /* 0x0000000105047811 */ /* 0x000fe200078fc0ff */
[----:B------:R-:W-:-:S03]  /*0280*/  IMAD.U32 R9, RZ, RZ, UR16 ;  /* 0x00000010ff097e24 */ /* 0x000fc6000f8e00ff */
[----:B------:R-:W-:Y:S01]  /*0290*/  LOP3.LUT R4, R4, 0x3, RZ, 0xc0, !PT ;  /* 0x0000000304047812 */ /* 0x000fe200078ec0ff */
[----:B------:R-:W-:-:S04]  /*02a0*/  IMAD R9, R9, 0x800, R8 ;  /* 0x0000080009097824 */ /* 0x000fc800078e0208 */
[----:B------:R-:W-:-:S07]  /*02b0*/  IMAD.MOV R10, RZ, RZ, -R4 ;  /* 0x000000ffff0a7224 */ /* 0x000fce00078e0a04 */
.L_x_66:
[----:B0-----:R-:W-:-:S06]  /*02c0*/  IMAD.WIDE.U32 R4, R9, 0x8, R6 ;  /* 0x0000000809047825 */ /* 0x001fcc00078e0006 */
[----:B------:R-:W2:Y:S01]  /*02d0*/  LDG.E.64.CONSTANT R4, desc[UR10][R4.64] ;  /* 0x0000000a04047981 */ /* 0x000ea2000c1e9b00 */
[----:B------:R-:W-:Y:S02]  /*02e0*/  VIADD R10, R10, 0x1 ;  /* 0x000000010a0a7836 */ /* 0x000fe40000000000 */
[----:B------:R-:W-:Y:S02]  /*02f0*/  VIADD R8, R8, 0x100 ;  /* 0x0000010008087836 */ /* 0x000fe40000000000 */
[----:B------:R-:W-:Y:S01]  /*0300*/  VIADD R9, R9, 0x100 ;  /* 0x0000010009097836 */ /* 0x000fe20000000000 */
[----:B------:R-:W-:Y:S01]  /*0310*/  ISETP.NE.AND P1, PT, R10, RZ, PT ;  /* 0x000000ff0a00720c */ /* 0x000fe20003f25270 */
[----:B--2--5:R-:W-:-:S06]  /*0320*/  DSETP.GEU.AND P0, PT, R2, R4, PT ;  /* 0x000000040200722a */ /* 0x024fcc0003f0e000 */
[----:B------:R-:W-:Y:S02]  /*0330*/  FSEL R2, R4, R2, !P0 ;  /* 0x0000000204027208 */ /* 0x000fe40004000000 */
[----:B------:R-:W-:-:S04]  /*0340*/  FSEL R3, R5, R3, !P0 ;  /* 0x0000000305037208 */ /* 0x000fc80004000000 */
[----:B------:R-:W-:Y:S05]  /*0350*/  @P1 BRA `(.L_x_66) ;  /* 0xfffffffc00d81947 */ /* 0x000fea000383ffff */
.L_x_65:
[----:B------:R-:W-:Y:S05]  /*0360*/  BSYNC.RECONVERGENT B2 ;  /* 0x0000000000027941 */ /* 0x000fea0003800200 */
.L_x_64:
[----:B------:R-:W-:Y:S05]  /*0370*/  @!P2 BRA `(.L_x_63) ;  /* 0x000000000080a947 */ /* 0x000fea0003800000 */
[----:B------:R-:W0:Y:S01]  /*0380*/  LDC.64 R4, c[0x0][0x380] ;  /* 0x0000e000ff047b82 */ /* 0x000e220000000a00 */
[----:B------:R-:W-:Y:S02]  /*0390*/  IMAD.U32 R7, RZ, RZ, UR16 ;  /* 0x00000010ff077e24 */ /* 0x000fe4000f8e00ff */
[----:B------:R-:W-:Y:S02]  /*03a0*/  VIADD R6, R8, 0x200 ;  /* 0x0000020008067836 */ /* 0x000fe40000000000 */
[----:B------:R-:W-:-:S07]  /*03b0*/  IMAD R7, R7, 0x800, R8 ;  /* 0x0000080007077824 */ /* 0x000fce00078e0208 */
.L_x_67:
[----:B0-----:R-:W-:-:S04]  /*03c0*/  IMAD.WIDE.U32 R8, R7, 0x8, R4 ;  /* 0x0000000807087825 */ /* 0x001fc800078e0004 */
[----:B------:R-:W-:Y:S02]  /*03d0*/  VIADD R11, R7, 0x100 ;  /* 0x00000100070b7836 */ /* 0x000fe40000000000 */
[----:B------:R-:W2:Y:S02]  /*03e0*/  LDG.E.64.CONSTANT R8, desc[UR10][R8.64] ;  /* 0x0000000a08087981 */ /* 0x000ea4000c1e9b00 */
[----:B------:R-:W-:-:S04]  /*03f0*/  IMAD.WIDE.U32 R10, R11, 0x8, R4 ;  /* 0x000000080b0a7825 */ /* 0x000fc800078e0004 */
[----:B------:R-:W-:Y:S02]  /*0400*/  VIADD R13, R7, 0x200 ;  /* 0x00000200070d7836 */ /* 0x000fe40000000000 */
[----:B------:R-:W3:Y:S02]  /*0410*/  LDG.E.64.CONSTANT R10, desc[UR10][R10.64] ;  /* 0x0000000a0a0a7981 */ /* 0x000ee4000c1e9b00 */
[----:B------:R-:W-:-:S04]  /*0420*/  IMAD.WIDE.U32 R12, R13, 0x8, R4 ;  /* 0x000000080d0c7825 */ /* 0x000fc800078e0004 */
[----:B------:R-:W-:Y:S02]  /*0430*/  VIADD R15, R7, 0x300 ;  /* 0x00000300070f7836 */ /* 0x000fe40000000000 */
[----:B------:R-:W4:Y:S02]  /*0440*/  LDG.E.64.CONSTANT R12, desc[UR10][R12.64] ;  /* 0x0000000a0c0c7981 */ /* 0x000f24000c1e9b00 */
[----:B------:R-:W-:-:S06]  /*0450*/  IMAD.WIDE.U32 R14, R15, 0x8, R4 ;  /* 0x000000080f0e7825 */ /* 0x000fcc00078e0004 */
[----:B------:R-:W4:Y:S01]  /*0460*/  LDG.E.64.CONSTANT R14, desc[UR10][R14.64] ;  /* 0x0000000a0e0e7981 */ /* 0x000f22000c1e9b00 */
[----:B------:R-:W-:Y:S01]  /*0470*/  VIADD R7, R7, 0x400 ;  /* 0x0000040007077836 */ /* 0x000fe20000000000 */
[----:B--2--5:R-:W-:-:S06]  /*0480*/  DSETP.GEU.AND P0, PT, R2, R8, PT ;  /* 0x000000080200722a */ /* 0x024fcc0003f0e000 */
[----:B------:R-:W-:Y:S01]  /*0490*/  FSEL R2, R8, R2, !P0 ;  /* 0x0000000208027208 */ /* 0x000fe20004000000 */
[C---:B------:R-:W-:Y:S01]  /*04a0*/  VIADD R8, R6.reuse, 0x200 ;  /* 0x0000020006087836 */ /* 0x040fe20000000000 */
[----:B------:R-:W-:Y:S01]  /*04b0*/  FSEL R3, R9, R3, !P0 ;  /* 0x0000000309037208 */ /* 0x000fe20004000000 */
[----:B------:R-:W-:-:S03]  /*04c0*/  VIADD R6, R6, 0x400 ;  /* 0x0000040006067836 */ /* 0x000fc60000000000 */
[----:B------:R-:W-:Y:S02]  /*04d0*/  ISETP.GE.AND P1, PT, R8, UR12, PT ;  /* 0x0000000c08007c0c */ /* 0x000fe4000bf26270 */
        /* <DEDUP_REMOVED lines=8> */
[----:B------:R-:W-:Y:S01]  /*0560*/  FSEL R3, R15, R3, !P0 ;  /* 0x000000030f037208 */ /* 0x000fe20004000000 */
[----:B------:R-:W-:Y:S06]  /*0570*/  @!P1 BRA `(.L_x_67) ;  /* 0xfffffffc00909947 */ /* 0x000fec000383ffff */
.L_x_63:
[----:B------:R-:W-:Y:S05]  /*0580*/  BSYNC.RECONVERGENT B1 ;  /* 0x0000000000017941 */ /* 0x000fea0003800200 */
.L_x_62:
[----:B------:R-:W-:-:S09]  /*0590*/  UISETP.GE.U32.AND UP0, UPT, UR12, 0x100, UPT ;  /* 0x000001000c00788c */ /* 0x000fd2000bf06070 */
[----:B------:R-:W-:Y:S05]  /*05a0*/  BRA.U !UP0, `(.L_x_68) ;  /* 0x00000005082c7547 */ /* 0x000fea000b800000 */
        /* <DEDUP_REMOVED lines=11> */
[----:B------:R-:W-:Y:S04]  /*0660*/  SHFL.DOWN PT, R6, R4, 0x2, 0x1f ;  /* 0x08401f0004067f89 */ /* 0x000fe800000e0000 */
[----:B------:R-:W0:Y:S01]  /*0670*/  SHFL.DOWN PT, R7, R5, 0x2, 0x1f ;  /* 0x08401f0005077f89 */ /* 0x000e2200000e0000 */
[----:B------:R-:W1:Y:S01]  /*0680*/  @!P2 S2R R8, SR_CgaCtaId ;  /* 0x000000000008a919 */ /* 0x000e620000008800 */
[----:B0-----:R-:W-:-:S06]  /*0690*/  DSETP.GEU.AND P1, PT, R4, R6, PT ;  /* 0x000000060400722a */ /* 0x001fcc0003f2e000 */
[----:B------:R-:W-:Y:S02]  /*06a0*/  @!P0 FSEL R4, R6, R4, !P1 ;  /* 0x0000000406048208 */ /* 0x000fe40004800000 */
[----:B------:R-:W-:Y:S02]  /*06b0*/  @!P0 FSEL R5, R7, R5, !P1 ;  /* 0x0000000507058208 */ /* 0x000fe40004800000 */
[----:B------:R-:W-:Y:S01]  /*06c0*/  ISETP.GT.AND P0, PT, R9, 0x1b, PT ;  /* 0x0000001b0900780c */ /* 0x000fe20003f04270 */
[----:B------:R-:W-:Y:S01]  /*06d0*/  SHFL.DOWN PT, R2, R4, 0x4, 0x1f ;  /* 0x08801f0004027f89 */ /* 0x000fe200000e0000 */
[----:B------:R-:W-:Y:S02]  /*06e0*/  @!P2 MOV R7, 0x400 ;  /* 0x000004000007a802 */ /* 0x000fe40000000f00 */
[----:B------:R-:W-:Y:S01]  /*06f0*/  @!P2 SHF.R.U32.HI R6, RZ, 0x2, R0 ;  /* 0x00000002ff06a819 */ /* 0x000fe20000011600 */
[----:B------:R-:W0:Y:S01]  /*0700*/  SHFL.DOWN PT, R3, R5, 0x4, 0x1f ;  /* 0x08801f0005037f89 */ /* 0x000e2200000e0000 */
[----:B-1----:R-:W-:-:S02]  /*0710*/  @!P2 LEA R11, R8, R7, 0x18 ;  /* 0x00000007080ba211 */ /* 0x002fc400078ec0ff */
[----:B------:R-:W-:-:S05]  /*0720*/  @!P2 LOP3.LUT R8, R6, 0xf8, RZ, 0xc0, !PT ;  /* 0x000000f80608a812 */ /* 0x000fca00078ec0ff */
        /* <DEDUP_REMOVED lines=26> */
[----:B-1----:R-:W1:Y:S04]  /*08d0*/  LDS.128 R4, [UR4+0x20] ;  /* 0x00002004ff047984 */ /* 0x002e680008000c00 */
[----:B------:R-:W2:Y:S01]  /*08e0*/  LDS.128 R8, [UR4+0x30] ;  /* 0x00003004ff087984 */ /* 0x000ea20008000c00 */
        /* <DEDUP_REMOVED lines=8> */
[----:B------:R-:W-:Y:S02]  /*0970*/  FSEL R5, R5, R3, !P1 ;  /* 0x0000000305057208 */ /* 0x000fe40004800000 */
[----:B------:R-:W0:Y:S04]  /*0980*/  LDS.64 R2, [UR4+0x40] ;  /* 0x00004004ff027984 */ /* 0x000e280008000a00 */
[----:B------:R-:W-:-:S06]  /*0990*/  DSETP.GEU.AND P1, PT, R4, R6, PT ;  /* 0x000000060400722a */ /* 0x000fcc0003f2e000 */
[----:B------:R-:W-:Y:S02]  /*09a0*/  FSEL R4, R6, R4, !P1 ;  /* 0x0000000406047208 */ /* 0x000fe40004800000 */
[----:B------:R-:W-:-:S06]  /*09b0*/  FSEL R5, R7, R5, !P1 ;  /* 0x0000000507057208 */ /* 0x000fcc0004800000 */
[----:B--2---:R-:W-:-:S06]  /*09c0*/  DSETP.GEU.AND P1, PT, R4, R8, PT ;  /* 0x000000080400722a */ /* 0x004fcc0003f2e000 */
[----:B------:R-:W-:Y:S02]  /*09d0*/  FSEL R4, R8, R4, !P1 ;  /* 0x0000000408047208 */ /* 0x000fe40004800000 */
[----:B------:R-:W-:-:S06]  /*09e0*/  FSEL R5, R9, R5, !P1 ;  /* 0x0000000509057208 */ /* 0x000fcc0004800000 */
[----:B------:R-:W-:-:S06]  /*09f0*/  DSETP.GEU.AND P1, PT, R4, R10, PT ;  /* 0x0000000a0400722a */ /* 0x000fcc0003f2e000 */
[----:B------:R-:W-:Y:S02]  /*0a00*/  FSEL R4, R10, R4, !P1 ;  /* 0x000000040a047208 */ /* 0x000fe40004800000 */
[----:B------:R-:W-:-:S06]  /*0a10*/  FSEL R5, R11, R5, !P1 ;  /* 0x000000050b057208 */ /* 0x000fcc0004800000 */
[----:B0-----:R-:W-:-:S06]  /*0a20*/  DSETP.GEU.AND P1, PT, R4, R2, PT ;  /* 0x000000020400722a */ /* 0x001fcc0003f2e000 */
[----:B------:R-:W-:Y:S02]  /*0a30*/  FSEL R2, R2, R4, !P1 ;  /* 0x0000000402027208 */ /* 0x000fe40004800000 */
[----:B------:R-:W-:Y:S01]  /*0a40*/  FSEL R3, R3, R5, !P1 ;  /* 0x0000000503037208 */ /* 0x000fe20004800000 */
[----:B------:R-:W-:Y:S06]  /*0a50*/  BRA `(.L_x_69) ;  /* 0x00000034005c7947 */ /* 0x000fec0003800000 */
.L_x_68:
[----:B------:R-:W-:Y:S01]  /*0a60*/  LOP3.LUT R4, R0, 0x3e0, RZ, 0xc0, !PT ;  /* 0x000003e000047812 */ /* 0x000fe200078ec0ff */
[----:B------:R-:W0:Y:S04]  /*0a70*/  S2R R10, SR_LANEID ;  /* 0x00000000000a7919 */ /* 0x000e280000000000 */
[----:B------:R-:W-:Y:S01]  /*0a80*/  VIADD R5, R4, 0x20 ;  /* 0x0000002004057836 */ /* 0x000fe20000000000 */
[----:B------:R-:W-:-:S04]  /*0a90*/  LOP3.LUT R4, RZ, R4, RZ, 0x33, !PT ;  /* 0x00000004ff047212 */ /* 0x000fc800078e33ff */
[----:B------:R-:W-:Y:S01]  /*0aa0*/  ISETP.GT.U32.AND P0, PT, R5, UR12, PT ;  /* 0x0000000c05007c0c */ /* 0x000fe2000bf04070 */
[----:B------:R-:W-:-:S05]  /*0ab0*/  VIADD R4, R4, UR12 ;  /* 0x0000000c04047c36 */ /* 0x000fca0008000000 */
[----:B------:R-:W-:-:S05]  /*0ac0*/  SEL R5, R4, 0x1f, P0 ;  /* 0x0000001f04057807 */ /* 0x000fca0000000000 */
[----:B-----5:R-:W-:Y:S04]  /*0ad0*/  SHFL.DOWN PT, R6, R2, 0x1, R5 ;  /* 0x0820000002067989 */ /* 0x020fe800000e0005 */
[----:B------:R-:W1:Y:S01]  /*0ae0*/  SHFL.DOWN PT, R7, R3, 0x1, R5 ;  /* 0x0820000003077989 */ /* 0x000e6200000e0005 */
[----:B0-----:R-:W-:Y:S01]  /*0af0*/  ISETP.GE.AND P0, PT, R10, R5, PT ;  /* 0x000000050a00720c */ /* 0x001fe20003f06270 */
[----:B-1----:R-:W-:-:S06]  /*0b00*/  DSETP.GEU.AND P1, PT, R2, R6, PT ;  /* 0x000000060200722a */ /* 0x002fcc0003f2e000 */
[-C--:B------:R-:W-:Y:S01]  /*0b10*/  FSEL R9, R6, R2.reuse, !P1 ;  /* 0x0000000206097208 */ /* 0x080fe20004800000 */
[----:B------:R-:W-:Y:S01]  /*0b20*/  VIADD R6, R10, 0x2 ;  /* 0x000000020a067836 */ /* 0x000fe20000000000 */
[-C--:B------:R-:W-:Y:S02]  /*0b30*/  FSEL R7, R7, R3.reuse, !P1 ;  /* 0x0000000307077208 */ /* 0x080fe40004800000 */
[----:B------:R-:W-:Y:S02]  /*0b40*/  FSEL R4, R9, R2, !P0 ;  /* 0x0000000209047208 */ /* 0x000fe40004000000 */
[----:B------:R-:W-:Y:S02]  /*0b50*/  FSEL R7, R7, R3, !P0 ;  /* 0x0000000307077208 */ /* 0x000fe40004000000 */
[----:B------:R-:W-:Y:S01]  /*0b60*/  ISETP.GT.AND P0, PT, R6, R5, PT ;  /* 0x000000050600720c */ /* 0x000fe20003f04270 */
[----:B------:R-:W-:Y:S01]  /*0b70*/  SHFL.DOWN PT, R8, R4, 0x2, R5 ;  /* 0x0840000004087989 */ /* 0x000fe200000e0005 */
[----:B------:R-:W-:-:S03]  /*0b80*/  IMAD.MOV.U32 R6, RZ, RZ, R4 ;  /* 0x000000ffff067224 */ /* 0x000fc600078e0004 */
[----:B------:R-:W0:Y:S03]  /*0b90*/  SHFL.DOWN PT, R9, R7, 0x2, R5 ;  /* 0x0840000007097989 */ /* 0x000e2600000e0005 */
[----:B0-----:R-:W-:Y:S01]  /*0ba0*/  DSETP.GEU.AND P1, PT, R6, R8, PT ;  /* 0x000000080600722a */ /* 0x001fe20003f2e000 */
[----:B------:R-:W-:-:S05]  /*0bb0*/  VIADD R6, R10, 0x4 ;  /* 0x000000040a067836 */ /* 0x000fca0000000000 */
[----:B------:R-:W-:Y:S02]  /*0bc0*/  @!P0 FSEL R4, R8, R4, !P1 ;  /* 0x0000000408048208 */ /* 0x000fe40004800000 */
[----:B------:R-:W-:Y:S02]  /*0bd0*/  @!P0 FSEL R7, R9, R7, !P1 ;  /* 0x0000000709078208 */ /* 0x000fe40004800000 */
        /* <DEDUP_REMOVED lines=10> */
[----:B------:R-:W-:Y:S01]  /*0c80*/  IMAD.MOV.U32 R6, RZ, RZ, R4 ;  /* 0x000000ffff067224 */ /* 0x000fe200078e0004 */
[C---:B------:R-:W-:Y:S02]  /*0c90*/  ISETP.NE.AND P0, PT, R10.reuse, RZ, PT ;  /* 0x000000ff0a00720c */ /* 0x040fe40003f05270 */
[----:B------:R-:W0:Y:S11]  /*0ca0*/  SHFL.DOWN PT, R3, R7, 0x8, R5 ;  /* 0x0900000007037989 */ /* 0x000e3600000e0005 */
[----:B------:R-:W1:Y:S01]  /*0cb0*/  @!P0 S2R R9, SR_CgaCtaId ;  /* 0x0000000000098919 */ /* 0x000e620000008800 */
[----:B------:R-:W-:Y:S01]  /*0cc0*/  @!P0 MOV R8, 0x400 ;  /* 0x0000040000088802 */ /* 0x000fe20000000f00 */
[----:B0-----:R-:W-:Y:S01]  /*0cd0*/  DSETP.GEU.AND P2, PT, R6, R2, PT ;  /* 0x000000020600722a */ /* 0x001fe20003f4e000 */
[----:B------:R-:W-:-:S05]  /*0ce0*/  VIADD R6, R10, 0x10 ;  /* 0x000000100a067836 */ /* 0x000fca0000000000 */
[----:B------:R-:W-:Y:S02]  /*0cf0*/  @!P1 FSEL R4, R2, R4, !P2 ;  /* 0x0000000402049208 */ /* 0x000fe40005000000 */
[----:B------:R-:W-:Y:S02]  /*0d00*/  @!P1 FSEL R7, R3, R7, !P2 ;  /* 0x0000000703079208 */ /* 0x000fe40005000000 */
[----:B------:R-:W-:Y:S01]  /*0d10*/  ISETP.GT.AND P1, PT, R6, R5, PT ;  /* 0x000000050600720c */ /* 0x000fe20003f24270 */
[----:B------:R-:W-:Y:S01]  /*0d20*/  SHFL.DOWN PT, R2, R4, 0x10, R5 ;  /* 0x0a00000004027989 */ /* 0x000fe200000e0005 */
[----:B------:R-:W-:-:S03]  /*0d30*/  @!P0 SHF.R.U32.HI R6, RZ, 0x2, R0 ;  /* 0x00000002ff068819 */ /* 0x000fc60000011600 */
[----:B------:R0:W2:Y:S01]  /*0d40*/  SHFL.DOWN PT, R3, R7, 0x10, R5 ;  /* 0x0a00000007037989 */ /* 0x0000a200000e0005 */
[----:B------:R-:W-:Y:S02]  /*0d50*/  @!P0 LOP3.LUT R6, R6, 0xf8, RZ, 0xc0, !PT ;  /* 0x000000f806068812 */ /* 0x000fe400078ec0ff */
[----:B-1----:R-:W-:-:S05]  /*0d60*/  @!P0 LEA R9, R9, R8, 0x18 ;  /* 0x0000000809098211 */ /* 0x002fca00078ec0ff */
[----:B------:R-:W-:Y:S02]  /*0d70*/  @!P0 IMAD.IADD R9, R6, 0x1, R9 ;  /* 0x0000000106098824 */ /* 0x000fe400078e0209 */
[----:B0-----:R-:W-:-:S06]  /*0d80*/  IMAD.MOV.U32 R5, RZ, RZ, R7 ;  /* 0x000000ffff057224 */ /* 0x001fcc00078e0007 */
[----:B--2---:R-:W-:-:S06]  /*0d90*/  DSETP.GEU.AND P2, PT, R4, R2, PT ;  /* 0x000000020400722a */ /* 0x004fcc0003f4e000 */
[----:B------:R-:W-:Y:S02]  /*0da0*/  @!P1 FSEL R4, R2, R4, !P2 ;  /* 0x0000000402049208 */ /* 0x000fe40005000000 */
[----:B------:R-:W-:-:S03]  /*0db0*/  @!P1 FSEL R7, R3, R7, !P2 ;  /* 0x0000000703079208 */ /* 0x000fc60005000000 */
[----:B------:R-:W-:Y:S02]  /*0dc0*/  IMAD.MOV.U32 R2, RZ, RZ, R4 ;  /* 0x000000ffff027224 */ /* 0x000fe400078e0004 */
[----:B------:R-:W-:-:S05]  /*0dd0*/  IMAD.MOV.U32 R3, RZ, RZ, R7 ;  /* 0x000000ffff037224 */ /* 0x000fca00078e0007 */
[----:B------:R1:W-:Y:S01]  /*0de0*/  @!P0 STS.64 [R9+0x8], R2 ;  /* 0x0000080209008388 */ /* 0x0003e20000000a00 */
[----:B------:R-:W-:Y:S01]  /*0df0*/  BAR.SYNC.DEFER_BLOCKING 0x0 ;  /* 0x0000000000007b1d */ /* 0x000fe20000010000 */
[----:B------:R-:W-:-:S13]  /*0e00*/  ISETP.NE.AND P0, PT, R0, RZ, PT ;  /* 0x000000ff0000720c */ /* 0x000fda0003f05270 */
[----:B-1----:R-:W-:Y:S05]  /*0e10*/  @P0 BRA `(.L_x_69) ;  /* 0x00000030006c0947 */ /* 0x002fea0003800000 */
[----:B------:R-:W0:Y:S01]  /*0e20*/  S2UR UR5, SR_CgaCtaId ;  /* 0x00000000000579c3 */ /* 0x000e220000008800 */
[----:B------:R-:W-:Y:S01]  /*0e30*/  UMOV UR4, 0x400 ;  /* 0x0000040000047882 */ /* 0x000fe20000000000 */
[----:B------:R-:W-:Y:S02]  /*0e40*/  UISETP.GT.U32.AND UP0, UPT, UR12, 0x20, UPT ;  /* 0x000000200c00788c */ /* 0x000fe4000bf04070 */
[----:B------:R-:W-:-:S04]  /*0e50*/  UISETP.GT.U32.AND UP1, UPT, UR12, 0x40, UPT ;  /* 0x000000400c00788c */ /* 0x000fc8000bf24070 */
[----:B------:R-:W-:Y:S01]  /*0e60*/  PLOP3.LUT P3, PT, PT, PT, UP0, 0x80, 0x8 ;  /* 0x000000000008781c */ /* 0x000fe20003f6f008 */
[----:B------:R-:W-:Y:S01]  /*0e70*/  UISETP.GT.U32.AND UP0, UPT, UR12, 0x60, UPT ;  /* 0x000000600c00788c */ /* 0x000fe2000bf04070 */
[----:B------:R-:W-:Y:S01]  /*0e80*/  PLOP3.LUT P2, PT, PT, PT, UP1, 0x80, 0x8 ;  /* 0x000000000008781c */ /* 0x000fe20003f4f018 */
[----:B0-----:R-:W-:-:S09]  /*0e90*/  ULEA UR4, UR5, UR4, 0x18 ;  /* 0x0000000405047291 */ /* 0x001fd2000f8ec0ff */
[----:B------:R-:W0:Y:S04]  /*0ea0*/  LDS.128 R12, [UR4+0x10] ;  /* 0x00001004ff0c7984 */ /* 0x000e280008000c00 */
[----:B------:R-:W1:Y:S01]  /*0eb0*/  LDS.128 R4, [UR4+0x20] ;  /* 0x00002004ff047984 */ /* 0x000e620008000c00 */
[----:B0-----:R-:W-:-:S06]  /*0ec0*/  DSETP.GEU.AND P1, PT, R2, R12, PT ;  /* 0x0000000c0200722a */ /* 0x001fcc0003f2e000 */
[-C--:B------:R-:W-:Y:S02]  /*0ed0*/  FSEL R9, R12, R2.reuse, !P1 ;  /* 0x000000020c097208 */ /* 0x080fe40004800000 */
[-C--:B------:R-:W-:Y:S02]  /*0ee0*/  FSEL R11, R13, R3.reuse, !P1 ;  /* 0x000000030d0b7208 */ /* 0x080fe40004800000 */
[----:B------:R-:W-:Y:S02]  /*0ef0*/  FSEL R13, R9, R2, P3 ;  /* 0x00000002090d7208 */ /* 0x000fe40001800000 */
[----:B------:R-:W-:Y:S02]  /*0f00*/  FSEL R0, R11, R3, P3 ;  /* 0x000000030b007208 */ /* 0x000fe40001800000 */
[----:B------:R-:W-:Y:S01]  /*0f10*/  PLOP3.LUT P1, PT, PT, PT, UP0, 0x80, 0x8 ;  /* 0x000000000008781c */ /* 0x000fe20003f2f008 */
[----:B------:R-:W-:Y:S01]  /*0f20*/  IMAD.MOV.U32 R2, RZ, RZ, R13 ;  /* 0x000000ffff027224 */ /* 0x000fe200078e000d */
[----:B------:R-:W0:Y:S01]  /*0f30*/  LDS.128 R8, [UR4+0x30] ;  /* 0x00003004ff087984 */ /* 0x000e220008000c00 */
[----:B------:R-:W-:Y:S01]  /*0f40*/  IMAD.MOV.U32 R3, RZ, RZ, R0 ;  /* 0x000000ffff037224 */ /* 0x000fe200078e0000 */
[----:B------:R-:W-:-:S05]  /*0f50*/  UISETP.GT.U32.AND UP0, UPT, UR12, 0x80, UPT ;  /* 0x000000800c00788c */ /* 0x000fca000bf04070 */
[----:B------:R-:W-:-:S06]  /*0f60*/  DSETP.GEU.AND P3, PT, R2, R14, PT ;  /* 0x0000000e0200722a */ /* 0x000fcc0003f6e000 */
[----:B------:R-:W-:Y:S02]  /*0f70*/  @P2 FSEL R13, R14, R13, !P3 ;  /* 0x0000000d0e0d2208 */ /* 0x000fe40005800000 */
[----:B------:R-:W-:Y:S02]  /*0f80*/  @P2 FSEL R0, R15, R0, !P3 ;  /* 0x000000000f002208 */ /* 0x000fe40005800000 */
[----:B------:R-:W-:Y:S01]  /*0f90*/  PLOP3.LUT P2, PT, PT, PT, UP0, 0x80, 0x8 ;  /* 0x000000000008781c */ /* 0x000fe20003f4f008 */
[----:B------:R-:W-:Y:S01]  /*0fa0*/  IMAD.MOV.U32 R2, RZ, RZ, R13 ;  /* 0x000000ffff027224 */ /* 0x000fe200078e000d */
[----:B------:R-:W-:Y:S01]  /*0fb0*/  UISETP.GT.U32.AND UP0, UPT, UR12, 0xa0, UPT ;  /* 0x000000a00c00788c */ /* 0x000fe2000bf04070 */
[----:B------:R-:W-:-:S06]  /*0fc0*/  IMAD.MOV.U32 R3, RZ, RZ, R0 ;  /* 0x000000ffff037224 */ /* 0x000fcc00078e0000 */
[----:B-1----:R-:W-:Y:S01]  /*0fd0*/  DSETP.GEU.AND P3, PT, R2, R4, PT ;  /* 0x000000040200722a */ /* 0x002fe20003f6e000 */
[----:B------:R-:W1:Y:S05]  /*0fe0*/  LDS.64 R2, [UR4+0x40] ;  /* 0x00004004ff027984 */ /* 0x000e6a0008000a00 */
[----:B------:R-:W-:Y:S02]  /*0ff0*/  @P1 FSEL R13, R4, R13, !P3 ;  /* 0x0000000d040d1208 */ /* 0x000fe40005800000 */
[----:B------:R-:W-:Y:S02]  /*1000*/  @P1 FSEL R0, R5, R0, !P3 ;  /* 0x0000000005001208 */ /* 0x000fe40005800000 */
[----:B------:R-:W-:Y:S01]  /*1010*/  PLOP3.LUT P1, PT, PT, PT, UP0, 0x80, 0x8 ;  /* 0x000000000008781c */ /* 0x000fe20003f2f008 */
[----:B------:R-:W-:Y:S01]  /*1020*/  IMAD.MOV.U32 R4, RZ, RZ, R13 ;  /* 0x000000ffff047224 */ /* 0x000fe200078e000d */
[----:B------:R-:W-:Y:S01]  /*1030*/  UISETP.GT.U32.AND UP0, UPT, UR12, 0xc0, UPT ;  /* 0x000000c00c00788c */ /* 0x000fe2000bf04070 */
[----:B------:R-:W-:-:S06]  /*1040*/  IMAD.MOV.U32 R5, RZ, RZ, R0 ;  /* 0x000000ffff057224 */ /* 0x000fcc00078e0000 */
[----:B------:R-:W-:-:S06]  /*1050*/  DSETP.GEU.AND P3, PT, R4, R6, PT ;  /* 0x000000060400722a */ /* 0x000fcc0003f6e000 */
[----:B------:R-:W-:Y:S02]  /*1060*/  @P2 FSEL R13, R6, R13, !P3 ;  /* 0x0000000d060d2208 */ /* 0x000fe40005800000 */
[----:B------:R-:W-:Y:S02]  /*1070*/  @P2 FSEL R0, R7, R0, !P3 ;  /* 0x0000000007002208 */ /* 0x000fe40005800000 */
[----:B------:R-:W-:Y:S01]  /*1080*/  PLOP3.LUT P2, PT, PT, PT, UP0, 0x80, 0x8 ;  /* 0x000000000008781c */ /* 0x000fe20003f4f008 */
[----:B------:R-:W-:Y:S01]  /*1090*/  IMAD.MOV.U32 R4, RZ, RZ, R13 ;  /* 0x000000ffff047224 */ /* 0x000fe200078e000d */
[----:B------:R-:W-:Y:S01]  /*10a0*/  UISETP.GT.U32.AND UP0, UPT, UR12, 0xe0, UPT ;  /* 0x000000e00c00788c */ /* 0x000fe2000bf04070 */
[----:B------:R-:W-:-:S06]  /*10b0*/  IMAD.MOV.U32 R5, RZ, RZ, R0 ;  /* 0x000000ffff057224 */ /* 0x000fcc00078e0000 */
[----:B0-----:R-:W-:-:S06]  /*10c0*/  DSETP.GEU.AND P3, PT, R4, R8, PT ;  /* 0x000000080400722a */ /* 0x001fcc0003f6e000 */
[----:B------:R-:W-:Y:S02]  /*10d0*/  @P1 FSEL R13, R8, R13, !P3 ;  /* 0x0000000d080d1208 */ /* 0x000fe40005800000 */
[----:B------:R-:W-:Y:S02]  /*10e0*/  @P1 FSEL R0, R9, R0, !P3 ;  /* 0x0000000009001208 */ /* 0x000fe40005800000 */
[----:B------:R-:W-:Y:S01]  /*10f0*/  PLOP3.LUT P1, PT, PT, PT, UP0, 0x80, 0x8 ;  /* 0x000000000008781c */ /* 0x000fe20003f2f008 */
[----:B------:R-:W-:Y:S02]  /*1100*/  IMAD.MOV.U32 R4, RZ, RZ, R13 ;  /* 0x000000ffff047224 */ /* 0x000fe400078e000d */
[----:B------:R-:W-:-:S06]  /*1110*/  IMAD.MOV.U32 R5, RZ, RZ, R0 ;  /* 0x000000ffff057224 */ /* 0x000fcc00078e0000 */
[----:B------:R-:W-:-:S06]  /*1120*/  DSETP.GEU.AND P3, PT, R4, R10, PT ;  /* 0x0000000a0400722a */ /* 0x000fcc0003f6e000 */
[----:B------:R-:W-:Y:S02]  /*1130*/  @P2 FSEL R13, R10, R13, !P3 ;  /* 0x0000000d0a0d2208 */ /* 0x000fe40005800000 */
[----:B------:R-:W-:-:S03]  /*1140*/  @P2 FSEL R0, R11, R0, !P3 ;  /* 0x000000000b002208 */ /* 0x000fc60005800000 */
[----:B------:R-:W-:Y:S02]  /*1150*/  IMAD.MOV.U32 R4, RZ, RZ, R13 ;  /* 0x000000ffff047224 */ /* 0x000fe400078e000d */
[----:B------:R-:W-:-:S06]  /*1160*/  IMAD.MOV.U32 R5, RZ, RZ, R0 ;  /* 0x000000ffff057224 */ /* 0x000fcc00078e0000 */
[----:B-1----:R-:W-:-:S06]  /*1170*/  DSETP.GEU.AND P2, PT, R4, R2, PT ;  /* 0x000000020400722a */ /* 0x002fcc0003f4e000 */
[----:B------:R-:W-:Y:S02]  /*1180*/  @P1 FSEL R13, R2, R13, !P2 ;  /* 0x0000000d020d1208 */ /* 0x000fe40005000000 */
[----:B------:R-:W-:-:S03]  /*1190*/  @P1 FSEL R0, R3, R0, !P2 ;  /* 0x0000000003001208 */ /* 0x000fc60005000000 */
[----:B------:R-:W-:Y:S02]  /*11a0*/  IMAD.MOV.U32 R2, RZ, RZ, R13 ;  /* 0x000000ffff027224 */ /* 0x000fe400078e000d */
[----:B------:R-:W-:Y:S01]  /*11b0*/  IMAD.MOV.U32 R3, RZ, RZ, R0 ;  /* 0x000000ffff037224 */ /* 0x000fe200078e0000 */
[----:B------:R-:W-:Y:S06]  /*11c0*/  BRA `(.L_x_69) ;  /* 0x0000002c00807947 */ /* 0x000fec0003800000 */
.L_x_59:
[----:B------:R-:W0:Y:S01]  /*11d0*/  S2R R0, SR_TID.X ;  /* 0x0000000000007919 */ /* 0x000e220000002100 */
[----:B------:R-:W1:Y:S01]  /*11e0*/  LDC.64 R20, c[0x0][0x380] ;  /* 0x0000e000ff147b82 */ /* 0x000e620000000a00 */
[----:B------:R-:W-:Y:S02]  /*11f0*/  IMAD.U32 R3, RZ, RZ, UR16 ;  /* 0x00000010ff037e24 */ /* 0x000fe4000f8e00ff */
[----:B0-----:R-:W-:-:S04]  /*1200*/  IMAD.SHL.U32 R2, R0, 0x4, RZ ;  /* 0x0000000400027824 */ /* 0x001fc800078e00ff */
[----:B------:R-:W-:-:S04]  /*1210*/  IMAD R3, R3, 0x800, R2 ;  /* 0x0000080003037824 */ /* 0x000fc800078e0202 */
[----:B-1----:R-:W-:-:S05]  /*1220*/  IMAD.WIDE.U32 R20, R3, 0x8, R20 ;  /* 0x0000000803147825 */ /* 0x002fca00078e0014 */
[----:B------:R-:W2:Y:S04]  /*1230*/  LDG.E.128.CONSTANT R4, desc[UR10][R20.64] ;  /* 0x0000000a14047981 */ /* 0x000ea8000c1e9d00 */
[----:B------:R-:W3:Y:S04]  /*1240*/  LDG.E.128.CONSTANT R8, desc[UR10][R20.64+0x10] ;  /* 0x0000100a14087981 */ /* 0x000ee8000c1e9d00 */
[----:B------:R-:W4:Y:S04]  /*1250*/  LDG.E.128.CONSTANT R12, desc[UR10][R20.64+0x2000] ;  /* 0x0020000a140c7981 */ /* 0x000f28000c1e9d00 */
[----:B------:R-:W5:Y:S01]  /*1260*/  LDG.E.128.CONSTANT R16, desc[UR10][R20.64+0x2010] ;  /* 0x0020100a14107981 */ /* 0x000f62000c1e9d00 */
[----:B------:R-:W-:Y:S01]  /*1270*/  UISETP.GE.U32.AND UP0, UPT, UR12, UR5, UPT ;  /* 0x000000050c00728c */ /* 0x000fe2000bf06070 */
        /* <DEDUP_REMOVED lines=21> */
[----:B------:R-:W-:Y:S06]  /*13d0*/  BRA.U !UP0, `(.L_x_70) ;  /* 0x0000000508dc7547 */ /* 0x000fec000b800000 */
[----:B------:R-:W-:Y:S02]  /*13e0*/  ULEA UR6, UR16, UR5, 0xb ;  /* 0x0000000510067291 */ /* 0x000fe4000f8e58ff */
[----:B------:R-:W-:Y:S01]  /*13f0*/  UIADD3 UR14, UPT, UPT, UR8, -0x800, URZ ;  /* 0xfffff800080e7890 */ /* 0x000fe2000fffe0ff */
[----:B------:R-:W0:Y:S03]  /*1400*/  LDCU UR9, c[0x0][0x3a8] ;  /* 0x00007500ff0977ac */ /* 0x000e260008000800 */
[----:B------:R-:W-:Y:S01]  /*1410*/  VIADD R3, R0, UR6 ;  /* 0x0000000600037c36 */ /* 0x000fe20008000000 */
[----:B------:R-:W-:Y:S01]  /*1420*/  UISETP.GT.U32.AND UP0, UPT, UR6, UR14, UPT ;  /* 0x0000000e0600728c */ /* 0x000fe2000bf04070 */
[----:B------:R-:W1:Y:S01]  /*1430*/  LDCU.64 UR18, c[0x0][0x380] ;  /* 0x00007000ff1277ac */ /* 0x000e620008000a00 */
[----:B------:R-:W-:Y:S01]  /*1440*/  UIADD3 UR13, UPT, UPT, UR6, 0x100, URZ ;  /* 0x00000100060d7890 */ /* 0x000fe2000fffe0ff */
[----:B------:R-:W-:Y:S01]  /*1450*/  UMOV UR4, URZ ;  /* 0x000000ff00047c82 */ /* 0x000fe20008000000 */
[----:B------:R-:W-:-:S05]  /*1460*/  UMOV UR7, UR6 ;  /* 0x0000000600077c82 */ /* 0x000fca0008000000 */
[----:B------:R-:W-:Y:S05]  /*1470*/  BRA.U UP0, `(.L_x_71) ;  /* 0x0000000100a87547 */ /* 0x000fea000b800000 */
.L_x_72:
[----:B------:R-:W-:-:S05]  /*1480*/  IADD3 R4, P0, PT, R2, UR7, RZ ;  /* 0x0000000702047c10 */ /* 0x000fca000ff1e0ff */
[----:B------:R-:W-:Y:S01]  /*1490*/  IMAD.X R5, RZ, RZ, RZ, P0 ;  /* 0x000000ffff057224 */ /* 0x000fe200000e06ff */
[----:B-1----:R-:W-:-:S04]  /*14a0*/  LEA R22, P0, R4, UR18, 0x3 ;  /* 0x0000001204167c11 */ /* 0x002fc8000f8018ff */
[----:B------:R-:W-:-:S05]  /*14b0*/  LEA.HI.X R23, R4, UR19, R5, 0x3, P0 ;  /* 0x0000001304177c11 */ /* 0x000fca00080f1c05 */
[----:B------:R-:W2:Y:S04]  /*14c0*/  LDG.E.128.CONSTANT R4, desc[UR10][R22.64] ;  /* 0x0000000a16047981 */ /* 0x000ea8000c1e9d00 */
[----:B------:R-:W3:Y:S04]  /*14d0*/  LDG.E.128.CONSTANT R8, desc[UR10][R22.64+0x10] ;  /* 0x0000100a16087981 */ /* 0x000ee8000c1e9d00 */
[----:B------:R-:W4:Y:S04]  /*14e0*/  LDG.E.128.CONSTANT R12, desc[UR10][R22.64+0x2000] ;  /* 0x0020000a160c7981 */ /* 0x000f28000c1e9d00 */
[----:B------:R-:W5:Y:S01]  /*14f0*/  LDG.E.128.CONSTANT R16, desc[UR10][R22.64+0x2010] ;  /* 0x0020100a16107981 */ /* 0x000f62000c1e9d00 */
[----:B0-----:R-:W-:-:S02]  /*1500*/  UMOV UR8, UR9 ;  /* 0x0000000900087c82 */ /* 0x001fc40008000000 */
[----:B------:R-:W-:-:S04]  /*1510*/  UIADD3 UR15, UPT, UPT, -UR7, UR8, URZ ;  /* 0x00000008070f7290 */ /* 0x000fc8000fffe1ff */
[----:B------:R-:W-:Y:S01]  /*1520*/  UISETP.GE.U32.AND UP0, UPT, UR15, UR5, UPT ;  /* 0x000000050f00728c */ /* 0x000fe2000bf06070 */
        /* <DEDUP_REMOVED lines=25> */
[----:B------:R-:W-:Y:S02]  /*16c0*/  UIADD3 UR7, UPT, UPT, UR5, UR7, URZ ;  /* 0x0000000705077290 */ /* 0x000fe4000fffe0ff */
[----:B------:R-:W-:Y:S01]  /*16d0*/  VIADD R3, R3, UR5 ;  /* 0x0000000503037c36 */ /* 0x000fe20008000000 */
[----:B------:R-:W-:Y:S02]  /*16e0*/  UIADD3 UR4, UPT, UPT, UR4, 0x1, URZ ;  /* 0x0000000104047890 */ /* 0x000fe4000fffe0ff */
[----:B------:R-:W-:Y:S02]  /*16f0*/  UISETP.GT.U32.AND UP0, UPT, UR7, UR14, UPT ;  /* 0x0000000e0700728c */ /* 0x000fe4000bf04070 */
[----:B------:R-:W-:-:S07]  /*1700*/  UIADD3 UR13, UPT, UPT, UR5, UR13, URZ ;  /* 0x0000000d050d7290 */ /* 0x000fce000fffe0ff */
[----:B------:R-:W-:Y:S05]  /*1710*/  BRA.U !UP0, `(.L_x_72) ;  /* 0xfffffffd08587547 */ /* 0x000fea000b83ffff */
.L_x_71:
[----:B------:R-:W-:-:S09]  /*1720*/  UISETP.GE.U32.AND UP0, UPT, UR7, UR8, UPT ;  /* 0x000000080700728c */ /* 0x000fd2000bf06070 */
[----:B------:R-:W-:Y:S05]  /*1730*/  BRA.U UP0, `(.L_x_70) ;  /* 0x0000000500047547 */ /* 0x000fea000b800000 */
[----:B------:R-:W-:Y:S01]  /*1740*/  UIADD3 UR5, UPT, UPT, -UR7, UR8, URZ ;  /* 0x0000000807057290 */ /* 0x000fe2000fffe1ff */
[----:B------:R-:W-:Y:S05]  /*1750*/  BSSY.RECONVERGENT B1, `(.L_x_70) ;  /* 0x000003f000017945 */ /* 0x000fea0003800200 */
[----:B------:R-:W-:-:S13]  /*1760*/  ISETP.GE.AND P0, PT, R0, UR5, PT ;  /* 0x0000000500007c0c */ /* 0x000fda000bf06270 */
[----:B------:R-:W-:Y:S05]  /*1770*/  @P0 BRA `(.L_x_73) ;  /* 0x0000000000f00947 */ /* 0x000fea0003800000 */
[----:B------:R-:W2:Y:S01]  /*1780*/  LDC R5, c[0x0][0x3ac] ;  /* 0x0000eb00ff057b82 */ /* 0x000ea20000000800 */
[----:B------:R-:W-:Y:S01]  /*1790*/  LOP3.LUT R2, RZ, R0, RZ, 0x33, !PT ;  /* 0x00000000ff027212 */ /* 0x000fe200078e33ff */
[----:B------:R-:W-:Y:S01]  /*17a0*/  BSSY.RECONVERGENT B2, `(.L_x_74) ;  /* 0x0000019000027945 */ /* 0x000fe20003800200 */
[----:B------:R-:W-:-:S03]  /*17b0*/  IMAD.MOV.U32 R8, RZ, RZ, R0 ;  /* 0x000000ffff087224 */ /* 0x000fc600078e0000 */
[----:B------:R-:W-:-:S04]  /*17c0*/  VIADD R2, R2, UR8 ;  /* 0x0000000802027c36 */ /* 0x000fc80008000000 */
[C---:B------:R-:W-:Y:S01]  /*17d0*/  VIADD R4, R2.reuse, -UR6 ;  /* 0x8000000602047c36 */ /* 0x040fe20008000000 */
[C---:B------:R-:W-:Y:S02]  /*17e0*/  LOP3.LUT R6, R2.reuse, 0x300, RZ, 0xc0, !PT ;  /* 0x0000030002067812 */ /* 0x040fe400078ec0ff */
[----:B------:R-:W-:Y:S02]  /*17f0*/  LEA.HI R2, R2, 0x1, RZ, 0x18 ;  /* 0x0000000102027811 */ /* 0x000fe400078fc0ff */
[----:B------:R-:W-:Y:S01]  /*1800*/  ISETP.NE.AND P0, PT, R6, 0x300, PT ;  /* 0x000003000600780c */ /* 0x000fe20003f05270 */
[----:B--2---:R-:W-:-:S04]  /*1810*/  IMAD R5, R5, UR4, RZ ;  /* 0x0000000405057c24 */ /* 0x004fc8000f8e02ff */
[----:B------:R-:W-:-:S05]  /*1820*/  IMAD R4, R5, -0x800, R4 ;  /* 0xfffff80005047824 */ /* 0x000fca00078e0204 */
[----:B------:R-:W-:-:S03]  /*1830*/  ISETP.GE.U32.AND P2, PT, R4, 0x300, PT ;  /* 0x000003000400780c */ /* 0x000fc60003f46070 */
[----:B------:R-:W-:Y:S10]  /*1840*/  @!P0 BRA `(.L_x_75) ;  /* 0x0000000000388947 */ /* 0x000ff40003800000 */
[----:B------:R-:W2:Y:S01]  /*1850*/  LDC.64 R6, c[0x0][0x380] ;  /* 0x0000e000ff067b82 */ /* 0x000ea20000000a00 */
[----:B------:R-:W-:Y:S01]  /*1860*/  LOP3.LUT R2, R2, 0x3, RZ, 0xc0, !PT ;  /* 0x0000000302027812 */ /* 0x000fe200078ec0ff */
[----:B------:R-:W-:-:S04]  /*1870*/  IMAD.MOV.U32 R8, RZ, RZ, R0 ;  /* 0x000000ffff087224 */ /* 0x000fc800078e0000 */
[----:B------:R-:W-:-:S07]  /*1880*/  IMAD.MOV R2, RZ, RZ, -R2 ;  /* 0x000000ffff027224 */ /* 0x000fce00078e0a02 */
.L_x_76:
[----:B--2---:R-:W-:-:S06]  /*1890*/  IMAD.WIDE.U32 R4, R3, 0x8, R6 ;  /* 0x0000000803047825 */ /* 0x004fcc00078e0006 */
        /* <DEDUP_REMOVED lines=9> */
.L_x_75:
[----:B01----:R-:W-:Y:S05]  /*1930*/  BSYNC.RECONVERGENT B2 ;  /* 0x0000000000027941 */ /* 0x003fea0003800200 */
.L_x_74:
[----:B------:R-:W-:Y:S05]  /*1940*/  @!P2 BRA `(.L_x_73) ;  /* 0x00000000007ca947 */ /* 0x000fea0003800000 */
[----:B------:R-:W0:Y:S01]  /*1950*/  LDC.64 R2, c[0x0][0x380] ;  /* 0x0000e000ff027b82 */ /* 0x000e220000000a00 */
[C---:B------:R-:W-:Y:S02]  /*1960*/  VIADD R4, R8.reuse, 0x200 ;  /* 0x0000020008047836 */ /* 0x040fe40000000000 */
[----:B------:R-:W-:-:S07]  /*1970*/  VIADD R5, R8, UR13 ;  /* 0x0000000d08057c36 */ /* 0x000fce0008000000 */
.L_x_77:
[----:B------:R-:W-:-:S04]  /*1980*/  VIADD R7, R5, 0xffffff00 ;  /* 0xffffff0005077836 */ /* 0x000fc80000000000 */
[----:B0-----:R-:W-:-:S06]  /*1990*/  IMAD.WIDE.U32 R6, R7, 0x8, R2 ;  /* 0x0000000807067825 */ /* 0x001fcc00078e0002 */
[----:B------:R-:W2:Y:S01]  /*19a0*/  LDG.E.64.CONSTANT R6, desc[UR10][R6.64] ;  /* 0x0000000a06067981 */ /* 0x000ea2000c1e9b00 */
[----:B------:R-:W-:-:S04]  /*19b0*/  IMAD.WIDE.U32 R8, R5, 0x8, R2 ;  /* 0x0000000805087825 */ /* 0x000fc800078e0002 */
[----:B------:R-:W-:Y:S02]  /*19c0*/  VIADD R11, R5, 0x100 ;  /* 0x00000100050b7836 */ /* 0x000fe40000000000 */
[----:B------:R-:W3:Y:S02]  /*19d0*/  LDG.E.64.CONSTANT R8, desc[UR10][R8.64] ;  /* 0x0000000a08087981 */ /* 0x000ee4000c1e9b00 */
[----:B------:R-:W-:-:S04]  /*19e0*/  IMAD.WIDE.U32 R10, R11, 0x8, R2 ;  /* 0x000000080b0a7825 */ /* 0x000fc800078e0002 */
[----:B------:R-:W-:Y:S02]  /*19f0*/  VIADD R13, R5, 0x200 ;  /* 0x00000200050d7836 */ /* 0x000fe40000000000 */
[----:B------:R-:W4:Y:S02]  /*1a00*/  LDG.E.64.CONSTANT R10, desc[UR10][R10.64] ;  /* 0x0000000a0a0a7981 */ /* 0x000f24000c1e9b00 */
[----:B------:R-:W-:-:S06]  /*1a10*/  IMAD.WIDE.U32 R12, R13, 0x8, R2 ;  /* 0x000000080d0c7825 */ /* 0x000fcc00078e0002 */
[----:B------:R-:W5:Y:S01]  /*1a20*/  LDG.E.64.CONSTANT R12, desc[UR10][R12.64] ;  /* 0x0000000a0c0c7981 */ /* 0x000f62000c1e9b00 */
[----:B------:R-:W-:Y:S01]  /*1a30*/  VIADD R5, R5, 0x400 ;  /* 0x0000040005057836 */ /* 0x000fe20000000000 */
[----:B--2---:R-:W-:-:S06]  /*1a40*/  DSETP.GEU.AND P0, PT, R20, R6, PT ;  /* 0x000000061400722a */ /* 0x004fcc0003f0e000 */
[----:B------:R-:W-:Y:S02]  /*1a50*/  FSEL R14, R6, R20, !P0 ;  /* 0x00000014060e7208 */ /* 0x000fe40004000000 */
[----:B------:R-:W-:-:S06]  /*1a60*/  FSEL R15, R7, R21, !P0 ;  /* 0x00000015070f7208 */ /* 0x000fcc0004000000 */
[----:B---3--:R-:W-:-:S06]  /*1a70*/  DSETP.GEU.AND P0, PT, R14, R8, PT ;  /* 0x000000080e00722a */ /* 0x008fcc0003f0e000 */
[----:B------:R-:W-:Y:S01]  /*1a80*/  FSEL R6, R8, R14, !P0 ;  /* 0x0000000e08067208 */ /* 0x000fe20004000000 */
[C---:B------:R-:W-:Y:S01]  /*1a90*/  VIADD R8, R4.reuse, 0x200 ;  /* 0x0000020004087836 */ /* 0x040fe20000000000 */
[----:B------:R-:W-:Y:S01]  /*1aa0*/  FSEL R7, R9, R15, !P0 ;  /* 0x0000000f09077208 */ /* 0x000fe20004000000 */
[----:B------:R-:W-:-:S05]  /*1ab0*/  VIADD R4, R4, 0x400 ;  /* 0x0000040004047836 */ /* 0x000fca0000000000 */
[----:B----4-:R-:W-:-:S06]  /*1ac0*/  DSETP.GEU.AND P0, PT, R6, R10, PT ;  /* 0x0000000a0600722a */ /* 0x010fcc0003f0e000 */
[----:B------:R-:W-:Y:S02]  /*1ad0*/  FSEL R6, R10, R6, !P0 ;  /* 0x000000060a067208 */ /* 0x000fe40004000000 */
[----:B------:R-:W-:-:S06]  /*1ae0*/  FSEL R7, R11, R7, !P0 ;  /* 0x000000070b077208 */ /* 0x000fcc0004000000 */
[----:B-----5:R-:W-:-:S06]  /*1af0*/  DSETP.GEU.AND P0, PT, R6, R12, PT ;  /* 0x0000000c0600722a */ /* 0x020fcc0003f0e000 */
[----:B------:R-:W-:Y:S02]  /*1b00*/  FSEL R20, R12, R6, !P0 ;  /* 0x000000060c147208 */ /* 0x000fe40004000000 */
[----:B------:R-:W-:Y:S02]  /*1b10*/  FSEL R21, R13, R7, !P0 ;  /* 0x000000070d157208 */ /* 0x000fe40004000000 */
[----:B------:R-:W-:-:S13]  /*1b20*/  ISETP.GE.AND P0, PT, R8, UR5, PT ;  /* 0x0000000508007c0c */ /* 0x000fda000bf06270 */
[----:B------:R-:W-:Y:S05]  /*1b30*/  @!P0 BRA `(.L_x_77) ;  /* 0xfffffffc00908947 */ /* 0x000fea000383ffff */
.L_x_73:
[----:B01----:R-:W-:Y:S05]  /*1b40*/  BSYNC.RECONVERGENT B1 ;  /* 0x0000000000017941 */ /* 0x003fea0003800200 */
.L_x_70:
[----:B------:R-:W2:Y:S01]  /*1b50*/  S2R R7, SR_LANEID ;  /* 0x0000000000077919 */ /* 0x000ea20000000000 */
[----:B------:R-:W-:Y:S04]  /*1b60*/  SHFL.DOWN PT, R2, R20, 0x1, 0x1f ;  /* 0x08201f0014027f89 */ /* 0x000fe800000e0000 */
[----:B------:R-:W3:Y:S02]  /*1b70*/  SHFL.DOWN PT, R3, R21, 0x1, 0x1f ;  /* 0x08201f0015037f89 */ /* 0x000ee400000e0000 */
[----:B---3--:R-:W-:Y:S01]  /*1b80*/  DSETP.GEU.AND P0, PT, R20, R2, PT ;  /* 0x000000021400722a */ /* 0x008fe20003f0e000 */
[C---:B--2---:R-:W-:Y:S02]  /*1b90*/  ISETP.GT.AND P1, PT, R7.reuse, 0x1e, PT ;  /* 0x0000001e0700780c */ /* 0x044fe40003f24270 */
        /* <DEDUP_REMOVED lines=9> */
[----:B------:R-:W2:Y:S03]  /*1c30*/  SHFL.DOWN PT, R5, R3, 0x2, 0x1f ;  /* 0x08401f0003057f89 */ /* 0x000ea600000e0000 */
[----:B------:R-:W-:Y:S01]  /*1c40*/  @!P2 LOP3.LUT R6, R6, 0xf8, RZ, 0xc0, !PT ;  /* 0x000000f80606a812 */ /* 0x000fe200078ec0ff */
[----:B------:R-:W3:Y:S01]  /*1c50*/  @!P2 S2R R9, SR_CgaCtaId ;  /* 0x000000000009a919 */ /* 0x000ee20000008800 */
[----:B--2---:R-:W-:-:S06]  /*1c60*/  DSETP.GEU.AND P0, PT, R2, R4, PT ;  /* 0x000000040200722a */ /* 0x004fcc0003f0e000 */
[----:B------:R-:W-:Y:S02]  /*1c70*/  @!P1 FSEL R2, R4, R2, !P0 ;  /* 0x0000000204029208 */ /* 0x000fe40004000000 */
[----:B------:R-:W-:Y:S02]  /*1c80*/  @!P1 FSEL R3, R5, R3, !P0 ;  /* 0x0000000305039208 */ /* 0x000fe40004000000 */
[----:B------:R-:W-:Y:S01]  /*1c90*/  ISETP.GT.AND P1, PT, R7, 0x1b, PT ;  /* 0x0000001b0700780c */ /* 0x000fe20003f24270 */
[----:B------:R-:W-:Y:S01]  /*1ca0*/  SHFL.DOWN PT, R4, R2, 0x4, 0x1f ;  /* 0x08801f0002047f89 */ /* 0x000fe200000e0000 */
[----:B---3--:R-:W-:-:S03]  /*1cb0*/  @!P2 LEA R9, R9, R8, 0x18 ;  /* 0x000000080909a211 */ /* 0x008fc600078ec0ff */
[----:B------:R-:W2:Y:S02]  /*1cc0*/  SHFL.DOWN PT, R5, R3, 0x4, 0x1f ;  /* 0x08801f0003057f89 */ /* 0x000ea400000e0000 */
[----:B------:R-:W-:Y:S01]  /*1cd0*/  @!P2 IMAD.IADD R9, R6, 0x1, R9 ;  /* 0x000000010609a824 */ /* 0x000fe200078e0209 */
[----:B--2---:R-:W-:-:S06]  /*1ce0*/  DSETP.GEU.AND P0, PT, R2, R4, PT ;  /* 0x000000040200722a */ /* 0x004fcc0003f0e000 */
[----:B------:R-:W-:Y:S02]  /*1cf0*/  @!P1 FSEL R2, R4, R2, !P0 ;  /* 0x0000000204029208 */ /* 0x000fe40004000000 */
[----:B------:R-:W-:Y:S02]  /*1d00*/  @!P1 FSEL R3, R5, R3, !P0 ;  /* 0x0000000305039208 */ /* 0x000fe40004000000 */
[----:B------:R-:W-:Y:S01]  /*1d10*/  ISETP.GT.AND P1, PT, R7, 0x17, PT ;  /* 0x000000170700780c */ /* 0x000fe20003f24270 */
[----:B------:R-:W-:Y:S04]  /*1d20*/  SHFL.DOWN PT, R4, R2, 0x8, 0x1f ;  /* 0x09001f0002047f89 */ /* 0x000fe800000e0000 */
[----:B------:R-:W2:Y:S02]  /*1d30*/  SHFL.DOWN PT, R5, R3, 0x8, 0x1f ;  /* 0x09001f0003057f89 */ /* 0x000ea400000e0000 */
[----:B--2---:R-:W-:-:S06]  /*1d40*/  DSETP.GEU.AND P0, PT, R2, R4, PT ;  /* 0x000000040200722a */ /* 0x004fcc0003f0e000 */
[----:B------:R-:W-:Y:S02]  /*1d50*/  @!P1 FSEL R2, R4, R2, !P0 ;  /* 0x0000000204029208 */ /* 0x000fe40004000000 */
[----:B------:R-:W-:Y:S02]  /*1d60*/  @!P1 FSEL R3, R5, R3, !P0 ;  /* 0x0000000305039208 */ /* 0x000fe40004000000 */
[----:B------:R-:W-:Y:S01]  /*1d70*/  ISETP.GT.AND P1, PT, R7, 0xf, PT ;  /* 0x0000000f0700780c */ /* 0x000fe20003f24270 */
[----:B------:R-:W-:Y:S04]  /*1d80*/  SHFL.DOWN PT, R4, R2, 0x10, 0x1f ;  /* 0x0a001f0002047f89 */ /* 0x000fe800000e0000 */
[----:B------:R-:W2:Y:S02]  /*1d90*/  SHFL.DOWN PT, R5, R3, 0x10, 0x1f ;  /* 0x0a001f0003057f89 */ /* 0x000ea400000e0000 */
[----:B--2---:R-:W-:-:S06]  /*1da0*/  DSETP.GEU.AND P0, PT, R2, R4, PT ;  /* 0x000000040200722a */ /* 0x004fcc0003f0e000 */
        /* <DEDUP_REMOVED lines=8> */
[----:B------:R-:W3:Y:S01]  /*1e30*/  S2UR UR5, SR_CgaCtaId ;  /* 0x00000000000579c3 */ /* 0x000ee20000008800 */
[----:B------:R-:W-:Y:S02]  /*1e40*/  UMOV UR4, 0x400 ;  /* 0x0000040000047882 */ /* 0x000fe40000000000 */
[----:B---3--:R-:W-:-:S09]  /*1e50*/  ULEA UR4, UR5, UR4, 0x18 ;  /* 0x0000000405047291 */ /* 0x008fd2000f8ec0ff */
[----:B------:R-:W3:Y:S04]  /*1e60*/  LDS.128 R12, [UR4+0x10] ;  /* 0x00001004ff0c7984 */ /* 0x000ee80008000c00 */
[----:B--2---:R-:W2:Y:S04]  /*1e70*/  LDS.128 R4, [UR4+0x20] ;  /* 0x00002004ff047984 */ /* 0x004ea80008000c00 */
[----:B------:R-:W4:Y:S01]  /*1e80*/  LDS.128 R8, [UR4+0x30] ;  /* 0x00003004ff087984 */ /* 0x000f220008000c00 */
[----:B---3--:R-:W-:-:S06]  /*1e90*/  DSETP.GEU.AND P1, PT, R2, R12, PT ;  /* 0x0000000c0200722a */ /* 0x008fcc0003f2e000 */
[----:B------:R-:W-:Y:S02]  /*1ea0*/  FSEL R2, R12, R2, !P1 ;  /* 0x000000020c027208 */ /* 0x000fe40004800000 */
[----:B------:R-:W-:-:S06]  /*1eb0*/  FSEL R3, R13, R3, !P1 ;  /* 0x000000030d037208 */ /* 0x000fcc0004800000 */
[----:B------:R-:W-:-:S06]  /*1ec0*/  DSETP.GEU.AND P1, PT, R2, R14, PT ;  /* 0x0000000e0200722a */ /* 0x000fcc0003f2e000 */
[----:B------:R-:W-:Y:S02]  /*1ed0*/  FSEL R2, R14, R2, !P1 ;  /* 0x000000020e027208 */ /* 0x000fe40004800000 */
[----:B------:R-:W-:-:S06]  /*1ee0*/  FSEL R3, R15, R3, !P1 ;  /* 0x000000030f037208 */ /* 0x000fcc0004800000 */
[----:B--2---:R-:W-:-:S06]  /*1ef0*/  DSETP.GEU.AND P1, PT, R2, R4, PT ;  /* 0x000000040200722a */ /* 0x004fcc0003f2e000 */
[----:B------:R-:W-:Y:S02]  /*1f00*/  FSEL R4, R4, R2, !P1 ;  /* 0x0000000204047208 */ /* 0x000fe40004800000 */
[----:B------:R-:W-:Y:S02]  /*1f10*/  FSEL R5, R5, R3, !P1 ;  /* 0x0000000305057208 */ /* 0x000fe40004800000 */
[----:B------:R-:W2:Y:S04]  /*1f20*/  LDS.64 R2, [UR4+0x40] ;  /* 0x00004004ff027984 */ /* 0x000ea80008000a00 */
        /* <DEDUP_REMOVED lines=9> */
[----:B--2---:R-:W-:-:S06]  /*1fc0*/  DSETP.GEU.AND P1, PT, R4, R2, PT ;  /* 0x000000020400722a */ /* 0x004fcc0003f2e000 */
[----:B------:R-:W-:Y:S02]  /*1fd0*/  FSEL R2, R2, R4, !P1 ;  /* 0x0000000402027208 */ /* 0x000fe40004800000 */
[----:B------:R-:W-:Y:S01]  /*1fe0*/  FSEL R3, R3, R5, !P1 ;  /* 0x0000000503037208 */ /* 0x000fe20004800000 */
[----:B------:R-:W-:Y:S06]  /*1ff0*/  BRA `(.L_x_69) ;  /* 0x0000001c00f47947 */ /* 0x000fec0003800000 */
.L_x_58:
        /* <DEDUP_REMOVED lines=16> */
.L_x_80:
[----:B------:R-:W-:Y:S05]  /*2100*/  BSYNC.RECONVERGENT B1 ;  /* 0x0000000000017941 */ /* 0x000fea0003800200 */
.L_x_79:
        /* <DEDUP_REMOVED lines=18> */
.L_x_85:
        /* <DEDUP_REMOVED lines=10> */
.L_x_84:
[----:B------:R-:W-:Y:S05]  /*22d0*/  BSYNC.RECONVERGENT B2 ;  /* 0x0000000000027941 */ /* 0x000fea0003800200 */
.L_x_83:
[----:B------:R-:W-:Y:S05]  /*22e0*/  @!P2 BRA `(.L_x_82) ;  /* 0x000000000080a947 */ /* 0x000fea0003800000 */
[----:B------:R-:W0:Y:S01]  /*22f0*/  LDC.64 R4, c[0x0][0x380] ;  /* 0x0000e000ff047b82 */ /* 0x000e220000000a00 */
[----:B------:R-:W-:Y:S02]  /*2300*/  IMAD.U32 R7, RZ, RZ, UR16 ;  /* 0x00000010ff077e24 */ /* 0x000fe4000f8e00ff */
[----:B------:R-:W-:Y:S02]  /*2310*/  VIADD R6, R8, 0x200 ;  /* 0x0000020008067836 */ /* 0x000fe40000000000 */
[----:B------:R-:W-:-:S07]  /*2320*/  IMAD R7, R7, 0x800, R8 ;  /* 0x0000080007077824 */ /* 0x000fce00078e0208 */
.L_x_86:
        /* <DEDUP_REMOVED lines=28> */
.L_x_82:
[----:B------:R-:W-:Y:S05]  /*24f0*/  BSYNC.RECONVERGENT B1 ;  /* 0x0000000000017941 */ /* 0x000fea0003800200 */
.L_x_81:
        /* <DEDUP_REMOVED lines=45> */
[----:B------:R-:W-:-:S03]  /*27d0*/  FSEL R5, R5, R3, P1 ;  /* 0x0000000305057208 */ /* 0x000fc60000800000 */
[----:B0-----:R-:W-:Y:S02]  /*27e0*/  IMAD.MOV.U32 R2, RZ, RZ, R4 ;  /* 0x000000ffff027224 */ /* 0x001fe400078e0004 */
[----:B------:R-:W-:Y:S01]  /*27f0*/  IMAD.MOV.U32 R3, RZ, RZ, R5 ;  /* 0x000000ffff037224 */ /* 0x000fe200078e0005 */
[----:B------:R-:W-:Y:S06]  /*2800*/  BAR.SYNC.DEFER_BLOCKING 0x0 ;  /* 0x0000000000007b1d */ /* 0x000fec0000010000 */
[----:B------:R-:W-:Y:S05]  /*2810*/  @P0 BRA `(.L_x_69) ;  /* 0x0000001400ec0947 */ /* 0x000fea0003800000 */
[----:B------:R-:W0:Y:S01]  /*2820*/  S2UR UR5, SR_CgaCtaId ;  /* 0x00000000000579c3 */ /* 0x000e220000008800 */
[----:B------:R-:W-:Y:S02]  /*2830*/  UMOV UR4, 0x400 ;  /* 0x0000040000047882 */ /* 0x000fe40000000000 */
[----:B0-----:R-:W-:-:S09]  /*2840*/  ULEA UR4, UR5, UR4, 0x18 ;  /* 0x0000000405047291 */ /* 0x001fd2000f8ec0ff */
[----:B------:R-:W0:Y:S04]  /*2850*/  LDS.128 R12, [UR4+0x10] ;  /* 0x00001004ff0c7984 */ /* 0x000e280008000c00 */
[----:B------:R-:W1:Y:S04]  /*2860*/  LDS.128 R4, [UR4+0x20] ;  /* 0x00002004ff047984 */ /* 0x000e680008000c00 */
        /* <DEDUP_REMOVED lines=24> */
.L_x_87:
        /* <DEDUP_REMOVED lines=36> */
[----:B------:R-:W-:Y:S01]  /*2c30*/  VIADD R10, R10, 0x10 ;  /* 0x000000100a0a7836 */ /* 0x000fe20000000000 */
[----:B------:R-:W0:Y:S11]  /*2c40*/  SHFL.DOWN PT, R3, R7, 0x8, R5 ;  /* 0x0900000007037989 */ /* 0x000e3600000e0005 */
[----:B------:R-:W1:Y:S01]  /*2c50*/  @!P0 S2R R9, SR_CgaCtaId ;  /* 0x0000000000098919 */ /* 0x000e620000008800 */
[----:B------:R-:W-:Y:S01]  /*2c60*/  @!P0 MOV R8, 0x400 ;  /* 0x0000040000088802 */ /* 0x000fe20000000f00 */
[----:B0-----:R-:W-:Y:S01]  /*2c70*/  DSETP.GEU.AND P1, PT, R6, R2, PT ;  /* 0x000000020600722a */ /* 0x001fe20003f2e000 */
[----:B------:R-:W-:-:S05]  /*2c80*/  @!P0 SHF.R.U32.HI R6, RZ, 0x2, R0 ;  /* 0x00000002ff068819 */ /* 0x000fca0000011600 */
[----:B------:R-:W-:Y:S02]  /*2c90*/  @!P2 FSEL R4, R2, R4, !P1 ;  /* 0x000000040204a208 */ /* 0x000fe40004800000 */
[----:B------:R-:W-:Y:S02]  /*2ca0*/  @!P2 FSEL R7, R3, R7, !P1 ;  /* 0x000000070307a208 */ /* 0x000fe40004800000 */
[----:B------:R-:W-:Y:S01]  /*2cb0*/  ISETP.GT.AND P2, PT, R10, R5, PT ;  /* 0x000000050a00720c */ /* 0x000fe20003f44270 */
[----:B------:R-:W-:Y:S01]  /*2cc0*/  SHFL.DOWN PT, R2, R4, 0x10, R5 ;  /* 0x0a00000004027989 */ /* 0x000fe200000e0005 */
[----:B------:R-:W-:-:S03]  /*2cd0*/  @!P0 LOP3.LUT R6, R6, 0xf8, RZ, 0xc0, !PT ;  /* 0x000000f806068812 */ /* 0x000fc600078ec0ff */
[----:B------:R0:W2:Y:S01]  /*2ce0*/  SHFL.DOWN PT, R3, R7, 0x10, R5 ;  /* 0x0a00000007037989 */ /* 0x0000a200000e0005 */
        /* <DEDUP_REMOVED lines=11> */
[----:B0-----:R-:W-:Y:S05]  /*2da0*/  @P0 BRA `(.L_x_69) ;  /* 0x0000001000880947 */ /* 0x001fea0003800000 */
        /* <DEDUP_REMOVED lines=59> */
.L_x_78:
[----:B------:R-:W0:Y:S01]  /*3160*/  S2R R0, SR_TID.X ;  /* 0x0000000000007919 */ /* 0x000e220000002100 */
[----:B------:R-:W1:Y:S01]  /*3170*/  LDCU.64 UR8, c[0x0][0x380] ;  /* 0x00007000ff0877ac */ /* 0x000e620008000a00 */
[----:B------:R-:W-:Y:S02]  /*3180*/  IMAD.U32 R19, RZ, RZ, UR16 ;  /* 0x00000010ff137e24 */ /* 0x000fe4000f8e00ff */
[----:B-1----:R-:W-:Y:S02]  /*3190*/  IMAD.U32 R2, RZ, RZ, UR8 ;  /* 0x00000008ff027e24 */ /* 0x002fe4000f8e00ff */
[----:B------:R-:W-:Y:S02]  /*31a0*/  IMAD.U32 R3, RZ, RZ, UR9 ;  /* 0x00000009ff037e24 */ /* 0x000fe4000f8e00ff */
[----:B0-----:R-:W-:-:S04]  /*31b0*/  IMAD R19, R19, 0x800, R0 ;  /* 0x0000080013137824 */ /* 0x001fc800078e0200 */
[----:B------:R-:W-:-:S05]  /*31c0*/  IMAD.WIDE.U32 R18, R19, 0x8, R2 ;  /* 0x0000000813127825 */ /* 0x000fca00078e0002 */
        /* <DEDUP_REMOVED lines=8> */
[----:B------:R-:W-:Y:S01]  /*3250*/  UISETP.GE.U32.AND UP0, UPT, UR13, UR5, UPT ;  /* 0x000000050d00728c */ /* 0x000fe2000bf06070 */
        /* <DEDUP_REMOVED lines=21> */
[----:B------:R-:W-:Y:S06]  /*33b0*/  BRA.U !UP0, `(.L_x_88) ;  /* 0x0000000508dc7547 */ /* 0x000fec000b800000 */
[----:B------:R-:W-:Y:S02]  /*33c0*/  ULEA UR8, UR16, UR5, 0xb ;  /* 0x0000000510087291 */ /* 0x000fe4000f8e58ff */
[----:B------:R-:W-:Y:S02]  /*33d0*/  UIADD3 UR14, UPT, UPT, UR7, -0x800, URZ ;  /* 0xfffff800070e7890 */ /* 0x000fe4000fffe0ff */
[----:B------:R-:W-:Y:S02]  /*33e0*/  UIADD3 UR9, UPT, UPT, UR8, 0x100, URZ ;  /* 0x0000010008097890 */ /* 0x000fe4000fffe0ff */
[----:B------:R-:W-:Y:S02]  /*33f0*/  UISETP.GT.U32.AND UP0, UPT, UR8, UR14, UPT ;  /* 0x0000000e0800728c */ /* 0x000fe4000bf04070 */
[----:B------:R-:W-:Y:S01]  /*3400*/  VIADD R7, R0, UR8 ;  /* 0x0000000800077c36 */ /* 0x000fe20008000000 */
[----:B------:R-:W-:Y:S01]  /*3410*/  UMOV UR4, URZ ;  /* 0x000000ff00047c82 */ /* 0x000fe20008000000 */
[----:B------:R-:W-:-:S05]  /*3420*/  UMOV UR6, UR8 ;  /* 0x0000000800067c82 */ /* 0x000fca0008000000 */
[----:B------:R-:W-:Y:S05]  /*3430*/  BRA.U UP0, `(.L_x_89) ;  /* 0x0000000100b87547 */ /* 0x000fea000b800000 */
[----:B------:R-:W0:Y:S01]  /*3440*/  LDC.64 R2, c[0x0][0x380] ;  /* 0x0000e000ff027b82 */ /* 0x000e220000000a00 */
[----:B------:R-:W1:Y:S01]  /*3450*/  LDCU UR7, c[0x0][0x3a8] ;  /* 0x00007500ff0777ac */ /* 0x000e620008000800 */
[----:B------:R-:W-:Y:S01]  /*3460*/  NOP ;  /* 0x0000000000007918 */ /* 0x000fe20000000000 */
.L_x_90:
[----:B------:R-:W-:-:S04]  /*3470*/  VIADD R23, R0, UR6 ;  /* 0x0000000600177c36 */ /* 0x000fc80008000000 */
[----:B0-----:R-:W-:-:S05]  /*3480*/  IMAD.WIDE.U32 R22, R23, 0x8, R2 ;  /* 0x0000000817167825 */ /* 0x001fca00078e0002 */
[----:B------:R-:W2:Y:S04]  /*3490*/  LDG.E.64.CONSTANT R24, desc[UR10][R22.64] ;  /* 0x0000000a16187981 */ /* 0x000ea8000c1e9b00 */
[----:B------:R-:W3:Y:S04]  /*34a0*/  LDG.E.64.CONSTANT R18, desc[UR10][R22.64+0x800] ;  /* 0x0008000a16127981 */ /* 0x000ee8000c1e9b00 */
[----:B------:R-:W4:Y:S04]  /*34b0*/  LDG.E.64.CONSTANT R16, desc[UR10][R22.64+0x1000] ;  /* 0x0010000a16107981 */ /* 0x000f28000c1e9b00 */
[----:B------:R-:W5:Y:S04]  /*34c0*/  LDG.E.64.CONSTANT R14, desc[UR10][R22.64+0x1800] ;  /* 0x0018000a160e7981 */ /* 0x000f68000c1e9b00 */
[----:B------:R-:W5:Y:S04]  /*34d0*/  LDG.E.64.CONSTANT R12, desc[UR10][R22.64+0x2000] ;  /* 0x0020000a160c7981 */ /* 0x000f68000c1e9b00 */
[----:B------:R-:W5:Y:S04]  /*34e0*/  LDG.E.64.CONSTANT R10, desc[UR10][R22.64+0x2800] ;  /* 0x0028000a160a7981 */ /* 0x000f68000c1e9b00 */
[----:B------:R-:W5:Y:S04]  /*34f0*/  LDG.E.64.CONSTANT R8, desc[UR10][R22.64+0x3000] ;  /* 0x0030000a16087981 */ /* 0x000f68000c1e9b00 */
[----:B------:R-:W5:Y:S01]  /*3500*/  LDG.E.64.CONSTANT R20, desc[UR10][R22.64+0x3800] ;  /* 0x0038000a16147981 */ /* 0x000f62000c1e9b00 */
[----:B-1----:R-:W-:-:S04]  /*3510*/  UIADD3 UR12, UPT, UPT, -UR6, UR7, URZ ;  /* 0x00000007060c7290 */ /* 0x002fc8000fffe1ff */
        /* <DEDUP_REMOVED lines=32> */
.L_x_89:
[----:B------:R-:W-:-:S09]  /*3720*/  UISETP.GE.U32.AND UP0, UPT, UR6, UR7, UPT ;  /* 0x000000070600728c */ /* 0x000fd2000bf06070 */
[----:B------:R-:W-:Y:S05]  /*3730*/  BRA.U UP0, `(.L_x_88) ;  /* 0x0000000100fc7547 */ /* 0x000fea000b800000 */
[----:B------:R-:W-:Y:S01]  /*3740*/  UIADD3 UR5, UPT, UPT, -UR6, UR7, URZ ;  /* 0x0000000706057290 */ /* 0x000fe2000fffe1ff */
[----:B------:R-:W-:Y:S05]  /*3750*/  BSSY.RECONVERGENT B1, `(.L_x_88) ;  /* 0x000003d000017945 */ /* 0x000fea0003800200 */
[----:B------:R-:W-:-:S13]  /*3760*/  ISETP.GE.AND P0, PT, R0, UR5, PT ;  /* 0x0000000500007c0c */ /* 0x000fda000bf06270 */
[----:B------:R-:W-:Y:S05]  /*3770*/  @P0 BRA `(.L_x_91) ;  /* 0x0000000000e80947 */ /* 0x000fea0003800000 */
[----:B------:R-:W0:Y:S01]  /*3780*/  LDC R10, c[0x0][0x3ac] ;  /* 0x0000eb00ff0a7b82 */ /* 0x000e220000000800 */
[----:B------:R-:W-:Y:S01]  /*3790*/  LOP3.LUT R6, RZ, R0, RZ, 0x33, !PT ;  /* 0x00000000ff067212 */ /* 0x000fe200078e33ff */
[----:B------:R-:W-:Y:S04]  /*37a0*/  BSSY.RECONVERGENT B2, `(.L_x_92) ;  /* 0x0000018000027945 */ /* 0x000fe80003800200 */
[----:B------:R-:W-:-:S04]  /*37b0*/  VIADD R8, R6, UR7 ;  /* 0x0000000706087c36 */ /* 0x000fc80008000000 */
[----:B------:R-:W-:Y:S02]  /*37c0*/  VIADD R9, R8, -UR8 ;  /* 0x8000000808097c36 */ /* 0x000fe40008000000 */
[----:B0-----:R-:W-:Y:S01]  /*37d0*/  IMAD R6, R10, UR4, RZ ;  /* 0x000000040a067c24 */ /* 0x001fe2000f8e02ff */
[C---:B------:R-:W-:Y:S02]  /*37e0*/  LOP3.LUT R10, R8.reuse, 0x300, RZ, 0xc0, !PT ;  /* 0x00000300080a7812 */ /* 0x040fe400078ec0ff */
[----:B------:R-:W-:Y:S01]  /*37f0*/  LEA.HI R8, R8, 0x1, RZ, 0x18 ;  /* 0x0000000108087811 */ /* 0x000fe200078fc0ff */
[----:B------:R-:W-:Y:S01]  /*3800*/  IMAD R6, R6, -0x800, R9 ;  /* 0xfffff80006067824 */ /* 0x000fe200078e0209 */
[----:B------:R-:W-:Y:S01]  /*3810*/  ISETP.NE.AND P0, PT, R10, 0x300, PT ;  /* 0x000003000a00780c */ /* 0x000fe20003f05270 */
[----:B------:R-:W-:-:S03]  /*3820*/  IMAD.MOV.U32 R10, RZ, RZ, R0 ;  /* 0x000000ffff0a7224 */ /* 0x000fc600078e0000 */
[----:B------:R-:W-:-:S09]  /*3830*/  ISETP.GE.U32.AND P2, PT, R6, 0x300, PT ;  /* 0x000003000600780c */ /* 0x000fd20003f46070 */
[----:B------:R-:W-:Y:S05]  /*3840*/  @!P0 BRA `(.L_x_93) ;  /* 0x0000000000348947 */ /* 0x000fea0003800000 */
[----:B------:R-:W-:Y:S01]  /*3850*/  LOP3.LUT R8, R8, 0x3, RZ, 0xc0, !PT ;  /* 0x0000000308087812 */ /* 0x000fe200078ec0ff */
[----:B------:R-:W-:-:S04]  /*3860*/  IMAD.MOV.U32 R10, RZ, RZ, R0 ;  /* 0x000000ffff0a7224 */ /* 0x000fc800078e0000 */
[----:B------:R-:W-:-:S07]  /*3870*/  IMAD.MOV R6, RZ, RZ, -R8 ;  /* 0x000000ffff067224 */ /* 0x000fce00078e0a08 */
.L_x_94:
        /* <DEDUP_REMOVED lines=10> */
.L_x_93:
[----:B------:R-:W-:Y:S05]  /*3920*/  BSYNC.RECONVERGENT B2 ;  /* 0x0000000000027941 */ /* 0x000fea0003800200 */
.L_x_92:
[----:B------:R-:W-:Y:S05]  /*3930*/  @!P2 BRA `(.L_x_91) ;  /* 0x000000000078a947 */ /* 0x000fea0003800000 */
[C---:B------:R-:W-:Y:S02]  /*3940*/  VIADD R6, R10.reuse, 0x200 ;  /* 0x000002000a067836 */ /* 0x040fe40000000000 */
[----:B------:R-:W-:-:S07]  /*3950*/  VIADD R7, R10, UR9 ;  /* 0x000000090a077c36 */ /* 0x000fce0008000000 */
.L_x_95:
[----:B------:R-:W-:-:S04]  /*3960*/  VIADD R9, R7, 0xffffff00 ;  /* 0xffffff0007097836 */ /* 0x000fc80000000000 */
[----:B------:R-:W-:-:S06]  /*3970*/  IMAD.WIDE.U32 R8, R9, 0x8, R2 ;  /* 0x0000000809087825 */ /* 0x000fcc00078e0002 */
        /* <DEDUP_REMOVED lines=11> */
[----:B------:R-:W-:Y:S01]  /*3a30*/  FSEL R4, R8, R4, !P0 ;  /* 0x0000000408047208 */ /* 0x000fe20004000000 */
[C---:B------:R-:W-:Y:S01]  /*3a40*/  VIADD R8, R6.reuse, 0x200 ;  /* 0x0000020006087836 */ /* 0x040fe20000000000 */
[----:B------:R-:W-:Y:S01]  /*3a50*/  FSEL R5, R9, R5, !P0 ;  /* 0x0000000509057208 */ /* 0x000fe20004000000 */
[----:B------:R-:W-:-:S05]  /*3a60*/  VIADD R6, R6, 0x400 ;  /* 0x0000040006067836 */ /* 0x000fca0000000000 */
        /* <DEDUP_REMOVED lines=11> */
.L_x_91:
[----:B------:R-:W-:Y:S05]  /*3b20*/  BSYNC.RECONVERGENT B1 ;  /* 0x0000000000017941 */ /* 0x000fea0003800200 */
.L_x_88:
        /* <DEDUP_REMOVED lines=49> */
[----:B------:R-:W1:Y:S04]  /*3e40*/  LDS.128 R12, [UR4+0x10] ;  /* 0x00001004ff0c7984 */ /* 0x000e680008000c00 */
[----:B0-----:R-:W0:Y:S04]  /*3e50*/  LDS.128 R4, [UR4+0x20] ;  /* 0x00002004ff047984 */ /* 0x001e280008000c00 */
[----:B------:R-:W2:Y:S01]  /*3e60*/  LDS.128 R8, [UR4+0x30] ;  /* 0x00003004ff087984 */ /* 0x000ea20008000c00 */
[----:B-1----:R-:W-:-:S06]  /*3e70*/  DSETP.GEU.AND P1, PT, R2, R12, PT ;  /* 0x0000000c0200722a */ /* 0x002fcc0003f2e000 */
[----:B------:R-:W-:Y:S02]  /*3e80*/  FSEL R2, R12, R2, !P1 ;  /* 0x000000020c027208 */ /* 0x000fe40004800000 */
[----:B------:R-:W-:-:S06]  /*3e90*/  FSEL R3, R13, R3, !P1 ;  /* 0x000000030d037208 */ /* 0x000fcc0004800000 */
[----:B------:R-:W-:-:S06]  /*3ea0*/  DSETP.GEU.AND P1, PT, R2, R14, PT ;  /* 0x0000000e0200722a */ /* 0x000fcc0003f2e000 */
[----:B------:R-:W-:Y:S02]  /*3eb0*/  FSEL R2, R14, R2, !P1 ;  /* 0x000000020e027208 */ /* 0x000fe40004800000 */
[----:B------:R-:W-:-:S06]  /*3ec0*/  FSEL R3, R15, R3, !P1 ;  /* 0x000000030f037208 */ /* 0x000fcc0004800000 */
[----:B0-----:R-:W-:-:S06]  /*3ed0*/  DSETP.GEU.AND P1, PT, R2, R4, PT ;  /* 0x000000040200722a */ /* 0x001fcc0003f2e000 */
        /* <DEDUP_REMOVED lines=14> */
[----:B------:R-:W-:-:S07]  /*3fc0*/  FSEL R3, R3, R5, !P1 ;  /* 0x0000000503037208 */ /* 0x000fce0004800000 */
.L_x_69:
[----:B01----:R-:W-:Y:S05]  /*3fd0*/  BSYNC.RECONVERGENT B0 ;  /* 0x0000000000007941 */ /* 0x003fea0003800200 */
.L_x_57:
[----:B------:R-:W-:Y:S05]  /*3fe0*/  @P0 EXIT ;  /* 0x000000000000094d */ /* 0x000fea0003800000 */
[----:B------:R-:W0:Y:S02]  /*3ff0*/  LDCU.64 UR4, c[0x0][0x388] ;  /* 0x00007100ff0477ac */ /* 0x000e240008000a00 */
[----:B0-----:R-:W-:-:S06]  /*4000*/  UIMAD.WIDE.U32 UR4, UR16, 0x8, UR4 ;  /* 0x00000008100478a5 */ /* 0x001fcc000f8e0004 */
[----:B--2---:R-:W-:Y:S02]  /*4010*/  IMAD.U32 R4, RZ, RZ, UR4 ;  /* 0x00000004ff047e24 */ /* 0x004fe4000f8e00ff */
[----:B------:R-:W-:-:S05]  /*4020*/  IMAD.U32 R5, RZ, RZ, UR5 ;  /* 0x00000005ff057e24 */ /* 0x000fca000f8e00ff */
[----:B------:R-:W-:Y:S01]  /*4030*/  STG.E.64 desc[UR10][R4.64], R2 ;  /* 0x0000000204007986 */ /* 0x000fe2000c101b0a */
[----:B------:R-:W-:Y:S05]  /*4040*/  EXIT ;  /* 0x000000000000794d */ /* 0x000fea0003800000 */
.L_x_96:
        /* <DEDUP_REMOVED lines=11> */
.L_x_159:


//--------------------- .text._ZN3cub18CUB_300001_SM_10006detail6reduce28DeviceReduceSingleTileKernelINS2_10policy_hubIdjN4cuda3__47maximumIvEEE10Policy1000EPdSB_jS8_ddNS5_3std3__410__identityEEEvT0_T1_T2_T3_T4_T6_ --------------------------
	.section	.text._ZN3cub18CUB_300001_SM_10006detail6reduce28DeviceReduceSingleTileKernelINS2_10policy_hubIdjN4cuda3__47maximumIvEEE10Policy1000EPdSB_jS8_ddNS5_3std3__410__identityEEEvT0_T1_T2_T3_T4_T6_,"ax",@progbits
	.align	128
        .global         _ZN3cub18CUB_300001_SM_10006detail6reduce28DeviceReduceSingleTileKernelINS2_10policy_hubIdjN4cuda3__47maximumIvEEE10Policy1000EPdSB_jS8_ddNS5_3std3__410__identityEEEvT0_T1_T2_T3_T4_T6_
        .type           _ZN3cub18CUB_300001_SM_10006detail6reduce28DeviceReduceSingleTileKernelINS2_10policy_hubIdjN4cuda3__47maximumIvEEE10Policy1000EPdSB_jS8_ddNS5_3std3__410__identityEEEvT0_T1_T2_T3_T4_T6_,@function
        .size           _ZN3cub18CUB_300001_SM_10006detail6reduce28DeviceReduceSingleTileKernelINS2_10policy_hubIdjN4cuda3__47maximumIvEEE10Policy1000EPdSB_jS8_ddNS5_3std3__410__identityEEEvT0_T1_T2_T3_T4_T6_,(.L_x_160 - _ZN3cub18CUB_300001_SM_10006detail6reduce28DeviceReduceSingleTileKernelINS2_10policy_hubIdjN4cuda3__47maximumIvEEE10Policy1000EPdSB_jS8_ddNS5_3std3__410__identityEEEvT0_T1_T2_T3_T4_T6_)
        .other          _ZN3cub18CUB_300001_SM_10006detail6reduce28DeviceReduceSingleTileKernelINS2_10policy_hubIdjN4cuda3__47maximumIvEEE10Policy1000EPdSB_jS8_ddNS5_3std3__410__identityEEEvT0_T1_T2_T3_T4_T6_,@"STO_CUDA_ENTRY STV_DEFAULT"
_ZN3cub18CUB_300001_SM_10006detail6reduce28DeviceReduceSingleTileKernelINS2_10policy_hubIdjN4cuda3__47maximumIvEEE10Policy1000EPdSB_jS8_ddNS5_3std3__410__identityEEEvT0_T1_T2_T3_T4_T6_:
.text._ZN3cub18CUB_300001_SM_10006detail6reduce28DeviceReduceSingleTileKernelINS2_10policy_hubIdjN4cuda3__47maximumIvEEE10Policy1000EPdSB_jS8_ddNS5_3std3__410__identityEEEvT0_T1_T2_T3_T4_T6_:
        /* <DEDUP_REMOVED lines=13> */
.L_x_97:
[----:B------:R-:W0:Y:S01]  /*00d0*/  LDCU UR4, c[0x0][0x380] ;  /* 0x00007000ff0477ac */ /* 0x000e220008000800 */
[----:B------:R-:W-:Y:S01]  /*00e0*/  BSSY.RECONVERGENT B0, `(.L_x_98) ;  /* 0x00004ae000007945 */ /* 0x000fe20003800200 */
[----:B0-----:R-:W-:-:S09]  /*00f0*/  ULOP3.LUT UP0, URZ, UR4, 0x1f, URZ, 0xc0, !UPT ;  /* 0x0000001f04ff7892 */ /* 0x001fd2000f80c0ff */
[----:B------:R-:W-:Y:S05]  /*0100*/  BRA.U UP0, `(.L_x_99) ;  /* 0x0000002500447547 */ /* 0x000fea000b800000 */
[----:B------:R-:W-:-:S13]  /*0110*/  ISETP.GT.U32.AND P0, PT, R0, 0x7ff, PT ;  /* 0x000007ff0000780c */ /* 0x000fda0003f04070 */
[----:B------:R-:W-:Y:S05]  /*0120*/  @P0 BRA `(.L_x_100) ;  /* 0x0000001400f80947 */ /* 0x000fea0003800000 */
[----:B------:R-:W0:Y:S01]  /*0130*/  S2R R3, SR_TID.X ;  /* 0x0000000000037919 */ /* 0x000e220000002100 */
[----:B------:R-:W-:Y:S01]  /*0140*/  BSSY.RECONVERGENT B1, `(.L_x_101) ;  /* 0x0000009000017945 */ /* 0x000fe20003800200 */
[----:B------:R-:W-:Y:S02]  /*0150*/  CS2R R4, SRZ ;  /* 0x0000000000047805 */ /* 0x000fe4000001ff00 */
[----:B0-----:R-:W-:Y:S01]  /*0160*/  ISETP.GE.U32.AND P0, PT, R3, R0, PT ;  /* 0x000000000300720c */ /* 0x001fe20003f06070 */
[----:B------:R-:W-:-:S12]  /*0170*/  IMAD.MOV.U32 R9, RZ, RZ, R3 ;  /* 0x000000ffff097224 */ /* 0x000fd800078e0003 */
[----:B------:R-:W-:Y:S05]  /*0180*/  @P0 BRA `(.L_x_102) ;  /* 0x0000000000100947 */ /* 0x000fea0003800000 */
[----:B------:R-:W0:Y:S02]  /*0190*/  LDC.64 R4, c[0x0][0x380] ;  /* 0x0000e000ff047b82 */ /* 0x000e240000000a00 */
[----:B0-----:R-:W-:-:S06]  /*01a0*/  IMAD.WIDE.U32 R4, R3, 0x8, R4 ;  /* 0x0000000803047825 */ /* 0x001fcc00078e0004 */
[----:B------:R-:W5:Y:S01]  /*01b0*/  LDG.E.64.CONSTANT R4, desc[UR6][R4.64] ;  /* 0x0000000604047981 */ /* 0x000f62000c1e9b00 */
[----:B------:R-:W-:-:S07]  /*01c0*/  VIADD R9, R3, 0x100 ;  /* 0x0000010003097836 */ /* 0x000fce0000000000 */
.L_x_102:
[----:B------:R-:W-:Y:S05]  /*01d0*/  BSYNC.RECONVERGENT B1 ;  /* 0x0000000000017941 */ /* 0x000fea0003800200 */
.L_x_101:
[----:B------:R-:W-:Y:S01]  /*01e0*/  ISETP.GE.U32.AND P0, PT, R9, R0, PT ;  /* 0x000000000900720c */ /* 0x000fe20003f06070 */
        /* <DEDUP_REMOVED lines=16> */
.L_x_107:
        /* <DEDUP_REMOVED lines=12> */
.L_x_106:
[----:B------:R-:W-:Y:S05]  /*03b0*/  BSYNC.RECONVERGENT B2 ;  /* 0x0000000000027941 */ /* 0x000fea0003800200 */
.L_x_105:
[----:B------:R-:W-:Y:S05]  /*03c0*/  @!P0 BRA `(.L_x_104) ;  /* 0x0000000800288947 */ /* 0x000fea0003800000 */
[----:B------:R-:W0:Y:S01]  /*03d0*/  LDC.64 R6, c[0x0][0x380] ;  /* 0x0000e000ff067b82 */ /* 0x000e220000000a00 */
[----:B------:R-:W-:Y:S01]  /*03e0*/  IMAD.IADD R2, R0, 0x1, -R9 ;  /* 0x0000000100027824 */ /* 0x000fe200078e0a09 */
[----:B------:R-:W-:Y:S01]  /*03f0*/  BSSY.RECONVERGENT B2, `(.L_x_108) ;  /* 0x000004c000027945 */ /* 0x000fe20003800200 */
[----:B------:R-:W-:-:S03]  /*0400*/  PLOP3.LUT P0, PT, PT, PT, PT, 0x80, 0x8 ;  /* 0x000000000008781c */ /* 0x000fc60003f0f070 */
[----:B------:R-:W-:Y:S01]  /*0410*/  ISETP.GT.AND P1, PT, R2, 0xc00, PT ;  /* 0x00000c000200780c */ /* 0x000fe20003f24270 */
[----:B0-----:R-:W-:-:S12]  /*0420*/  IMAD.WIDE.U32 R6, R9, 0x8, R6 ;  /* 0x0000000809067825 */ /* 0x001fd800078e0006 */
[----:B------:R-:W-:Y:S05]  /*0430*/  @!P1 BRA `(.L_x_109) ;  /* 0x00000004001c9947 */ /* 0x000fea0003800000 */
[----:B------:R-:W-:Y:S01]  /*0440*/  PLOP3.LUT P0, PT, PT, PT, PT, 0x8, 0x80 ;  /* 0x000000000080781c */ /* 0x000fe20003f0e170 */
[----:B------:R-:W-:-:S12]  /*0450*/  VIADD R2, R0, 0xfffff400 ;  /* 0xfffff40000027836 */ /* 0x000fd80000000000 */
.L_x_110:
[----:B------:R-:W2:Y:S04]  /*0460*/  LDG.E.64.CONSTANT R40, desc[UR6][R6.64] ;  /* 0x0000000606287981 */ /* 0x000ea8000c1e9b00 */
[----:B------:R-:W3:Y:S04]  /*0470*/  LDG.E.64.CONSTANT R38, desc[UR6][R6.64+0x800] ;  /* 0x0008000606267981 */ /* 0x000ee8000c1e9b00 */
[----:B------:R-:W4:Y:S04]  /*0480*/  LDG.E.64.CONSTANT R36, desc[UR6][R6.64+0x1000] ;  /* 0x0010000606247981 */ /* 0x000f28000c1e9b00 */
        /* <DEDUP_REMOVED lines=12> */
[----:B------:R0:W4:Y:S01]  /*0550*/  LDG.E.64.CONSTANT R10, desc[UR6][R6.64+0x7800] ;  /* 0x00780006060a7981 */ /* 0x000122000c1e9b00 */
[----:B------:R-:W-:-:S05]  /*0560*/  VIADD R9, R9, 0x1000 ;  /* 0x0000100009097836 */ /* 0x000fca0000000000 */
[----:B------:R-:W-:Y:S02]  /*0570*/  ISETP.GE.AND P2, PT, R9, R2, PT ;  /* 0x000000020900720c */ /* 0x000fe40003f46270 */
[----:B0-----:R-:W-:-:S05]  /*0580*/  IADD3 R6, P3, PT, R6, 0x8000, RZ ;  /* 0x0000800006067810 */ /* 0x001fca0007f7e0ff */
[----:B------:R-:W-:Y:S01]  /*0590*/  IMAD.X R7, RZ, RZ, R7, P3 ;  /* 0x000000ffff077224 */ /* 0x000fe200018e0607 */
        /* <DEDUP_REMOVED lines=49> */
.L_x_109:
[----:B------:R-:W-:Y:S05]  /*08b0*/  BSYNC.RECONVERGENT B2 ;  /* 0x0000000000027941 */ /* 0x000fea0003800200 */
.L_x_108:
[----:B------:R-:W-:Y:S01]  /*08c0*/  IMAD.IADD R2, R0, 0x1, -R9 ;  /* 0x0000000100027824 */ /* 0x000fe200078e0a09 */
[----:B------:R-:W-:Y:S04]  /*08d0*/  BSSY.RECONVERGENT B2, `(.L_x_111) ;  /* 0x0000027000027945 */ /* 0x000fe80003800200 */
[----:B------:R-:W-:-:S13]  /*08e0*/  ISETP.GT.AND P1, PT, R2, 0x400, PT ;  /* 0x000004000200780c */ /* 0x000fda0003f24270 */
[----:B------:R-:W-:Y:S05]  /*08f0*/  @!P1 BRA `(.L_x_112) ;  /* 0x0000000000909947 */ /* 0x000fea0003800000 */
[----:B------:R-:W2:Y:S04]  /*0900*/  LDG.E.64.CONSTANT R12, desc[UR6][R6.64] ;  /* 0x00000006060c7981 */ /* 0x000ea8000c1e9b00 */
[----:B------:R-:W3:Y:S04]  /*0910*/  LDG.E.64.CONSTANT R14, desc[UR6][R6.64+0x800] ;  /* 0x00080006060e7981 */ /* 0x000ee8000c1e9b00 */
[----:B------:R-:W4:Y:S04]  /*0920*/  LDG.E.64.CONSTANT R16, desc[UR6][R6.64+0x1000] ;  /* 0x0010000606107981 */ /* 0x000f28000c1e9b00 */
[----:B------:R-:W4:Y:S04]  /*0930*/  LDG.E.64.CONSTANT R18, desc[UR6][R6.64+0x1800] ;  /* 0x0018000606127981 */ /* 0x000f28000c1e9b00 */
[----:B------:R-:W4:Y:S04]  /*0940*/  LDG.E.64.CONSTANT R20, desc[UR6][R6.64+0x2000] ;  /* 0x0020000606147981 */ /* 0x000f28000c1e9b00 */
[----:B------:R-:W4:Y:S04]  /*0950*/  LDG.E.64.CONSTANT R22, desc[UR6][R6.64+0x2800] ;  /* 0x0028000606167981 */ /* 0x000f28000c1e9b00 */
[----:B------:R-:W4:Y:S04]  /*0960*/  LDG.E.64.CONSTANT R24, desc[UR6][R6.64+0x3000] ;  /* 0x0030000606187981 */ /* 0x000f28000c1e9b00 */
[----:B------:R0:W4:Y:S01]  /*0970*/  LDG.E.64.CONSTANT R10, desc[UR6][R6.64+0x3800] ;  /* 0x00380006060a7981 */ /* 0x000122000c1e9b00 */
[----:B------:R-:W-:Y:S01]  /*0980*/  VIADD R9, R9, 0x800 ;  /* 0x0000080009097836 */ /* 0x000fe20000000000 */
        /* <DEDUP_REMOVED lines=27> */
.L_x_112:
[----:B------:R-:W-:Y:S05]  /*0b40*/  BSYNC.RECONVERGENT B2 ;  /* 0x0000000000027941 */ /* 0x000fea0003800200 */
.L_x_111:
[----:B------:R-:W-:-:S13]  /*0b50*/  ISETP.LT.OR P0, PT, R9, R0, P0 ;  /* 0x000000000900720c */ /* 0x000fda0000701670 */
[----:B------:R-:W-:Y:S05]  /*0b60*/  @!P0 BRA `(.L_x_104) ;  /* 0x0000000000408947 */ /* 0x000fea0003800000 */
        /* <DEDUP_REMOVED lines=16> */
.L_x_104:
[----:B------:R-:W-:Y:S05]  /*0c70*/  BSYNC.RECONVERGENT B1 ;  /* 0x0000000000017941 */ /* 0x000fea0003800200 */
.L_x_103:
[----:B------:R-:W-:-:S13]  /*0c80*/  ISETP.GE.U32.AND P0, PT, R0, 0x100, PT ;  /* 0x000001000000780c */ /* 0x000fda0003f06070 */
        /* <DEDUP_REMOVED lines=58> */
[----:B-1----:R-:W0:Y:S04]  /*1030*/  LDS.128 R8, [UR4+0x10] ;  /* 0x00001004ff087984 */ /* 0x002e280008000c00 */
        /* <DEDUP_REMOVED lines=25> */
.L_x_113:
[----:B------:R-:W-:Y:S01]  /*11d0*/  LOP3.LUT R2, R3, 0x3e0, RZ, 0xc0, !PT ;  /* 0x000003e003027812 */ /* 0x000fe200078ec0ff */
[----:B------:R-:W0:Y:S03]  /*11e0*/  S2R R10, SR_LANEID ;  /* 0x00000000000a7919 */ /* 0x000e260000000000 */
[----:B------:R-:W-:Y:S01]  /*11f0*/  LOP3.LUT R9, RZ, R2, RZ, 0x33, !PT ;  /* 0x00000002ff097212 */ /* 0x000fe200078e33ff */
[----:B------:R-:W-:-:S04]  /*1200*/  VIADD R7, R2, 0x20 ;  /* 0x0000002002077836 */ /* 0x000fc80000000000 */
[----:B------:R-:W-:Y:S01]  /*1210*/  IMAD.IADD R9, R9, 0x1, R0 ;  /* 0x0000000109097824 */ /* 0x000fe200078e0200 */
[----:B------:R-:W-:-:S04]  /*1220*/  ISETP.GT.U32.AND P0, PT, R7, R0, PT ;  /* 0x000000000700720c */ /* 0x000fc80003f04070 */
        /* <DEDUP_REMOVED lines=60> */
[----:B------:R-:W-:Y:S01]  /*15f0*/  ISETP.GT.U32.AND P2, PT, R0, 0x20, PT ;  /* 0x000000200000780c */ /* 0x000fe20003f44070 */
        /* <DEDUP_REMOVED lines=8> */
[C---:B------:R-:W-:Y:S01]  /*1680*/  ISETP.GT.U32.AND P1, PT, R0.reuse, 0x40, PT ;  /* 0x000000400000780c */ /* 0x040fe20003f24070 */
[----:B------:R-:W-:Y:S01]  /*1690*/  IMAD.MOV.U32 R2, RZ, RZ, R13 ;  /* 0x000000ffff027224 */ /* 0x000fe200078e000d */
[----:B------:R-:W-:Y:S01]  /*16a0*/  ISETP.GT.U32.AND P2, PT, R0, 0x60, PT ;  /* 0x000000600000780c */ /* 0x000fe20003f44070 */
[----:B------:R-:W-:Y:S01]  /*16b0*/  IMAD.MOV.U32 R3, RZ, RZ, R12 ;  /* 0x000000ffff037224 */ /* 0x000fe200078e000c */
[----:B------:R-:W0:Y:S05]  /*16c0*/  LDS.128 R4, [UR4+0x30] ;  /* 0x00003004ff047984 */ /* 0x000e2a0008000c00 */
[----:B------:R-:W-:-:S06]  /*16d0*/  DSETP.GEU.AND P3, PT, R2, R14, PT ;  /* 0x0000000e0200722a */ /* 0x000fcc0003f6e000 */
[----:B------:R-:W-:Y:S02]  /*16e0*/  @P1 FSEL R13, R14, R13, !P3 ;  /* 0x0000000d0e0d1208 */ /* 0x000fe40005800000 */
[----:B------:R-:W-:Y:S02]  /*16f0*/  @P1 FSEL R12, R15, R12, !P3 ;  /* 0x0000000c0f0c1208 */ /* 0x000fe40005800000 */
[----:B------:R-:W-:Y:S01]  /*1700*/  ISETP.GT.U32.AND P1, PT, R0, 0x80, PT ;  /* 0x000000800000780c */ /* 0x000fe20003f24070 */
[----:B------:R-:W-:Y:S02]  /*1710*/  IMAD.MOV.U32 R2, RZ, RZ, R13 ;  /* 0x000000ffff027224 */ /* 0x000fe400078e000d */
[----:B------:R-:W-:-:S06]  /*1720*/  IMAD.MOV.U32 R3, RZ, RZ, R12 ;  /* 0x000000ffff037224 */ /* 0x000fcc00078e000c */
[----:B-1----:R-:W-:Y:S01]  /*1730*/  DSETP.GEU.AND P3, PT, R2, R8, PT ;  /* 0x000000080200722a */ /* 0x002fe20003f6e000 */
[----:B------:R-:W1:Y:S05]  /*1740*/  LDS.64 R2, [UR4+0x40] ;  /* 0x00004004ff027984 */ /* 0x000e6a0008000a00 */
[----:B------:R-:W-:Y:S02]  /*1750*/  @P2 FSEL R13, R8, R13, !P3 ;  /* 0x0000000d080d2208 */ /* 0x000fe40005800000 */
[----:B------:R-:W-:Y:S02]  /*1760*/  @P2 FSEL R12, R9, R12, !P3 ;  /* 0x0000000c090c2208 */ /* 0x000fe40005800000 */
[----:B------:R-:W-:Y:S01]  /*1770*/  ISETP.GT.U32.AND P2, PT, R0, 0xa0, PT ;  /* 0x000000a00000780c */ /* 0x000fe20003f44070 */
[----:B------:R-:W-:-:S02]  /*1780*/  IMAD.MOV.U32 R8, RZ, RZ, R13 ;  /* 0x000000ffff087224 */ /* 0x000fc400078e000d */
[----:B------:R-:W-:-:S06]  /*1790*/  IMAD.MOV.U32 R9, RZ, RZ, R12 ;  /* 0x000000ffff097224 */ /* 0x000fcc00078e000c */
[----:B------:R-:W-:-:S06]  /*17a0*/  DSETP.GEU.AND P3, PT, R8, R10, PT ;  /* 0x0000000a0800722a */ /* 0x000fcc0003f6e000 */
[----:B------:R-:W-:Y:S02]  /*17b0*/  @P1 FSEL R13, R10, R13, !P3 ;  /* 0x0000000d0a0d1208 */ /* 0x000fe40005800000 */
[----:B------:R-:W-:Y:S02]  /*17c0*/  @P1 FSEL R12, R11, R12, !P3 ;  /* 0x0000000c0b0c1208 */ /* 0x000fe40005800000 */
[----:B------:R-:W-:Y:S01]  /*17d0*/  ISETP.GT.U32.AND P1, PT, R0, 0xc0, PT ;  /* 0x000000c00000780c */ /* 0x000fe20003f24070 */
[----:B------:R-:W-:Y:S02]  /*17e0*/  IMAD.MOV.U32 R8, RZ, RZ, R13 ;  /* 0x000000ffff087224 */ /* 0x000fe400078e000d */
[----:B------:R-:W-:-:S06]  /*17f0*/  IMAD.MOV.U32 R9, RZ, RZ, R12 ;  /* 0x000000ffff097224 */ /* 0x000fcc00078e000c */
[----:B0-----:R-:W-:-:S06]  /*1800*/  DSETP.GEU.AND P3, PT, R8, R4, PT ;  /* 0x000000040800722a */ /* 0x001fcc0003f6e000 */
[----:B------:R-:W-:Y:S02]  /*1810*/  @P2 FSEL R13, R4, R13, !P3 ;  /* 0x0000000d040d2208 */ /* 0x000fe40005800000 */
[----:B------:R-:W-:Y:S02]  /*1820*/  @P2 FSEL R12, R5, R12, !P3 ;  /* 0x0000000c050c2208 */ /* 0x000fe40005800000 */
[----:B------:R-:W-:Y:S01]  /*1830*/  ISETP.GT.U32.AND P2, PT, R0, 0xe0, PT ;  /* 0x000000e00000780c */ /* 0x000fe20003f44070 */
        /* <DEDUP_REMOVED lines=13> */
.L_x_100:
[----:B------:R-:W0:Y:S01]  /*1910*/  S2R R4, SR_TID.X ;  /* 0x0000000000047919 */ /* 0x000e220000002100 */
[----:B------:R-:W1:Y:S01]  /*1920*/  LDC.64 R2, c[0x0][0x380] ;  /* 0x0000e000ff027b82 */ /* 0x000e620000000a00 */
[----:B0-----:R-:W-:-:S04]  /*1930*/  IMAD.SHL.U32 R5, R4, 0x4, RZ ;  /* 0x0000000404057824 */ /* 0x001fc800078e00ff */
[----:B-1----:R-:W-:-:S05]  /*1940*/  IMAD.WIDE.U32 R2, R5, 0x8, R2 ;  /* 0x0000000805027825 */ /* 0x002fca00078e0002 */
[----:B------:R-:W2:Y:S04]  /*1950*/  LDG.E.128.CONSTANT R16, desc[UR6][R2.64] ;  /* 0x0000000602107981 */ /* 0x000ea8000c1e9d00 */
[----:B------:R-:W3:Y:S04]  /*1960*/  LDG.E.128.CONSTANT R20, desc[UR6][R2.64+0x10] ;  /* 0x0000100602147981 */ /* 0x000ee8000c1e9d00 */
[----:B------:R-:W4:Y:S04]  /*1970*/  LDG.E.128.CONSTANT R12, desc[UR6][R2.64+0x2000] ;  /* 0x00200006020c7981 */ /* 0x000f28000c1e9d00 */
[----:B------:R-:W5:Y:S01]  /*1980*/  LDG.E.128.CONSTANT R8, desc[UR6][R2.64+0x2010] ;  /* 0x0020100602087981 */ /* 0x000f62000c1e9d00 */
[----:B------:R-:W-:-:S02]  /*1990*/  VIADD R24, R0, 0xfffff800 ;  /* 0xfffff80000187836 */ /* 0x000fc40000000000 */
[----:B------:R-:W-:-:S03]  /*19a0*/  IMAD.MOV.U32 R5, RZ, RZ, 0x800 ;  /* 0x00000800ff057424 */ /* 0x000fc600078e00ff */
[----:B------:R-:W-:Y:S01]  /*19b0*/  ISETP.GE.U32.AND P1, PT, R24, 0x800, PT ;  /* 0x000008001800780c */ /* 0x000fe20003f26070 */
        /* <DEDUP_REMOVED lines=23> */
[----:B------:R-:W-:-:S07]  /*1b30*/  IMAD.MOV.U32 R5, RZ, RZ, 0x800 ;  /* 0x00000800ff057424 */ /* 0x000fce00078e00ff */
.L_x_117:
[----:B------:R-:W-:-:S05]  /*1b40*/  IMAD.WIDE.U32 R26, R5, 0x8, R2 ;  /* 0x00000008051a7825 */ /* 0x000fca00078e0002 */
[----:B------:R-:W2:Y:S04]  /*1b50*/  LDG.E.128.CONSTANT R20, desc[UR6][R26.64] ;  /* 0x000000061a147981 */ /* 0x000ea8000c1e9d00 */
[----:B------:R-:W3:Y:S04]  /*1b60*/  LDG.E.128.CONSTANT R16, desc[UR6][R26.64+0x10] ;  /* 0x000010061a107981 */ /* 0x000ee8000c1e9d00 */
[----:B------:R-:W4:Y:S04]  /*1b70*/  LDG.E.128.CONSTANT R12, desc[UR6][R26.64+0x2000] ;  /* 0x002000061a0c7981 */ /* 0x000f28000c1e9d00 */
[----:B------:R-:W5:Y:S01]  /*1b80*/  LDG.E.128.CONSTANT R8, desc[UR6][R26.64+0x2010] ;  /* 0x002010061a087981 */ /* 0x000f62000c1e9d00 */
        /* <DEDUP_REMOVED lines=20> */
[----:B0-----:R-:W-:Y:S01]  /*1cd0*/  IMAD.IADD R8, R0, 0x1, -R5 ;  /* 0x0000000100087824 */ /* 0x001fe200078e0a05 */
[----:B------:R-:W-:-:S04]  /*1ce0*/  FSEL R7, R9, R7, !P0 ;  /* 0x0000000709077208 */ /* 0x000fc80004000000 */
[----:B------:R-:W-:Y:S02]  /*1cf0*/  ISETP.GE.U32.AND P1, PT, R8, 0x800, PT ;  /* 0x000008000800780c */ /* 0x000fe40003f26070 */
[----:B------:R-:W-:-:S06]  /*1d00*/  DSETP.GEU.AND P0, PT, R6, R10, PT ;  /* 0x0000000a0600722a */ /* 0x000fcc0003f0e000 */
[----:B------:R-:W-:Y:S02]  /*1d10*/  FSEL R6, R10, R6, !P0 ;  /* 0x000000060a067208 */ /* 0x000fe40004000000 */
[----:B------:R-:W-:-:S03]  /*1d20*/  FSEL R7, R11, R7, !P0 ;  /* 0x000000070b077208 */ /* 0x000fc60004000000 */
[----:B------:R-:W-:Y:S05]  /*1d30*/  @!P1 BRA `(.L_x_116) ;  /* 0x00000004000c9947 */ /* 0x000fea0003800000 */
[----:B------:R-:W-:-:S05]  /*1d40*/  VIADD R5, R5, 0x800 ;  /* 0x0000080005057836 */ /* 0x000fca0000000000 */
[----:B------:R-:W-:-:S13]  /*1d50*/  ISETP.GT.U32.AND P0, PT, R5, R24, PT ;  /* 0x000000180500720c */ /* 0x000fda0003f04070 */
[----:B------:R-:W-:Y:S05]  /*1d60*/  @!P0 BRA `(.L_x_117) ;  /* 0xfffffffc00748947 */ /* 0x000fea000383ffff */
.L_x_115:
[----:B------:R-:W-:-:S13]  /*1d70*/  ISETP.GE.U32.AND P0, PT, R5, R0, PT ;  /* 0x000000000500720c */ /* 0x000fda0003f06070 */
[----:B------:R-:W-:Y:S05]  /*1d80*/  @P0 BRA `(.L_x_116) ;  /* 0x0000000000f80947 */ /* 0x000fea0003800000 */
[----:B------:R-:W-:Y:S01]  /*1d90*/  IMAD.IADD R3, R0, 0x1, -R5 ;  /* 0x0000000100037824 */ /* 0x000fe200078e0a05 */
[----:B------:R-:W-:Y:S04]  /*1da0*/  BSSY.RECONVERGENT B1, `(.L_x_116) ;  /* 0x000003c000017945 */ /* 0x000fe80003800200 */
[----:B------:R-:W-:-:S13]  /*1db0*/  ISETP.GE.AND P0, PT, R4, R3, PT ;  /* 0x000000030400720c */ /* 0x000fda0003f06270 */
[----:B------:R-:W-:Y:S05]  /*1dc0*/  @P0 BRA `(.L_x_118) ;  /* 0x0000000000e40947 */ /* 0x000fea0003800000 */
[----:B------:R-:W-:Y:S01]  /*1dd0*/  LOP3.LUT R2, RZ, R4, RZ, 0x33, !PT ;  /* 0x00000004ff027212 */ /* 0x000fe200078e33ff */
[----:B------:R-:W-:Y:S03]  /*1de0*/  BSSY.RECONVERGENT B2, `(.L_x_119) ;  /* 0x0000017000027945 */ /* 0x000fe60003800200 */
[----:B------:R-:W-:-:S04]  /*1df0*/  IADD3 R2, PT, PT, -R5, R0, R2 ;  /* 0x0000000005027210 */ /* 0x000fc80007ffe102 */
[C---:B------:R-:W-:Y:S02]  /*1e00*/  LOP3.LUT R0, R2.reuse, 0x300, RZ, 0xc0, !PT ;  /* 0x0000030002007812 */ /* 0x040fe400078ec0ff */
[----:B------:R-:W-:Y:S02]  /*1e10*/  ISETP.GE.U32.AND P2, PT, R2, 0x300, PT ;  /* 0x000003000200780c */ /* 0x000fe40003f46070 */
[----:B------:R-:W-:Y:S01]  /*1e20*/  ISETP.NE.AND P0, PT, R0, 0x300, PT ;  /* 0x000003000000780c */ /* 0x000fe20003f05270 */
[----:B------:R-:W-:-:S12]  /*1e30*/  IMAD.MOV.U32 R0, RZ, RZ, R4 ;  /* 0x000000ffff007224 */ /* 0x000fd800078e0004 */
[----:B------:R-:W-:Y:S05]  /*1e40*/  @!P0 BRA `(.L_x_120) ;  /* 0x0000000000408947 */ /* 0x000fea0003800000 */
[----:B------:R-:W0:Y:S01]  /*1e50*/  LDC.64 R10, c[0x0][0x380] ;  /* 0x0000e000ff0a7b82 */ /* 0x000e220000000a00 */
[----:B------:R-:W-:Y:S01]  /*1e60*/  LEA.HI R0, R2, 0x1, RZ, 0x18 ;  /* 0x0000000102007811 */ /* 0x000fe200078fc0ff */
[----:B------:R-:W-:-:S03]  /*1e70*/  IMAD.IADD R13, R4, 0x1, R5 ;  /* 0x00000001040d7824 */ /* 0x000fc600078e0205 */
[----:B------:R-:W-:Y:S01]  /*1e80*/  LOP3.LUT R2, R0, 0x3, RZ, 0xc0, !PT ;  /* 0x0000000300027812 */ /* 0x000fe200078ec0ff */
[----:B------:R-:W-:-:S04]  /*1e90*/  IMAD.MOV.U32 R0, RZ, RZ, R4 ;  /* 0x000000ffff007224 */ /* 0x000fc800078e0004 */
[----:B------:R-:W-:-:S07]  /*1ea0*/  IMAD.MOV R2, RZ, RZ, -R2 ;  /* 0x000000ffff027224 */ /* 0x000fce00078e0a02 */
.L_x_121:
        /* <DEDUP_REMOVED lines=10> */
.L_x_120:
[----:B------:R-:W-:Y:S05]  /*1f50*/  BSYNC.RECONVERGENT B2 ;  /* 0x0000000000027941 */ /* 0x000fea0003800200 */
.L_x_119:
[----:B------:R-:W-:Y:S05]  /*1f60*/  @!P2 BRA `(.L_x_118) ;  /* 0x00000000007ca947 */ /* 0x000fea0003800000 */
[----:B------:R-:W0:Y:S01]  /*1f70*/  LDC.64 R8, c[0x0][0x380] ;  /* 0x0000e000ff087b82 */ /* 0x000e220000000a00 */
[C---:B------:R-:W-:Y:S02]  /*1f80*/  IMAD.IADD R5, R0.reuse, 0x1, R5 ;  /* 0x0000000100057824 */ /* 0x040fe400078e0205 */
[----:B------:R-:W-:-:S07]  /*1f90*/  VIADD R0, R0, 0x200 ;  /* 0x0000020000007836 */ /* 0x000fce0000000000 */
.L_x_122:
        /* <DEDUP_REMOVED lines=11> */
[C---:B------:R-:W-:Y:S02]  /*2050*/  VIADD R2, R0.reuse, 0x200 ;  /* 0x0000020000027836 */ /* 0x040fe40000000000 */
[----:B------:R-:W-:Y:S02]  /*2060*/  VIADD R0, R0, 0x400 ;  /* 0x0000040000007836 */ /* 0x000fe40000000000 */
[----:B------:R-:W-:Y:S01]  /*2070*/  VIADD R5, R5, 0x400 ;  /* 0x0000040005057836 */ /* 0x000fe20000000000 */
[----:B------:R-:W-:Y:S01]  /*2080*/  ISETP.GE.AND P1, PT, R2, R3, PT ;  /* 0x000000030200720c */ /* 0x000fe20003f26270 */
        /* <DEDUP_REMOVED lines=11> */
[----:B------:R-:W-:Y:S01]  /*2140*/  FSEL R7, R17, R7, !P0 ;  /* 0x0000000711077208 */ /* 0x000fe20004000000 */
[----:B------:R-:W-:Y:S06]  /*2150*/  @!P1 BRA `(.L_x_122) ;  /* 0xfffffffc00909947 */ /* 0x000fec000383ffff */
.L_x_118:
[----:B------:R-:W-:Y:S05]  /*2160*/  BSYNC.RECONVERGENT B1 ;  /* 0x0000000000017941 */ /* 0x000fea0003800200 */
.L_x_116:
        /* <DEDUP_REMOVED lines=50> */
[----:B------:R-:W2:Y:S01]  /*2490*/  LDS.128 R12, [UR4+0x20] ;  /* 0x00002004ff0c7984 */ /* 0x000ea20008000c00 */
[----:B-1----:R-:W-:-:S06]  /*24a0*/  DSETP.GEU.AND P1, PT, R6, R8, PT ;  /* 0x000000080600722a */ /* 0x002fcc0003f2e000 */
[----:B0-----:R-:W-:Y:S02]  /*24b0*/  FSEL R2, R8, R6, !P1 ;  /* 0x0000000608027208 */ /* 0x001fe40004800000 */
[----:B------:R-:W-:Y:S02]  /*24c0*/  FSEL R3, R9, R7, !P1 ;  /* 0x0000000709037208 */ /* 0x000fe40004800000 */
[----:B------:R-:W0:Y:S04]  /*24d0*/  LDS.128 R4, [UR4+0x30] ;  /* 0x00003004ff047984 */ /* 0x000e280008000c00 */
[----:B------:R-:W-:-:S06]  /*24e0*/  DSETP.GEU.AND P1, PT, R2, R10, PT ;  /* 0x0000000a0200722a */ /* 0x000fcc0003f2e000 */
[----:B------:R-:W-:Y:S02]  /*24f0*/  FSEL R2, R10, R2, !P1 ;  /* 0x000000020a027208 */ /* 0x000fe40004800000 */
[----:B------:R-:W-:-:S06]  /*2500*/  FSEL R3, R11, R3, !P1 ;  /* 0x000000030b037208 */ /* 0x000fcc0004800000 */
[----:B--2---:R-:W-:-:S06]  /*2510*/  DSETP.GEU.AND P1, PT, R2, R12, PT ;  /* 0x0000000c0200722a */ /* 0x004fcc0003f2e000 */
        /* <DEDUP_REMOVED lines=16> */
.L_x_99:
        /* <DEDUP_REMOVED lines=12> */
.L_x_125:
[----:B------:R-:W-:Y:S05]  /*26e0*/  BSYNC.RECONVERGENT B1 ;  /* 0x0000000000017941 */ /* 0x000fea0003800200 */
.L_x_124:
        /* <DEDUP_REMOVED lines=17> */
.L_x_130:
        /* <DEDUP_REMOVED lines=12> */
.L_x_129:
[----:B------:R-:W-:Y:S05]  /*28c0*/  BSYNC.RECONVERGENT B2 ;  /* 0x0000000000027941 */ /* 0x000fea0003800200 */
.L_x_128:
        /* <DEDUP_REMOVED lines=10> */
.L_x_133:
        /* <DEDUP_REMOVED lines=69> */
.L_x_132:
[----:B------:R-:W-:Y:S05]  /*2dc0*/  BSYNC.RECONVERGENT B2 ;  /* 0x0000000000027941 */ /* 0x000fea0003800200 */
.L_x_131:
        /* <DEDUP_REMOVED lines=40> */
.L_x_135:
[----:B------:R-:W-:Y:S05]  /*3050*/  BSYNC.RECONVERGENT B2 ;  /* 0x0000000000027941 */ /* 0x000fea0003800200 */
.L_x_134:
        /* <DEDUP_REMOVED lines=18> */
.L_x_127:
[----:B------:R-:W-:Y:S05]  /*3180*/  BSYNC.RECONVERGENT B1 ;  /* 0x0000000000017941 */ /* 0x000fea0003800200 */
.L_x_126:
        /* <DEDUP_REMOVED lines=60> */
[----:B---3--:R-:W1:Y:S01]  /*3550*/  LDS.128 R12, [UR4+0x20] ;  /* 0x00002004ff0c7984 */ /* 0x008e620008000c00 */
        /* <DEDUP_REMOVED lines=24> */
.L_x_136:
        /* <DEDUP_REMOVED lines=63> */
[----:B----4-:R-:W-:Y:S05]  /*3ad0*/  @P0 BRA `(.L_x_114) ;  /* 0x0000001000380947 */ /* 0x010fea0003800000 */
[----:B------:R-:W0:Y:S01]  /*3ae0*/  S2UR UR5, SR_CgaCtaId ;  /* 0x00000000000579c3 */ /* 0x000e220000008800 */
[----:B------:R-:W-:Y:S01]  /*3af0*/  UMOV UR4, 0x400 ;  /* 0x0000040000047882 */ /* 0x000fe20000000000 */
[C---:B------:R-:W-:Y:S02]  /*3b00*/  ISETP.GT.U32.AND P3, PT, R0.reuse, 0x20, PT ;  /* 0x000000200000780c */ /* 0x040fe40003f64070 */
        /* <DEDUP_REMOVED lines=9> */
[----:B------:R-:W-:Y:S01]  /*3ba0*/  ISETP.GT.U32.AND P1, PT, R0, 0x60, PT ;  /* 0x000000600000780c */ /* 0x000fe20003f24070 */
[----:B------:R-:W-:Y:S01]  /*3bb0*/  IMAD.MOV.U32 R2, RZ, RZ, R13 ;  /* 0x000000ffff027224 */ /* 0x000fe200078e000d */
[----:B------:R-:W0:Y:S01]  /*3bc0*/  LDS.128 R4, [UR4+0x30] ;  /* 0x00003004ff047984 */ /* 0x000e220008000c00 */
[----:B------:R-:W-:-:S06]  /*3bd0*/  IMAD.MOV.U32 R3, RZ, RZ, R12 ;  /* 0x000000ffff037224 */ /* 0x000fcc00078e000c */
        /* <DEDUP_REMOVED lines=36> */
.L_x_123:
[----:B------:R-:W0:Y:S01]  /*3e20*/  S2R R7, SR_TID.X ;  /* 0x0000000000077919 */ /* 0x000e220000002100 */
[----:B------:R-:W1:Y:S02]  /*3e30*/  LDCU.64 UR4, c[0x0][0x380] ;  /* 0x00007000ff0477ac */ /* 0x000e640008000a00 */
[----:B-1----:R-:W-:Y:S02]  /*3e40*/  IMAD.U32 R2, RZ, RZ, UR4 ;  /* 0x00000004ff027e24 */ /* 0x002fe4000f8e00ff */
[----:B------:R-:W-:Y:S02]  /*3e50*/  IMAD.U32 R3, RZ, RZ, UR5 ;  /* 0x00000005ff037e24 */ /* 0x000fe4000f8e00ff */
        /* <DEDUP_REMOVED lines=9> */
[----:B------:R-:W-:-:S05]  /*3ef0*/  VIADD R6, R0, 0xfffff800 ;  /* 0xfffff80000067836 */ /* 0x000fca0000000000 */
[----:B------:R-:W-:Y:S01]  /*3f00*/  ISETP.GE.U32.AND P1, PT, R6, 0x800, PT ;  /* 0x000008000600780c */ /* 0x000fe20003f26070 */
[----:B--2---:R-:W-:-:S06]  /*3f10*/  DSETP.GEU.AND P0, PT, R22, R8, PT ;  /* 0x000000081600722a */ /* 0x004fcc0003f0e000 */
[----:B------:R-:W-:Y:S02]  /*3f20*/  FSEL R8, R8, R22, !P0 ;  /* 0x0000001608087208 */ /* 0x000fe40004000000 */
[----:B------:R-:W-:-:S06]  /*3f30*/  FSEL R9, R9, R23, !P0 ;  /* 0x0000001709097208 */ /* 0x000fcc0004000000 */
[----:B---3--:R-:W-:-:S06]  /*3f40*/  DSETP.GEU.AND P0, PT, R8, R10, PT ;  /* 0x0000000a0800722a */ /* 0x008fcc0003f0e000 */
[----:B------:R-:W-:Y:S02]  /*3f50*/  FSEL R8, R10, R8, !P0 ;  /* 0x000000080a087208 */ /* 0x000fe40004000000 */
[----:B------:R-:W-:Y:S01]  /*3f60*/  FSEL R9, R11, R9, !P0 ;  /* 0x000000090b097208 */ /* 0x000fe20004000000 */
[----:B------:R-:W-:-:S05]  /*3f70*/  IMAD.MOV.U32 R11, RZ, RZ, 0x800 ;  /* 0x00000800ff0b7424 */ /* 0x000fca00078e00ff */
        /* <DEDUP_REMOVED lines=18> */
[----:B------:R-:W1:Y:S02]  /*40a0*/  LDC.64 R2, c[0x0][0x380] ;  /* 0x0000e000ff027b82 */ /* 0x000e640000000a00 */
.L_x_139:
[----:B------:R-:W-:-:S04]  /*40b0*/  IMAD.IADD R17, R7, 0x1, R11 ;  /* 0x0000000107117824 */ /* 0x000fc800078e020b */
[----:B-1----:R-:W-:-:S06]  /*40c0*/  IMAD.WIDE.U32 R16, R17, 0x8, R2 ;  /* 0x0000000811107825 */ /* 0x002fcc00078e0002 */
[----:B------:R-:W2:Y:S01]  /*40d0*/  LDG.E.64.CONSTANT R16, desc[UR6][R16.64] ;  /* 0x0000000610107981 */ /* 0x000ea2000c1e9b00 */
[----:B------:R-:W-:-:S05]  /*40e0*/  IMAD.WIDE.U32 R18, R11, 0x8, R4 ;  /* 0x000000080b127825 */ /* 0x000fca00078e0004 */
[----:B------:R-:W3:Y:S04]  /*40f0*/  LDG.E.64.CONSTANT R20, desc[UR6][R18.64+0x800] ;  /* 0x0008000612147981 */ /* 0x000ee8000c1e9b00 */
[----:B------:R-:W4:Y:S04]  /*4100*/  LDG.E.64.CONSTANT R22, desc[UR6][R18.64+0x1000] ;  /* 0x0010000612167981 */ /* 0x000f28000c1e9b00 */
[----:B------:R-:W5:Y:S04]  /*4110*/  LDG.E.64.CONSTANT R24, desc[UR6][R18.64+0x1800] ;  /* 0x0018000612187981 */ /* 0x000f68000c1e9b00 */
[----:B------:R-:W5:Y:S04]  /*4120*/  LDG.E.64.CONSTANT R26, desc[UR6][R18.64+0x2000] ;  /* 0x00200006121a7981 */ /* 0x000f68000c1e9b00 */
[----:B------:R-:W5:Y:S04]  /*4130*/  LDG.E.64.CONSTANT R28, desc[UR6][R18.64+0x2800] ;  /* 0x00280006121c7981 */ /* 0x000f68000c1e9b00 */
[----:B------:R-:W5:Y:S04]  /*4140*/  LDG.E.64.CONSTANT R14, desc[UR6][R18.64+0x3000] ;  /* 0x00300006120e7981 */ /* 0x000f68000c1e9b00 */
[----:B------:R-:W5:Y:S01]  /*4150*/  LDG.E.64.CONSTANT R12, desc[UR6][R18.64+0x3800] ;  /* 0x00380006120c7981 */ /* 0x000f62000c1e9b00 */
[----:B0-----:R-:W-:-:S05]  /*4160*/  IMAD.IADD R10, R0, 0x1, -R11 ;  /* 0x00000001000a7824 */ /* 0x001fca00078e0a0b */
[----:B------:R-:W-:Y:S01]  /*4170*/  ISETP.GE.U32.AND P1, PT, R10, 0x800, PT ;  /* 0x000008000a00780c */ /* 0x000fe20003f26070 */
        /* <DEDUP_REMOVED lines=26> */
[----:B------:R-:W-:-:S13]  /*4320*/  ISETP.GT.U32.AND P0, PT, R11, R6, PT ;  /* 0x000000060b00720c */ /* 0x000fda0003f04070 */
[----:B------:R-:W-:Y:S05]  /*4330*/  @!P0 BRA `(.L_x_139) ;  /* 0xfffffffc005c8947 */ /* 0x000fea000383ffff */
.L_x_137:
        /* <DEDUP_REMOVED lines=14> */
[----:B------:R-:W-:Y:S01]  /*4420*/  LEA.HI R0, R5, 0x1, RZ, 0x18 ;  /* 0x0000000105007811 */ /* 0x000fe200078fc0ff */
[----:B------:R-:W-:-:S03]  /*4430*/  IMAD.IADD R15, R7, 0x1, R11 ;  /* 0x00000001070f7824 */ /* 0x000fc600078e020b */
[----:B------:R-:W-:Y:S01]  /*4440*/  LOP3.LUT R5, R0, 0x3, RZ, 0xc0, !PT ;  /* 0x0000000300057812 */ /* 0x000fe200078ec0ff */
[----:B------:R-:W-:-:S04]  /*4450*/  IMAD.MOV.U32 R0, RZ, RZ, R7 ;  /* 0x000000ffff007224 */ /* 0x000fc800078e0007 */
[----:B------:R-:W-:-:S07]  /*4460*/  IMAD.MOV R5, RZ, RZ, -R5 ;  /* 0x000000ffff057224 */ /* 0x000fce00078e0a05 */
.L_x_143:
        /* <DEDUP_REMOVED lines=10> */
.L_x_142:
[----:B------:R-:W-:Y:S05]  /*4510*/  BSYNC.RECONVERGENT B2 ;  /* 0x0000000000027941 */ /* 0x000fea0003800200 */
.L_x_141:
[----:B------:R-:W-:Y:S05]  /*4520*/  @!P2 BRA `(.L_x_140) ;  /* 0x000000000078a947 */ /* 0x000fea0003800000 */
[C---:B------:R-:W-:Y:S02]  /*4530*/  IMAD.IADD R5, R0.reuse, 0x1, R11 ;  /* 0x0000000100057824 */ /* 0x040fe400078e020b */
[----:B------:R-:W-:-:S07]  /*4540*/  VIADD R0, R0, 0x200 ;  /* 0x0000020000007836 */ /* 0x000fce0000000000 */
.L_x_144:
[----:B------:R-:W-:-:S04]  /*4550*/  IMAD.WIDE.U32 R10, R5, 0x8, R2 ;  /* 0x00000008050a7825 */ /* 0x000fc800078e0002 */
        /* <DEDUP_REMOVED lines=13> */
[----:B------:R-:W-:Y:S01]  /*4630*/  FSEL R9, R11, R9, !P0 ;  /* 0x000000090b097208 */ /* 0x000fe20004000000 */
[C---:B------:R-:W-:Y:S02]  /*4640*/  VIADD R11, R0.reuse, 0x200 ;  /* 0x00000200000b7836 */ /* 0x040fe40000000000 */
[----:B------:R-:W-:-:S03]  /*4650*/  VIADD R0, R0, 0x400 ;  /* 0x0000040000007836 */ /* 0x000fc60000000000 */
[----:B---3--:R-:W-:Y:S01]  /*4660*/  DSETP.GEU.AND P0, PT, R8, R12, PT ;  /* 0x0000000c0800722a */ /* 0x008fe20003f0e000 */
[----:B------:R-:W-:-:S05]  /*4670*/  ISETP.GE.AND P1, PT, R11, R4, PT ;  /* 0x000000040b00720c */ /* 0x000fca0003f26270 */
        /* <DEDUP_REMOVED lines=9> */
.L_x_140:
[----:B------:R-:W-:Y:S05]  /*4710*/  BSYNC.RECONVERGENT B1 ;  /* 0x0000000000017941 */ /* 0x000fea0003800200 */
.L_x_138:
        /* <DEDUP_REMOVED lines=74> */
.L_x_114:
[----:B------:R-:W-:Y:S05]  /*4bc0*/  BSYNC.RECONVERGENT B0 ;  /* 0x0000000000007941 */ /* 0x000fea0003800200 */
.L_x_98:
[----:B------:R-:W-:Y:S05]  /*4bd0*/  @P0 EXIT ;  /* 0x000000000000094d */ /* 0x000fea0003800000 */
[----:B------:R-:W4:Y:S01]  /*4be0*/  LDCU.64 UR8, c[0x0][0x398] ;  /* 0x00007300ff0877ac */ /* 0x000f220008000a00 */
[----:B01----:R-:W0:Y:S01]  /*4bf0*/  LDC.64 R4, c[0x0][0x388] ;  /* 0x0000e200ff047b82 */ /* 0x003e220000000a00 */
[----:B------:R-:W2:Y:S01]  /*4c00*/  LDCU.64 UR4, c[0x0][0x398] ;  /* 0x00007300ff0477ac */ /* 0x000ea20008000a00 */
[----:B----4-:R-:W-:-:S06]  /*4c10*/  DSETP.GT.AND P0, PT, R6, UR8, PT ;  /* 0x0000000806007e2a */ /* 0x010fcc000bf04000 */
[----:B--23--:R-:W-:Y:S02]  /*4c20*/  FSEL R2, R6, UR4, P0 ;  /* 0x0000000406027c08 */ /* 0x00cfe40008000000 */
[----:B------:R-:W-:-:S05]  /*4c30*/  FSEL R3, R7, UR5, P0 ;  /* 0x0000000507037c08 */ /* 0x000fca0008000000 */
[----:B0-----:R-:W-:Y:S01]  /*4c40*/  STG.E.64 desc[UR6][R4.64], R2 ;  /* 0x0000000204007986 */ /* 0x001fe2000c101b06 */
[----:B------:R-:W-:Y:S05]  /*4c50*/  EXIT ;  /* 0x000000000000794d */ /* 0x000fea0003800000 */
.L_x_145:
        /* <DEDUP_REMOVED lines=10> */
.L_x_160:


//--------------------- .text._ZN3cub18CUB_300001_SM_10006detail11EmptyKernelIvEEvv --------------------------
	.section	.text._ZN3cub18CUB_300001_SM_10006detail11EmptyKernelIvEEvv,"ax",@progbits
	.align	128
        .global         _ZN3cub18CUB_300001_SM_10006detail11EmptyKernelIvEEvv
        .type           _ZN3cub18CUB_300001_SM_10006detail11EmptyKernelIvEEvv,@function
        .size           _ZN3cub18CUB_300001_SM_10006detail11EmptyKernelIvEEvv,(.L_x_161 - _ZN3cub18CUB_300001_SM_10006detail11EmptyKernelIvEEvv)
        .other          _ZN3cub18CUB_300001_SM_10006detail11EmptyKernelIvEEvv,@"STO_CUDA_ENTRY STV_DEFAULT"
_ZN3cub18CUB_300001_SM_10006detail11EmptyKernelIvEEvv:
.text._ZN3cub18CUB_300001_SM_10006detail11EmptyKernelIvEEvv:
[----:B------:R-:W-:Y:S01]  /*0000*/  LDC R1, c[0x0][0x37c] ;  /* 0x0000df00ff017b82 */ /* 0x000fe20000000800 */
[----:B------:R-:W-:Y:S05]  /*0010*/  EXIT ;  /* 0x000000000000794d */ /* 0x000fea0003800000 */
.L_x_146:
        /* <DEDUP_REMOVED lines=14> */
.L_x_161:


//--------------------- .text._Z7restorePdi       --------------------------
	.section	.text._Z7restorePdi,"ax",@progbits
	.align	128
        .global         _Z7restorePdi
        .type           _Z7restorePdi,@function
        .size           _Z7restorePdi,(.L_x_157 - _Z7restorePdi)
        .other          _Z7restorePdi,@"STO_CUDA_ENTRY STV_DEFAULT"
_Z7restorePdi:
.text._Z7restorePdi:
[----:B------:R-:W-:Y:S01]  /*0000*/  LDC R1, c[0x0][0x37c] ;  /* 0x0000df00ff017b82 */ /* 0x000fe20000000800 */
[----:B------:R-:W0:Y:S01]  /*0010*/  LDCU UR4, c[0x0][0x388] ;  /* 0x00007100ff0477ac */ /* 0x000e220008000800 */
[----:B------:R-:W1:Y:S01]  /*0020*/  S2R R0, SR_TID.X ;  /* 0x0000000000007919 */ /* 0x000e620000002100 */
[----:B------:R-:W-:Y:S01]  /*0030*/  IMAD.MOV.U32 R2, RZ, RZ, 0x1 ;  /* 0x00000001ff027424 */ /* 0x000fe200078e00ff */
[----:B------:R-:W-:Y:S01]  /*0040*/  BSSY.RECONVERGENT B0, `(.L_x_147) ;  /* 0x0000015000007945 */ /* 0x000fe20003800200 */
[----:B------:R-:W2:Y:S01]  /*0050*/  LDCU.64 UR6, c[0x0][0x358] ;  /* 0x00006b00ff0677ac */ /* 0x000ea20008000a00 */
[----:B0-----:R-:W-:-:S09]  /*0060*/  UIADD3 UR4, UPT, UPT, UR4, -0x1, URZ ;  /* 0xffffffff04047890 */ /* 0x001fd2000fffe0ff */
[----:B------:R-:W0:Y:S08]  /*0070*/  I2F.F64 R4, UR4 ;  /* 0x0000000400047d12 */ /* 0x000e300008201c00 */
[----:B0-----:R-:W0:Y:S02]  /*0080*/  MUFU.RCP64H R3, R5 ;  /* 0x0000000500037308 */ /* 0x001e240000001800 */
[----:B0-----:R-:W-:-:S08]  /*0090*/  DFMA R6, -R4, R2, 1 ;  /* 0x3ff000000406742b */ /* 0x001fd00000000102 */
[----:B------:R-:W-:-:S08]  /*00a0*/  DFMA R6, R6, R6, R6 ;  /* 0x000000060606722b */ /* 0x000fd00000000006 */
[----:B------:R-:W-:Y:S01]  /*00b0*/  DFMA R2, R2, R6, R2 ;  /* 0x000000060202722b */ /* 0x000fe20000000002 */
[----:B-1----:R-:W-:-:S07]  /*00c0*/  IMAD R6, R0, 0xa, RZ ;  /* 0x0000000a00067824 */ /* 0x002fce00078e02ff */
[----:B------:R-:W-:Y:S01]  /*00d0*/  DFMA R8, -R4, R2, 1 ;  /* 0x3ff000000408742b */ /* 0x000fe20000000102 */
[----:B------:R-:W0:Y:S07]  /*00e0*/  I2F.F64.U32 R6, R6 ;  /* 0x0000000600067312 */ /* 0x000e2e0000201800 */
[----:B------:R-:W-:-:S08]  /*00f0*/  DFMA R2, R2, R8, R2 ;  /* 0x000000080202722b */ /* 0x000fd00000000002 */
[----:B0-----:R-:W-:Y:S01]  /*0100*/  DMUL R8, R6, R2 ;  /* 0x0000000206087228 */ /* 0x001fe20000000000 */
[----:B------:R-:W-:-:S07]  /*0110*/  FSETP.GEU.AND P1, PT, |R7|, 6.5827683646048100446e-37, PT ;  /* 0x036000000700780b */ /* 0x000fce0003f2e200 */
[----:B------:R-:W-:-:S08]  /*0120*/  DFMA R10, -R4, R8, R6 ;  /* 0x00000008040a722b */ /* 0x000fd00000000106 */
[----:B------:R-:W-:-:S10]  /*0130*/  DFMA R2, R2, R10, R8 ;  /* 0x0000000a0202722b */ /* 0x000fd40000000008 */
[----:B------:R-:W-:-:S05]  /*0140*/  FFMA R8, RZ, R5, R3 ;  /* 0x00000005ff087223 */ /* 0x000fca0000000003 */
[----:B------:R-:W-:-:S13]  /*0150*/  FSETP.GT.AND P0, PT, |R8|, 1.469367938527859385e-39, PT ;  /* 0x001000000800780b */ /* 0x000fda0003f04200 */
[----:B--2---:R-:W-:Y:S05]  /*0160*/  @P0 BRA P1, `(.L_x_148) ;  /* 0x0000000000080947 */ /* 0x004fea0000800000 */
[----:B------:R-:W-:-:S07]  /*0170*/  MOV R10, 0x190 ;  /* 0x00000190000a7802 */ /* 0x000fce0000000f00 */
[----:B------:R-:W-:Y:S05]  /*0180*/  CALL.REL.NOINC `($__internal_0_$__cuda_sm20_div_rn_f64_full) ;  /* 0x0000000000547944 */ /* 0x000fea0003c00000 */
.L_x_148:
[----:B------:R-:W-:Y:S05]  /*0190*/  BSYNC.RECONVERGENT B0 ;  /* 0x0000000000007941 */ /* 0x000fea0003800200 */
.L_x_147:
[----:B------:R-:W0:Y:S01]  /*01a0*/  LDC R11, c[0x0][0x388] ;  /* 0x0000e200ff0b7b82 */ /* 0x000e220000000800 */
[----:B------:R-:W1:Y:S07]  /*01b0*/  LDCU.64 UR8, c[0x0][0x380] ;  /* 0x00007000ff0877ac */ /* 0x000e6e0008000a00 */
[----:B------:R-:W2:Y:S01]  /*01c0*/  LDC.64 R6, c[0x0][0x380] ;  /* 0x0000e000ff067b82 */ /* 0x000ea20000000a00 */
[----:B0-----:R-:W-:Y:S01]  /*01d0*/  SHF.R.S32.HI R9, RZ, 0x1f, R11 ;  /* 0x0000001fff097819 */ /* 0x001fe2000001140b */
[----:B------:R-:W-:-:S04]  /*01e0*/  IMAD.WIDE.U32 R4, R0, R11, RZ ;  /* 0x0000000b00047225 */ /* 0x000fc800078e00ff */
[----:B------:R-:W-:Y:S01]  /*01f0*/  IMAD R9, R9, R0, RZ ;  /* 0x0000000009097224 */ /* 0x000fe200078e02ff */
[----:B-1----:R-:W-:Y:S01]  /*0200*/  LEA R8, P0, R4, UR8, 0x3 ;  /* 0x0000000804087c11 */ /* 0x002fe2000f8018ff */
[----:B------:R-:W-:Y:S02]  /*0210*/  IMAD R13, R11, UR4, RZ ;  /* 0x000000040b0d7c24 */ /* 0x000fe4000f8e02ff */
[----:B------:R-:W-:Y:S02]  /*0220*/  IMAD.IADD R5, R5, 0x1, R9 ;  /* 0x0000000105057824 */ /* 0x000fe400078e0209 */
[----:B--2---:R-:W-:-:S03]  /*0230*/  IMAD.WIDE.U32 R6, R0, 0x8, R6 ;  /* 0x0000000800067825 */ /* 0x004fc600078e0006 */
[----:B------:R-:W-:Y:S01]  /*0240*/  LEA.HI.X R9, R4, UR9, R5, 0x3, P0 ;  /* 0x0000000904097c11 */ /* 0x000fe200080f1c05 */
[C---:B------:R-:W-:Y:S02]  /*0250*/  DADD R4, R2.reuse, 10 ;  /* 0x4024000002047429 */ /* 0x040fe40000000000 */
[----:B------:R-:W-:Y:S01]  /*0260*/  DADD R2, R2, 20 ;  /* 0x4034000002027429 */ /* 0x000fe20000000000 */
[----:B------:R-:W-:-:S04]  /*0270*/  IMAD.WIDE R12, R13, 0x8, R6 ;  /* 0x000000080d0c7825 */ /* 0x000fc800078e0206 */
[----:B------:R-:W-:Y:S01]  /*0280*/  IMAD.WIDE R10, R11, 0x8, R8 ;  /* 0x000000080b0a7825 */ /* 0x000fe200078e0208 */
[----:B------:R-:W-:Y:S04]  /*0290*/  STG.E.64 desc[UR6][R6.64], R4 ;  /* 0x0000000406007986 */ /* 0x000fe8000c101b06 */
[----:B------:R-:W-:Y:S04]  /*02a0*/  STG.E.64 desc[UR6][R8.64], R4 ;  /* 0x0000000408007986 */ /* 0x000fe8000c101b06 */
[----:B------:R-:W-:Y:S04]  /*02b0*/  STG.E.64 desc[UR6][R10.64+-0x8], R2 ;  /* 0xfffff8020a007986 */ /* 0x000fe8000c101b06 */
[----:B------:R-:W-:Y:S01]  /*02c0*/  STG.E.64 desc[UR6][R12.64], R2 ;  /* 0x000000020c007986 */ /* 0x000fe2000c101b06 */
[----:B------:R-:W-:Y:S05]  /*02d0*/  EXIT ;  /* 0x000000000000794d */ /* 0x000fea0003800000 */
        .weak           $__internal_0_$__cuda_sm20_div_rn_f64_full
        .type           $__internal_0_$__cuda_sm20_div_rn_f64_full,@function
        .size           $__internal_0_$__cuda_sm20_div_rn_f64_full,(.L_x_157 - $__internal_0_$__cuda_sm20_div_rn_f64_full)
$__internal_0_$__cuda_sm20_div_rn_f64_full:
[C---:B------:R-:W-:Y:S01]  /*02e0*/  FSETP.GEU.AND P0, PT, |R5|.reuse, 1.469367938527859385e-39, PT ;  /* 0x001000000500780b */ /* 0x040fe20003f0e200 */
[----:B------:R-:W-:Y:S01]  /*02f0*/  IMAD.MOV.U32 R16, RZ, RZ, 0x1 ;  /* 0x00000001ff107424 */ /* 0x000fe200078e00ff */
[----:B------:R-:W-:Y:S01]  /*0300*/  LOP3.LUT R2, R5, 0x800fffff, RZ, 0xc0, !PT ;  /* 0x800fffff05027812 */ /* 0x000fe200078ec0ff */
[----:B------:R-:W-:Y:S01]  /*0310*/  BSSY.RECONVERGENT B1, `(.L_x_149) ;  /* 0x0000055000017945 */ /* 0x000fe20003800200 */
[C---:B------:R-:W-:Y:S02]  /*0320*/  FSETP.GEU.AND P2, PT, |R7|.reuse, 1.469367938527859385e-39, PT ;  /* 0x001000000700780b */ /* 0x040fe40003f4e200 */
[----:B------:R-:W-:Y:S01]  /*0330*/  LOP3.LUT R3, R2, 0x3ff00000, RZ, 0xfc, !PT ;  /* 0x3ff0000002037812 */ /* 0x000fe200078efcff */
[----:B------:R-:W-:Y:S01]  /*0340*/  IMAD.MOV.U32 R2, RZ, RZ, R4 ;  /* 0x000000ffff027224 */ /* 0x000fe200078e0004 */
[----:B------:R-:W-:Y:S02]  /*0350*/  LOP3.LUT R11, R7, 0x7ff00000, RZ, 0xc0, !PT ;  /* 0x7ff00000070b7812 */ /* 0x000fe400078ec0ff */
[----:B------:R-:W-:-:S03]  /*0360*/  LOP3.LUT R14, R5, 0x7ff00000, RZ, 0xc0, !PT ;  /* 0x7ff00000050e7812 */ /* 0x000fc600078ec0ff */
[----:B------:R-:W-:Y:S01]  /*0370*/  @!P0 DMUL R2, R4, 8.98846567431157953865e+307 ;  /* 0x7fe0000004028828 */ /* 0x000fe20000000000 */
[----:B------:R-:W-:-:S03]  /*0380*/  ISETP.GE.U32.AND P1, PT, R11, R14, PT ;  /* 0x0000000e0b00720c */ /* 0x000fc60003f26070 */
[----:B------:R-:W-:Y:S01]  /*0390*/  @!P2 LOP3.LUT R12, R5, 0x7ff00000, RZ, 0xc0, !PT ;  /* 0x7ff00000050ca812 */ /* 0x000fe200078ec0ff */
[----:B------:R-:W-:Y:S01]  /*03a0*/  @!P2 IMAD.MOV.U32 R18, RZ, RZ, RZ ;  /* 0x000000ffff12a224 */ /* 0x000fe200078e00ff */
[----:B------:R-:W0:Y:S02]  /*03b0*/  MUFU.RCP64H R17, R3 ;  /* 0x0000000300117308 */ /* 0x000e240000001800 */
[----:B------:R-:W-:Y:S01]  /*03c0*/  @!P2 ISETP.GE.U32.AND P3, PT, R11, R12, PT ;  /* 0x0000000c0b00a20c */ /* 0x000fe20003f66070 */
[----:B------:R-:W-:-:S05]  /*03d0*/  IMAD.MOV.U32 R12, RZ, RZ, 0x1ca00000 ;  /* 0x1ca00000ff0c7424 */ /* 0x000fca00078e00ff */
[----:B------:R-:W-:-:S04]  /*03e0*/  @!P2 SEL R13, R12, 0x63400000, !P3 ;  /* 0x634000000c0da807 */ /* 0x000fc80005800000 */
[----:B------:R-:W-:-:S04]  /*03f0*/  @!P2 LOP3.LUT R13, R13, 0x80000000, R7, 0xf8, !PT ;  /* 0x800000000d0da812 */ /* 0x000fc800078ef807 */
[----:B------:R-:W-:Y:S01]  /*0400*/  @!P2 LOP3.LUT R19, R13, 0x100000, RZ, 0xfc, !PT ;  /* 0x001000000d13a812 */ /* 0x000fe200078efcff */
[----:B0-----:R-:W-:-:S08]  /*0410*/  DFMA R8, R16, -R2, 1 ;  /* 0x3ff000001008742b */ /* 0x001fd00000000802 */
[----:B------:R-:W-:-:S08]  /*0420*/  DFMA R8, R8, R8, R8 ;  /* 0x000000080808722b */ /* 0x000fd00000000008 */
[----:B------:R-:W-:Y:S01]  /*0430*/  DFMA R16, R16, R8, R16 ;  /* 0x000000081010722b */ /* 0x000fe20000000010 */
[----:B------:R-:W-:Y:S01]  /*0440*/  SEL R9, R12, 0x63400000, !P1 ;  /* 0x634000000c097807 */ /* 0x000fe20004800000 */
[----:B------:R-:W-:-:S03]  /*0450*/  IMAD.MOV.U32 R8, RZ, RZ, R6 ;  /* 0x000000ffff087224 */ /* 0x000fc600078e0006 */
[----:B------:R-:W-:-:S03]  /*0460*/  LOP3.LUT R9, R9, 0x800fffff, R7, 0xf8, !PT ;  /* 0x800fffff09097812 */ /* 0x000fc600078ef807 */
[----:B------:R-:W-:-:S03]  /*0470*/  DFMA R20, R16, -R2, 1 ;  /* 0x3ff000001014742b */ /* 0x000fc60000000802 */
[----:B------:R-:W-:-:S05]  /*0480*/  @!P2 DFMA R8, R8, 2, -R18 ;  /* 0x400000000808a82b */ /* 0x000fca0000000812 */
[----:B------:R-:W-:Y:S01]  /*0490*/  DFMA R16, R16, R20, R16 ;  /* 0x000000141010722b */ /* 0x000fe20000000010 */
[----:B------:R-:W-:Y:S02]  /*04a0*/  IMAD.MOV.U32 R21, RZ, RZ, R11 ;  /* 0x000000ffff157224 */ /* 0x000fe400078e000b */
[----:B------:R-:W-:Y:S01]  /*04b0*/  IMAD.MOV.U32 R20, RZ, RZ, R14 ;  /* 0x000000ffff147224 */ /* 0x000fe200078e000e */
[----:B------:R-:W-:Y:S02]  /*04c0*/  @!P0 LOP3.LUT R20, R3, 0x7ff00000, RZ, 0xc0, !PT ;  /* 0x7ff0000003148812 */ /* 0x000fe400078ec0ff */
[----:B------:R-:W-:Y:S02]  /*04d0*/  @!P2 LOP3.LUT R21, R9, 0x7ff00000, RZ, 0xc0, !PT ;  /* 0x7ff000000915a812 */ /* 0x000fe400078ec0ff */
[----:B------:R-:W-:Y:S01]  /*04e0*/  DMUL R18, R16, R8 ;  /* 0x0000000810127228 */ /* 0x000fe20000000000 */
[----:B------:R-:W-:Y:S02]  /*04f0*/  VIADD R22, R20, 0xffffffff ;  /* 0xffffffff14167836 */ /* 0x000fe40000000000 */
[----:B------:R-:W-:-:S05]  /*0500*/  VIADD R13, R21, 0xffffffff ;  /* 0xffffffff150d7836 */ /* 0x000fca0000000000 */
[----:B------:R-:W-:Y:S01]  /*0510*/  DFMA R14, R18, -R2, R8 ;  /* 0x80000002120e722b */ /* 0x000fe20000000008 */
[----:B------:R-:W-:-:S04]  /*0520*/  ISETP.GT.U32.AND P0, PT, R13, 0x7feffffe, PT ;  /* 0x7feffffe0d00780c */ /* 0x000fc80003f04070 */
[----:B------:R-:W-:-:S03]  /*0530*/  ISETP.GT.U32.OR P0, PT, R22, 0x7feffffe, P0 ;  /* 0x7feffffe1600780c */ /* 0x000fc60000704470 */
[----:B------:R-:W-:-:S10]  /*0540*/  DFMA R14, R16, R14, R18 ;  /* 0x0000000e100e722b */ /* 0x000fd40000000012 */
[----:B------:R-:W-:Y:S05]  /*0550*/  @P0 BRA `(.L_x_150) ;  /* 0x00000000006c0947 */ /* 0x000fea0003800000 */
[----:B------:R-:W-:-:S04]  /*0560*/  LOP3.LUT R16, R5, 0x7ff00000, RZ, 0xc0, !PT ;  /* 0x7ff0000005107812 */ /* 0x000fc800078ec0ff */
[CC--:B------:R-:W-:Y:S02]  /*0570*/  VIADDMNMX R6, R11.reuse, -R16.reuse, 0xb9600000, !PT ;  /* 0xb96000000b067446 */ /* 0x0c0fe40007800910 */
[----:B------:R-:W-:Y:S02]  /*0580*/  ISETP.GE.U32.AND P0, PT, R11, R16, PT ;  /* 0x000000100b00720c */ /* 0x000fe40003f06070 */
[----:B------:R-:W-:Y:S02]  /*0590*/  VIMNMX R6, PT, PT, R6, 0x46a00000, PT ;  /* 0x46a0000006067848 */ /* 0x000fe40003fe0100 */
[----:B------:R-:W-:-:S05]  /*05a0*/  SEL R11, R12, 0x63400000, !P0 ;  /* 0x634000000c0b7807 */ /* 0x000fca0004000000 */
[----:B------:R-:W-:Y:S02]  /*05b0*/  IMAD.IADD R11, R6, 0x1, -R11 ;  /* 0x00000001060b7824 */ /* 0x000fe400078e0a0b */
[----:B------:R-:W-:Y:S02]  /*05c0*/  IMAD.MOV.U32 R6, RZ, RZ, RZ ;  /* 0x000000ffff067224 */ /* 0x000fe400078e00ff */
[----:B------:R-:W-:-:S06]  /*05d0*/  VIADD R7, R11, 0x7fe00000 ;  /* 0x7fe000000b077836 */ /* 0x000fcc0000000000 */
[----:B------:R-:W-:-:S10]  /*05e0*/  DMUL R12, R14, R6 ;  /* 0x000000060e0c7228 */ /* 0x000fd40000000000 */
[----:B------:R-:W-:-:S13]  /*05f0*/  FSETP.GTU.AND P0, PT, |R13|, 1.469367938527859385e-39, PT ;  /* 0x001000000d00780b */ /* 0x000fda0003f0c200 */
[----:B------:R-:W-:Y:S05]  /*0600*/  @P0 BRA `(.L_x_151) ;  /* 0x0000000000940947 */ /* 0x000fea0003800000 */
[----:B------:R-:W-:Y:S01]  /*0610*/  DFMA R2, R14, -R2, R8 ;  /* 0x800000020e02722b */ /* 0x000fe20000000008 */
[----:B------:R-:W-:-:S09]  /*0620*/  IMAD.MOV.U32 R6, RZ, RZ, RZ ;  /* 0x000000ffff067224 */ /* 0x000fd200078e00ff */
[C---:B------:R-:W-:Y:S02]  /*0630*/  FSETP.NEU.AND P0, PT, R3.reuse, RZ, PT ;  /* 0x000000ff0300720b */ /* 0x040fe40003f0d000 */
[----:B------:R-:W-:-:S04]  /*0640*/  LOP3.LUT R5, R3, 0x80000000, R5, 0x48, !PT ;  /* 0x8000000003057812 */ /* 0x000fc800078e4805 */
[----:B------:R-:W-:-:S07]  /*0650*/  LOP3.LUT R7, R5, R7, RZ, 0xfc, !PT ;  /* 0x0000000705077212 */ /* 0x000fce00078efcff */
[----:B------:R-:W-:Y:S05]  /*0660*/  @!P0 BRA `(.L_x_151) ;  /* 0x00000000007c8947 */ /* 0x000fea0003800000 */
[----:B------:R-:W-:Y:S01]  /*0670*/  IMAD.MOV R3, RZ, RZ, -R11 ;  /* 0x000000ffff037224 */ /* 0x000fe200078e0a0b */
[----:B------:R-:W-:Y:S01]  /*0680*/  DMUL.RP R6, R14, R6 ;  /* 0x000000060e067228 */ /* 0x000fe20000008000 */
[----:B------:R-:W-:Y:S01]  /*0690*/  IMAD.MOV.U32 R2, RZ, RZ, RZ ;  /* 0x000000ffff027224 */ /* 0x000fe200078e00ff */
[----:B------:R-:W-:-:S05]  /*06a0*/  IADD3 R11, PT, PT, -R11, -0x43300000, RZ ;  /* 0xbcd000000b0b7810 */ /* 0x000fca0007ffe1ff */
[----:B------:R-:W-:-:S03]  /*06b0*/  DFMA R2, R12, -R2, R14 ;  /* 0x800000020c02722b */ /* 0x000fc6000000000e */
[----:B------:R-:W-:-:S07]  /*06c0*/  LOP3.LUT R5, R7, R5, RZ, 0x3c, !PT ;  /* 0x0000000507057212 */ /* 0x000fce00078e3cff */
[----:B------:R-:W-:-:S04]  /*06d0*/  FSETP.NEU.AND P0, PT, |R3|, R11, PT ;  /* 0x0000000b0300720b */ /* 0x000fc80003f0d200 */
[----:B------:R-:W-:Y:S02]  /*06e0*/  FSEL R12, R6, R12, !P0 ;  /* 0x0000000c060c7208 */ /* 0x000fe40004000000 */
[----:B------:R-:W-:Y:S01]  /*06f0*/  FSEL R13, R5, R13, !P0 ;  /* 0x0000000d050d7208 */ /* 0x000fe20004000000 */
[----:B------:R-:W-:Y:S06]  /*0700*/  BRA `(.L_x_151) ;  /* 0x0000000000547947 */ /* 0x000fec0003800000 */
.L_x_150:
[----:B------:R-:W-:-:S14]  /*0710*/  DSETP.NAN.AND P0, PT, R6, R6, PT ;  /* 0x000000060600722a */ /* 0x000fdc0003f08000 */
[----:B------:R-:W-:Y:S05]  /*0720*/  @P0 BRA `(.L_x_152) ;  /* 0x0000000000440947 */ /* 0x000fea0003800000 */
[----:B------:R-:W-:-:S14]  /*0730*/  DSETP.NAN.AND P0, PT, R4, R4, PT ;  /* 0x000000040400722a */ /* 0x000fdc0003f08000 */
[----:B------:R-:W-:Y:S05]  /*0740*/  @P0 BRA `(.L_x_153) ;  /* 0x0000000000300947 */ /* 0x000fea0003800000 */
[----:B------:R-:W-:Y:S01]  /*0750*/  ISETP.NE.AND P0, PT, R21, R20, PT ;  /* 0x000000141500720c */ /* 0x000fe20003f05270 */
[----:B------:R-:W-:Y:S02]  /*0760*/  IMAD.MOV.U32 R12, RZ, RZ, 0x0 ;  /* 0x00000000ff0c7424 */ /* 0x000fe400078e00ff */
[----:B------:R-:W-:-:S10]  /*0770*/  IMAD.MOV.U32 R13, RZ, RZ, -0x80000 ;  /* 0xfff80000ff0d7424 */ /* 0x000fd400078e00ff */
[----:B------:R-:W-:Y:S05]  /*0780*/  @!P0 BRA `(.L_x_151) ;  /* 0x0000000000348947 */ /* 0x000fea0003800000 */
[----:B------:R-:W-:Y:S02]  /*0790*/  ISETP.NE.AND P0, PT, R21, 0x7ff00000, PT ;  /* 0x7ff000001500780c */ /* 0x000fe40003f05270 */
[----:B------:R-:W-:Y:S02]  /*07a0*/  LOP3.LUT R13, R7, 0x80000000, R5, 0x48, !PT ;  /* 0x80000000070d7812 */ /* 0x000fe400078e4805 */
[----:B------:R-:W-:-:S13]  /*07b0*/  ISETP.EQ.OR P0, PT, R20, RZ, !P0 ;  /* 0x000000ff1400720c */ /* 0x000fda0004702670 */
[----:B------:R-:W-:Y:S01]  /*07c0*/  @P0 LOP3.LUT R2, R13, 0x7ff00000, RZ, 0xfc, !PT ;  /* 0x7ff000000d020812 */ /* 0x000fe200078efcff */
[----:B------:R-:W-:Y:S02]  /*07d0*/  @!P0 IMAD.MOV.U32 R12, RZ, RZ, RZ ;  /* 0x000000ffff0c8224 */ /* 0x000fe400078e00ff */
[----:B------:R-:W-:Y:S02]  /*07e0*/  @P0 IMAD.MOV.U32 R12, RZ, RZ, RZ ;  /* 0x000000ffff0c0224 */ /* 0x000fe400078e00ff */
[----:B------:R-:W-:Y:S01]  /*07f0*/  @P0 IMAD.MOV.U32 R13, RZ, RZ, R2 ;  /* 0x000000ffff0d0224 */ /* 0x000fe200078e0002 */
[----:B------:R-:W-:Y:S06]  /*0800*/  BRA `(.L_x_151) ;  /* 0x0000000000147947 */ /* 0x000fec0003800000 */
.L_x_153:
[----:B------:R-:W-:Y:S01]  /*0810*/  LOP3.LUT R13, R5, 0x80000, RZ, 0xfc, !PT ;  /* 0x00080000050d7812 */ /* 0x000fe200078efcff */
[----:B------:R-:W-:Y:S01]  /*0820*/  IMAD.MOV.U32 R12, RZ, RZ, R4 ;  /* 0x000000ffff0c7224 */ /* 0x000fe200078e0004 */
[----:B------:R-:W-:Y:S06]  /*0830*/  BRA `(.L_x_151) ;  /* 0x0000000000087947 */ /* 0x000fec0003800000 */
.L_x_152:
[----:B------:R-:W-:Y:S01]  /*0840*/  LOP3.LUT R13, R7, 0x80000, RZ, 0xfc, !PT ;  /* 0x00080000070d7812 */ /* 0x000fe200078efcff */
[----:B------:R-:W-:-:S07]  /*0850*/  IMAD.MOV.U32 R12, RZ, RZ, R6 ;  /* 0x000000ffff0c7224 */ /* 0x000fce00078e0006 */
.L_x_151:
[----:B------:R-:W-:Y:S05]  /*0860*/  BSYNC.RECONVERGENT B1 ;  /* 0x0000000000017941 */ /* 0x000fea0003800200 */
.L_x_149:
[----:B------:R-:W-:Y:S02]  /*0870*/  IMAD.MOV.U32 R11, RZ, RZ, 0x0 ;  /* 0x00000000ff0b7424 */ /* 0x000fe400078e00ff */
[----:B------:R-:W-:Y:S02]  /*0880*/  IMAD.MOV.U32 R2, RZ, RZ, R12 ;  /* 0x000000ffff027224 */ /* 0x000fe400078e000c */
[----:B------:R-:W-:Y:S01]  /*0890*/  IMAD.MOV.U32 R3, RZ, RZ, R13 ;  /* 0x000000ffff037224 */ /* 0x000fe200078e000d */
[----:B------:R-:W-:Y:S06]  /*08a0*/  RET.REL.NODEC R10 `(_Z7restorePdi) ;  /* 0xfffffff40ad47950 */ /* 0x000fec0003c3ffff */
.L_x_154:
        /* <DEDUP_REMOVED lines=13> */
.L_x_157:


//--------------------- .text._Z11subtractionPdS_ --------------------------
	.section	.text._Z11subtractionPdS_,"ax",@progbits
	.align	128
        .global         _Z11subtractionPdS_
        .type           _Z11subtractionPdS_,@function
        .size           _Z11subtractionPdS_,(.L_x_163 - _Z11subtractionPdS_)
        .other          _Z11subtractionPdS_,@"STO_CUDA_ENTRY STV_DEFAULT"
_Z11subtractionPdS_:
.text._Z11subtractionPdS_:
[----:B------:R-:W-:Y:S01]  /*0000*/  LDC R1, c[0x0][0x37c] ;  /* 0x0000df00ff017b82 */ /* 0x000fe20000000800 */
[----:B------:R-:W0:Y:S07]  /*0010*/  S2R R0, SR_TID.X ;  /* 0x0000000000007919 */ /* 0x000e2e0000002100 */
[----:B------:R-:W0:Y:S01]  /*0020*/  S2UR UR6, SR_CTAID.X ;  /* 0x00000000000679c3 */ /* 0x000e220000002500 */
[----:B------:R-:W1:Y:S07]  /*0030*/  LDCU.64 UR4, c[0x0][0x358] ;  /* 0x00006b00ff0477ac */ /* 0x000e6e0008000a00 */
[----:B------:R-:W0:Y:S08]  /*0040*/  LDC R7, c[0x0][0x360] ;  /* 0x0000d800ff077b82 */ /* 0x000e300000000800 */
[----:B------:R-:W2:Y:S08]  /*0050*/  LDC.64 R2, c[0x0][0x380] ;  /* 0x0000e000ff027b82 */ /* 0x000eb00000000a00 */
[----:B------:R-:W3:Y:S01]  /*0060*/  LDC.64 R4, c[0x0][0x388] ;  /* 0x0000e200ff047b82 */ /* 0x000ee20000000a00 */
[----:B0-----:R-:W-:-:S04]  /*0070*/  IMAD R7, R7, UR6, R0 ;  /* 0x0000000607077c24 */ /* 0x001fc8000f8e0200 */
[----:B--2---:R-:W-:-:S06]  /*0080*/  IMAD.WIDE.U32 R2, R7, 0x8, R2 ;  /* 0x0000000807027825 */ /* 0x004fcc00078e0002 */
[----:B-1----:R-:W2:Y:S01]  /*0090*/  LDG.E.64 R2, desc[UR4][R2.64] ;  /* 0x0000000402027981 */ /* 0x002ea2000c1e1b00 */
[----:B---3--:R-:W-:-:S05]  /*00a0*/  IMAD.WIDE.U32 R4, R7, 0x8, R4 ;  /* 0x0000000807047825 */ /* 0x008fca00078e0004 */
[----:B------:R-:W2:Y:S02]  /*00b0*/  LDG.E.64 R6, desc[UR4][R4.64] ;  /* 0x0000000404067981 */ /* 0x000ea4000c1e1b00 */
[----:B--2---:R-:W-:-:S07]  /*00c0*/  DADD R6, R2, -R6 ;  /* 0x0000000002067229 */ /* 0x004fce0000000806 */
[----:B------:R-:W-:Y:S01]  /*00d0*/  STG.E.64 desc[UR4][R4.64], R6 ;  /* 0x0000000604007986 */ /* 0x000fe2000c101b04 */
[----:B------:R-:W-:Y:S05]  /*00e0*/  EXIT ;  /* 0x000000000000794d */ /* 0x000fea0003800000 */
.L_x_155:
        /* <DEDUP_REMOVED lines=9> */
.L_x_163:


//--------------------- .text._Z9calculatePdS_m   --------------------------
	.section	.text._Z9calculatePdS_m,"ax",@progbits
	.align	128
        .global         _Z9calculatePdS_m
        .type           _Z9calculatePdS_m,@function
        .size           _Z9calculatePdS_m,(.L_x_164 - _Z9calculatePdS_m)
        .other          _Z9calculatePdS_m,@"STO_CUDA_ENTRY STV_DEFAULT"
_Z9calculatePdS_m:
.text._Z9calculatePdS_m:
[----:B------:R-:W-:Y:S01]  /*0000*/  LDC R1, c[0x0][0x37c] ;  /* 0x0000df00ff017b82 */ /* 0x000fe20000000800 */
[----:B------:R-:W0:Y:S07]  /*0010*/  S2R R4, SR_TID.X ;  /* 0x0000000000047919 */ /* 0x000e2e0000002100 */
[----:B------:R-:W1:Y:S01]  /*0020*/  S2UR UR5, SR_CTAID.X ;  /* 0x00000000000579c3 */ /* 0x000e620000002500 */
[----:B------:R-:W2:Y:S01]  /*0030*/  LDCU.64 UR8, c[0x0][0x380] ;  /* 0x00007000ff0877ac */ /* 0x000ea20008000a00 */
[----:B------:R-:W-:Y:S01]  /*0040*/  HFMA2 R5, -RZ, RZ, 0, 0 ;  /* 0x00000000ff057431 */ /* 0x000fe200000001ff */
[----:B------:R-:W3:Y:S05]  /*0050*/  LDCU.64 UR6, c[0x0][0x358] ;  /* 0x00006b00ff0677ac */ /* 0x000eea0008000a00 */
[----:B------:R-:W0:Y:S08]  /*0060*/  LDC.64 R16, c[0x0][0x390] ;  /* 0x0000e400ff107b82 */ /* 0x000e300000000a00 */
[----:B------:R-:W4:Y:S01]  /*0070*/  LDC.64 R8, c[0x0][0x380] ;  /* 0x0000e000ff087b82 */ /* 0x000f220000000a00 */
[----:B-1----:R-:W-:-:S02]  /*0080*/  UIADD3 UR4, UPT, UPT, UR5, 0x2, URZ ;  /* 0x0000000205047890 */ /* 0x002fc4000fffe0ff */
[----:B0-----:R-:W-:-:S04]  /*0090*/  IMAD.WIDE.U32 R2, R16, UR5, R4 ;  /* 0x0000000510027c25 */ /* 0x001fc8000f8e0004 */
[----:B------:R-:W-:Y:S01]  /*00a0*/  IMAD.WIDE.U32 R6, R16, UR4, R4 ;  /* 0x0000000410067c25 */ /* 0x000fe2000f8e0004 */
[----:B--2---:R-:W-:-:S03]  /*00b0*/  LEA R12, P0, R2, UR8, 0x3 ;  /* 0x00000008020c7c11 */ /* 0x004fc6000f8018ff */
[C---:B------:R-:W-:Y:S01]  /*00c0*/  IMAD R11, R17.reuse, UR5, R3 ;  /* 0x00000005110b7c24 */ /* 0x040fe2000f8e0203 */
[----:B------:R-:W-:Y:S01]  /*00d0*/  LEA R14, P1, R6, UR8, 0x3 ;  /* 0x00000008060e7c11 */ /* 0x000fe2000f8218ff */
[----:B------:R-:W-:Y:S02]  /*00e0*/  IMAD R5, R17, UR4, R7 ;  /* 0x0000000411057c24 */ /* 0x000fe4000f8e0207 */
[----:B------:R-:W-:Y:S01]  /*00f0*/  IMAD R3, R16, UR5, R16 ;  /* 0x0000000510037c24 */ /* 0x000fe2000f8e0210 */
[----:B------:R-:W-:Y:S02]  /*0100*/  LEA.HI.X R13, R2, UR9, R11, 0x3, P0 ;  /* 0x00000009020d7c11 */ /* 0x000fe400080f1c0b */
[----:B------:R-:W-:Y:S02]  /*0110*/  LEA.HI.X R15, R6, UR9, R5, 0x3, P1 ;  /* 0x00000009060f7c11 */ /* 0x000fe400088f1c05 */
[----:B------:R-:W-:Y:S02]  /*0120*/  IADD3 R17, PT, PT, R3, R4, RZ ;  /* 0x0000000403117210 */ /* 0x000fe40007ffe0ff */
[----:B---3--:R-:W2:Y:S04]  /*0130*/  LDG.E.64 R2, desc[UR6][R12.64+0x8] ;  /* 0x000008060c027981 */ /* 0x008ea8000c1e1b00 */
[----:B------:R-:W2:Y:S01]  /*0140*/  LDG.E.64 R4, desc[UR6][R14.64+0x8] ;  /* 0x000008060e047981 */ /* 0x000ea2000c1e1b00 */
[----:B----4-:R-:W-:-:S05]  /*0150*/  IMAD.WIDE R6, R17, 0x8, R8 ;  /* 0x0000000811067825 */ /* 0x010fca00078e0208 */
[----:B------:R-:W3:Y:S04]  /*0160*/  LDG.E.64 R8, desc[UR6][R6.64] ;  /* 0x0000000606087981 */ /* 0x000ee8000c1e1b00 */
[----:B------:R-:W4:Y:S01]  /*0170*/  LDG.E.64 R10, desc[UR6][R6.64+0x10] ;  /* 0x00001006060a7981 */ /* 0x000f22000c1e1b00 */
[----:B------:R-:W-:Y:S01]  /*0180*/  IADD3 R17, PT, PT, R17, 0x1, RZ ;  /* 0x0000000111117810 */ /* 0x000fe20007ffe0ff */
[----:B--2---:R-:W-:Y:S01]  /*0190*/  DADD R2, R2, R4 ;  /* 0x0000000002027229 */ /* 0x004fe20000000004 */
[----:B------:R-:W0:Y:S07]  /*01a0*/  LDC.64 R4, c[0x0][0x388] ;  /* 0x0000e200ff047b82 */ /* 0x000e2e0000000a00 */
[----:B---3--:R-:W-:-:S08]  /*01b0*/  DADD R2, R2, R8 ;  /* 0x0000000002027229 */ /* 0x008fd00000000008 */
[----:B----4-:R-:W-:-:S08]  /*01c0*/  DADD R2, R2, R10 ;  /* 0x0000000002027229 */ /* 0x010fd0000000000a */
[----:B------:R-:W-:Y:S01]  /*01d0*/  DMUL R2, R2, 0.25 ;  /* 0x3fd0000002027828 */ /* 0x000fe20000000000 */
[----:B0-----:R-:W-:-:S06]  /*01e0*/  IMAD.WIDE R4, R17, 0x8, R4 ;  /* 0x0000000811047825 */ /* 0x001fcc00078e0204 */
[----:B------:R-:W-:Y:S01]  /*01f0*/  STG.E.64 desc[UR6][R4.64], R2 ;  /* 0x0000000204007986 */ /* 0x000fe2000c101b06 */
[----:B------:R-:W-:Y:S05]  /*0200*/  EXIT ;  /* 0x000000000000794d */ /* 0x000fea0003800000 */
.L_x_156:
        /* <DEDUP_REMOVED lines=15> */
.L_x_164:


//--------------------- .nv.shared._ZN3cub18CUB_300001_SM_10006detail6reduce28DeviceReduceSingleTileKernelINS2_10policy_hubIdjN4cuda3__47maximumIvEEE10Policy1000EPdSB_iS8_ddNS5_3std3__410__identityEEEvT0_T1_T2_T3_T4_T6_ --------------------------
	.section	.nv.shared._ZN3cub18CUB_300001_SM_10006detail6reduce28DeviceReduceSingleTileKernelINS2_10policy_hubIdjN4cuda3__47maximumIvEEE10Policy1000EPdSB_iS8_ddNS5_3std3__410__identityEEEvT0_T1_T2_T3_T4_T6_,"aw",@nobits
	.sectionflags	@""
	.align	8
.nv.shared._ZN3cub18CUB_300001_SM_10006detail6reduce28DeviceReduceSingleTileKernelINS2_10policy_hubIdjN4cuda3__47maximumIvEEE10Policy1000EPdSB_iS8_ddNS5_3std3__410__identityEEEvT0_T1_T2_T3_T4_T6_:
	.zero		1104


//--------------------- .nv.shared.reserved.0     --------------------------
	.section	.nv.shared.reserved.0,"aw",@nobits
	.weak		__nv_reservedSMEM_offset_0_alias
	.size		__nv_reservedSMEM_offset_0_alias, 0, 64
	.other		__nv_reservedSMEM_offset_0_alias,@"STO_CUDA_RESERVED_SHARED STV_DEFAULT"
__nv_reservedSMEM_offset_0_alias:
	.zero		0
	.zero		64


//--------------------- .nv.global                --------------------------
	.section	.nv.global,"aw",@nobits
.nv.global:
	.type		_ZN34_INTERNAL_af6357db_4_k_cu_1e17171e6thrust24THRUST_300001_SM_1000_NS12placeholders2_5E,@object
	.size		_ZN34_INTERNAL_af6357db_4_k_cu_1e17171e6thrust24THRUST_300001_SM_1000_NS12placeholders2_5E,(_ZN34_INTERNAL_af6357db_4_k_cu_1e17171e4cuda3std3__45__cpo6cbeginE - _ZN34_INTERNAL_af6357db_4_k_cu_1e17171e6thrust24THRUST_300001_SM_1000_NS12placeholders2_5E)
_ZN34_INTERNAL_af6357db_4_k_cu_1e17171e6thrust24THRUST_300001_SM_1000_NS12placeholders2_5E:
	.zero		1
	.type		_ZN34_INTERNAL_af6357db_4_k_cu_1e17171e4cuda3std3__45__cpo6cbeginE,@object
	.size		_ZN34_INTERNAL_af6357db_4_k_cu_1e17171e4cuda3std3__45__cpo6cbeginE,(_ZN34_INTERNAL_af6357db_4_k_cu_1e17171e4cuda3std6ranges3__45__cpo6cbeginE - _ZN34_INTERNAL_af6357db_4_k_cu_1e17171e4cuda3std3__45__cpo6cbeginE)
_ZN34_INTERNAL_af6357db_4_k_cu_1e17171e4cuda3std3__45__cpo6cbeginE:
	.zero		1
	.type		_ZN34_INTERNAL_af6357db_4_k_cu_1e17171e4cuda3std6ranges3__45__cpo6cbeginE,@object
	.size		_ZN34_INTERNAL_af6357db_4_k_cu_1e17171e4cuda3std6ranges3__45__cpo6cbeginE,(_ZN34_INTERNAL_af6357db_4_k_cu_1e17171e4cuda3std3__48in_placeE - _ZN34_INTERNAL_af6357db_4_k_cu_1e17171e4cuda3std6ranges3__45__cpo6cbeginE)
_ZN34_INTERNAL_af6357db_4_k_cu_1e17171e4cuda3std6ranges3__45__cpo6cbeginE:
	.zero		1
	.type		_ZN34_INTERNAL_af6357db_4_k_cu_1e17171e4cuda3std3__48in_placeE,@object
	.size		_ZN34_INTERNAL_af6357db_4_k_cu_1e17171e4cuda3std3__48in_placeE,(_ZN34_INTERNAL_af6357db_4_k_cu_1e17171e4cuda3std6ranges3__45__cpo4sizeE - _ZN34_INTERNAL_af6357db_4_k_cu_1e17171e4cuda3std3__48in_placeE)
_ZN34_INTERNAL_af6357db_4_k_cu_1e17171e4cuda3std3__48in_placeE:
	.zero		1
	.type		_ZN34_INTERNAL_af6357db_4_k_cu_1e17171e4cuda3std6ranges3__45__cpo4sizeE,@object
	.size		_ZN34_INTERNAL_af6357db_4_k_cu_1e17171e4cuda3std6ranges3__45__cpo4sizeE,(_ZN34_INTERNAL_af6357db_4_k_cu_1e17171e6thrust24THRUST_300001_SM_1000_NS12placeholders2_9E - _ZN34_INTERNAL_af6357db_4_k_cu_1e17171e4cuda3std6ranges3__45__cpo4sizeE)
_ZN34_INTERNAL_af6357db_4_k_cu_1e17171e4cuda3std6ranges3__45__cpo4sizeE:
	.zero		1
	.type		_ZN34_INTERNAL_af6357db_4_k_cu_1e17171e6thrust24THRUST_300001_SM_1000_NS12placeholders2_9E,@object
	.size		_ZN34_INTERNAL_af6357db_4_k_cu_1e17171e6thrust24THRUST_300001_SM_1000_NS12placeholders2_9E,(_ZN34_INTERNAL_af6357db_4_k_cu_1e17171e4cuda3std3__45__cpo7crbeginE - _ZN34_INTERNAL_af6357db_4_k_cu_1e17171e6thrust24THRUST_300001_SM_1000_NS12placeholders2_9E)
_ZN34_INTERNAL_af6357db_4_k_cu_1e17171e6thrust24THRUST_300001_SM_1000_NS12placeholders2_9E:
	.zero		1
	.type		_ZN34_INTERNAL_af6357db_4_k_cu_1e17171e4cuda3std3__45__cpo7crbeginE,@object
	.size		_ZN34_INTERNAL_af6357db_4_k_cu_1e17171e4cuda3std3__45__cpo7crbeginE,(_ZN34_INTERNAL_af6357db_4_k_cu_1e17171e4cuda3std6ranges3__45__cpo4nextE - _ZN34_INTERNAL_af6357db_4_k_cu_1e17171e4cuda3std3__45__cpo7crbeginE)
_ZN34_INTERNAL_af6357db_4_k_cu_1e17171e4cuda3std3__45__cpo7crbeginE:
	.zero		1
	.type		_ZN34_INTERNAL_af6357db_4_k_cu_1e17171e4cuda3std6ranges3__45__cpo4nextE,@object
	.size		_ZN34_INTERNAL_af6357db_4_k_cu_1e17171e4cuda3std6ranges3__45__cpo4nextE,(_ZN34_INTERNAL_af6357db_4_k_cu_1e17171e4cuda3std6ranges3__45__cpo4swapE - _ZN34_INTERNAL_af6357db_4_k_cu_1e17171e4cuda3std6ranges3__45__cpo4nextE)
_ZN34_INTERNAL_af6357db_4_k_cu_1e17171e4cuda3std6ranges3__45__cpo4nextE:
	.zero		1
	.type		_ZN34_INTERNAL_af6357db_4_k_cu_1e17171e4cuda3std6ranges3__45__cpo4swapE,@object
	.size		_ZN34_INTERNAL_af6357db_4_k_cu_1e17171e4cuda3std6ranges3__45__cpo4swapE,(_ZN34_INTERNAL_af6357db_4_k_cu_1e17171e6thrust24THRUST_300001_SM_1000_NS12placeholders2_1E - _ZN34_INTERNAL_af6357db_4_k_cu_1e17171e4cuda3std6ranges3__45__cpo4swapE)
_ZN34_INTERNAL_af6357db_4_k_cu_1e17171e4cuda3std6ranges3__45__cpo4swapE:
	.zero		1
	.type		_ZN34_INTERNAL_af6357db_4_k_cu_1e17171e6thrust24THRUST_300001_SM_1000_NS12placeholders2_1E,@object
	.size		_ZN34_INTERNAL_af6357db_4_k_cu_1e17171e6thrust24THRUST_300001_SM_1000_NS12placeholders2_1E,(_ZN34_INTERNAL_af6357db_4_k_cu_1e17171e6thrust24THRUST_300001_SM_1000_NS12placeholders2_3E - _ZN34_INTERNAL_af6357db_4_k_cu_1e17171e6thrust24THRUST_300001_SM_1000_NS12placeholders2_1E)
_ZN34_INTERNAL_af6357db_4_k_cu_1e17171e6thrust24THRUST_300001_SM_1000_NS12placeholders2_1E:
	.zero		1
	.type		_ZN34_INTERNAL_af6357db_4_k_cu_1e17171e6thrust24THRUST_300001_SM_1000_NS12placeholders2_3E,@object
	.size		_ZN34_INTERNAL_af6357db_4_k_cu_1e17171e6thrust24THRUST_300001_SM_1000_NS12placeholders2_3E,(_ZN34_INTERNAL_af6357db_4_k_cu_1e17171e4cuda3std3__45__cpo5beginE - _ZN34_INTERNAL_af6357db_4_k_cu_1e17171e6thrust24THRUST_300001_SM_1000_NS12placeholders2_3E)
_ZN34_INTERNAL_af6357db_4_k_cu_1e17171e6thrust24THRUST_300001_SM_1000_NS12placeholders2_3E:
	.zero		1
	.type		_ZN34_INTERNAL_af6357db_4_k_cu_1e17171e4cuda3std3__45__cpo5beginE,@object
	.size		_ZN34_INTERNAL_af6357db_4_k_cu_1e17171e4cuda3std3__45__cpo5beginE,(_ZN34_INTERNAL_af6357db_4_k_cu_1e17171e4cuda3std6ranges3__45__cpo5beginE - _ZN34_INTERNAL_af6357db_4_k_cu_1e17171e4cuda3std3__45__cpo5beginE)
_ZN34_INTERNAL_af6357db_4_k_cu_1e17171e4cuda3std3__45__cpo5beginE:
	.zero		1
	.type		_ZN34_INTERNAL_af6357db_4_k_cu_1e17171e4cuda3std6ranges3__45__cpo5beginE,@object
	.size		_ZN34_INTERNAL_af6357db_4_k_cu_1e17171e4cuda3std6ranges3__45__cpo5beginE,(_ZN34_INTERNAL_af6357db_4_k_cu_1e17171e4cuda3std3__436_GLOBAL__N__af6357db_4_k_cu_1e17171e6ignoreE - _ZN34_INTERNAL_af6357db_4_k_cu_1e17171e4cuda3std6ranges3__45__cpo5beginE)
_ZN34_INTERNAL_af6357db_4_k_cu_1e17171e4cuda3std6ranges3__45__cpo5beginE:
	.zero		1
	.type		_ZN34_INTERNAL_af6357db_4_k_cu_1e17171e4cuda3std3__436_GLOBAL__N__af6357db_4_k_cu_1e17171e6ignoreE,@object
	.size		_ZN34_INTERNAL_af6357db_4_k_cu_1e17171e4cuda3std3__436_GLOBAL__N__af6357db_4_k_cu_1e17171e6ignoreE,(_ZN34_INTERNAL_af6357db_4_k_cu_1e17171e4cuda3std6ranges3__45__cpo4dataE - _ZN34_INTERNAL_af6357db_4_k_cu_1e17171e4cuda3std3__436_GLOBAL__N__af6357db_4_k_cu_1e17171e6ignoreE)
_ZN34_INTERNAL_af6357db_4_k_cu_1e17171e4cuda3std3__436_GLOBAL__N__af6357db_4_k_cu_1e17171e6ignoreE:
	.zero		1
	.type		_ZN34_INTERNAL_af6357db_4_k_cu_1e17171e4cuda3std6ranges3__45__cpo4dataE,@object
	.size		_ZN34_INTERNAL_af6357db_4_k_cu_1e17171e4cuda3std6ranges3__45__cpo4dataE,(_ZN34_INTERNAL_af6357db_4_k_cu_1e17171e6thrust24THRUST_300001_SM_1000_NS12placeholders2_7E - _ZN34_INTERNAL_af6357db_4_k_cu_1e17171e4cuda3std6ranges3__45__cpo4dataE)
_ZN34_INTERNAL_af6357db_4_k_cu_1e17171e4cuda3std6ranges3__45__cpo4dataE:
	.zero		1
	.type		_ZN34_INTERNAL_af6357db_4_k_cu_1e17171e6thrust24THRUST_300001_SM_1000_NS12placeholders2_7E,@object
	.size		_ZN34_INTERNAL_af6357db_4_k_cu_1e17171e6thrust24THRUST_300001_SM_1000_NS12placeholders2_7E,(_ZN34_INTERNAL_af6357db_4_k_cu_1e17171e4cuda3std3__45__cpo6rbeginE - _ZN34_INTERNAL_af6357db_4_k_cu_1e17171e6thrust24THRUST_300001_SM_1000_NS12placeholders2_7E)
_ZN34_INTERNAL_af6357db_4_k_cu_1e17171e6thrust24THRUST_300001_SM_1000_NS12placeholders2_7E:
	.zero		1
	.type		_ZN34_INTERNAL_af6357db_4_k_cu_1e17171e4cuda3std3__45__cpo6rbeginE,@object
	.size		_ZN34_INTERNAL_af6357db_4_k_cu_1e17171e4cuda3std3__45__cpo6rbeginE,(_ZN34_INTERNAL_af6357db_4_k_cu_1e17171e4cuda3std6ranges3__45__cpo7advanceE - _ZN34_INTERNAL_af6357db_4_k_cu_1e17171e4cuda3std3__45__cpo6rbeginE)
_ZN34_INTERNAL_af6357db_4_k_cu_1e17171e4cuda3std3__45__cpo6rbeginE:
	.zero		1
	.type		_ZN34_INTERNAL_af6357db_4_k_cu_1e17171e4cuda3std6ranges3__45__cpo7advanceE,@object
	.size		_ZN34_INTERNAL_af6357db_4_k_cu_1e17171e4cuda3std6ranges3__45__cpo7advanceE,(_ZN34_INTERNAL_af6357db_4_k_cu_1e17171e4cuda3std3__47nulloptE - _ZN34_INTERNAL_af6357db_4_k_cu_1e17171e4cuda3std6ranges3__45__cpo7advanceE)
_ZN34_INTERNAL_af6357db_4_k_cu_1e17171e4cuda3std6ranges3__45__cpo7advanceE:
	.zero		1
	.type		_ZN34_INTERNAL_af6357db_4_k_cu_1e17171e4cuda3std3__47nulloptE,@object
	.size		_ZN34_INTERNAL_af6357db_4_k_cu_1e17171e4cuda3std3__47nulloptE,(_ZN34_INTERNAL_af6357db_4_k_cu_1e17171e4cuda3std6ranges3__45__cpo8distanceE - _ZN34_INTERNAL_af6357db_4_k_cu_1e17171e4cuda3std3__47nulloptE)
_ZN34_INTERNAL_af6357db_4_k_cu_1e17171e4cuda3std3__47nulloptE:
	.zero		1
	.type		_ZN34_INTERNAL_af6357db_4_k_cu_1e17171e4cuda3std6ranges3__45__cpo8distanceE,@object
	.size		_ZN34_INTERNAL_af6357db_4_k_cu_1e17171e4cuda3std6ranges3__45__cpo8distanceE,(_ZN34_INTERNAL_af6357db_4_k_cu_1e17171e6thrust24THRUST_300001_SM_1000_NS12placeholders2_6E - _ZN34_INTERNAL_af6357db_4_k_cu_1e17171e4cuda3std6ranges3__45__cpo8distanceE)
_ZN34_INTERNAL_af6357db_4_k_cu_1e17171e4cuda3std6ranges3__45__cpo8distanceE:
	.zero		1
	.type		_ZN34_INTERNAL_af6357db_4_k_cu_1e17171e6thrust24THRUST_300001_SM_1000_NS12placeholders2_6E,@object
	.size		_ZN34_INTERNAL_af6357db_4_k_cu_1e17171e6thrust24THRUST_300001_SM_1000_NS12placeholders2_6E,(_ZN34_INTERNAL_af6357db_4_k_cu_1e17171e4cuda3std3__45__cpo4cendE - _ZN34_INTERNAL_af6357db_4_k_cu_1e17171e6thrust24THRUST_300001_SM_1000_NS12placeholders2_6E)
_ZN34_INTERNAL_af6357db_4_k_cu_1e17171e6thrust24THRUST_300001_SM_1000_NS12placeholders2_6E:
	.zero		1
	.type		_ZN34_INTERNAL_af6357db_4_k_cu_1e17171e4cuda3std3__45__cpo4cendE,@object
	.size		_ZN34_INTERNAL_af6357db_4_k_cu_1e17171e4cuda3std3__45__cpo4cendE,(_ZN34_INTERNAL_af6357db_4_k_cu_1e17171e4cuda3std6ranges3__45__cpo4cendE - _ZN34_INTERNAL_af6357db_4_k_cu_1e17171e4cuda3std3__45__cpo4cendE)
_ZN34_INTERNAL_af6357db_4_k_cu_1e17171e4cuda3std3__45__cpo4cendE:
	.zero		1
	.type		_ZN34_INTERNAL_af6357db_4_k_cu_1e17171e4cuda3std6ranges3__45__cpo4cendE,@object
	.size		_ZN34_INTERNAL_af6357db_4_k_cu_1e17171e4cuda3std6ranges3__45__cpo4cendE,(_ZN34_INTERNAL_af6357db_4_k_cu_1e17171e4cuda3std3__420unreachable_sentinelE - _ZN34_INTERNAL_af6357db_4_k_cu_1e17171e4cuda3std6ranges3__45__cpo4cendE)
_ZN34_INTERNAL_af6357db_4_k_cu_1e17171e4cuda3std6ranges3__45__cpo4cendE:
	.zero		1
	.type		_ZN34_INTERNAL_af6357db_4_k_cu_1e17171e4cuda3std3__420unreachable_sentinelE,@object
	.size		_ZN34_INTERNAL_af6357db_4_k_cu_1e17171e4cuda3std3__420unreachable_sentinelE,(_ZN34_INTERNAL_af6357db_4_k_cu_1e17171e4cuda3std6ranges3__45__cpo5ssizeE - _ZN34_INTERNAL_af6357db_4_k_cu_1e17171e4cuda3std3__420unreachable_sentinelE)
_ZN34_INTERNAL_af6357db_4_k_cu_1e17171e4cuda3std3__420unreachable_sentinelE:
	.zero		1
	.type		_ZN34_INTERNAL_af6357db_4_k_cu_1e17171e4cuda3std6ranges3__45__cpo5ssizeE,@object
	.size		_ZN34_INTERNAL_af6357db_4_k_cu_1e17171e4cuda3std6ranges3__45__cpo5ssizeE,(_ZN34_INTERNAL_af6357db_4_k_cu_1e17171e6thrust24THRUST_300001_SM_1000_NS12placeholders3_10E - _ZN34_INTERNAL_af6357db_4_k_cu_1e17171e4cuda3std6ranges3__45__cpo5ssizeE)
_ZN34_INTERNAL_af6357db_4_k_cu_1e17171e4cuda3std6ranges3__45__cpo5ssizeE:
	.zero		1
	.type		_ZN34_INTERNAL_af6357db_4_k_cu_1e17171e6thrust24THRUST_300001_SM_1000_NS12placeholders3_10E,@object
	.size		_ZN34_INTERNAL_af6357db_4_k_cu_1e17171e6thrust24THRUST_300001_SM_1000_NS12placeholders3_10E,(_ZN34_INTERNAL_af6357db_4_k_cu_1e17171e4cuda3std3__45__cpo5crendE - _ZN34_INTERNAL_af6357db_4_k_cu_1e17171e6thrust24THRUST_300001_SM_1000_NS12placeholders3_10E)
_ZN34_INTERNAL_af6357db_4_k_cu_1e17171e6thrust24THRUST_300001_SM_1000_NS12placeholders3_10E:
	.zero		1
	.type		_ZN34_INTERNAL_af6357db_4_k_cu_1e17171e4cuda3std3__45__cpo5crendE,@object
	.size		_ZN34_INTERNAL_af6357db_4_k_cu_1e17171e4cuda3std3__45__cpo5crendE,(_ZN34_INTERNAL_af6357db_4_k_cu_1e17171e4cuda3std6ranges3__45__cpo4prevE - _ZN34_INTERNAL_af6357db_4_k_cu_1e17171e4cuda3std3__45__cpo5crendE)
_ZN34_INTERNAL_af6357db_4_k_cu_1e17171e4cuda3std3__45__cpo5crendE:
	.zero		1
	.type		_ZN34_INTERNAL_af6357db_4_k_cu_1e17171e4cuda3std6ranges3__45__cpo4prevE,@object
	.size		_ZN34_INTERNAL_af6357db_4_k_cu_1e17171e4cuda3std6ranges3__45__cpo4prevE,(_ZN34_INTERNAL_af6357db_4_k_cu_1e17171e4cuda3std6ranges3__45__cpo9iter_moveE - _ZN34_INTERNAL_af6357db_4_k_cu_1e17171e4cuda3std6ranges3__45__cpo4prevE)
_ZN34_INTERNAL_af6357db_4_k_cu_1e17171e4cuda3std6ranges3__45__cpo4prevE:
	.zero		1
	.type		_ZN34_INTERNAL_af6357db_4_k_cu_1e17171e4cuda3std6ranges3__45__cpo9iter_moveE,@object
	.size		_ZN34_INTERNAL_af6357db_4_k_cu_1e17171e4cuda3std6ranges3__45__cpo9iter_moveE,(_ZN34_INTERNAL_af6357db_4_k_cu_1e17171e6thrust24THRUST_300001_SM_1000_NS12placeholders2_2E - _ZN34_INTERNAL_af6357db_4_k_cu_1e17171e4cuda3std6ranges3__45__cpo9iter_moveE)
_ZN34_INTERNAL_af6357db_4_k_cu_1e17171e4cuda3std6ranges3__45__cpo9iter_moveE:
	.zero		1
	.type		_ZN34_INTERNAL_af6357db_4_k_cu_1e17171e6thrust24THRUST_300001_SM_1000_NS12placeholders2_2E,@object
	.size		_ZN34_INTERNAL_af6357db_4_k_cu_1e17171e6thrust24THRUST_300001_SM_1000_NS12placeholders2_2E,(_ZN34_INTERNAL_af6357db_4_k_cu_1e17171e6thrust24THRUST_300001_SM_1000_NS12placeholders2_4E - _ZN34_INTERNAL_af6357db_4_k_cu_1e17171e6thrust24THRUST_300001_SM_1000_NS12placeholders2_2E)
_ZN34_INTERNAL_af6357db_4_k_cu_1e17171e6thrust24THRUST_300001_SM_1000_NS12placeholders2_2E:
	.zero		1
	.type		_ZN34_INTERNAL_af6357db_4_k_cu_1e17171e6thrust24THRUST_300001_SM_1000_NS12placeholders2_4E,@object
	.size		_ZN34_INTERNAL_af6357db_4_k_cu_1e17171e6thrust24THRUST_300001_SM_1000_NS12placeholders2_4E,(_ZN34_INTERNAL_af6357db_4_k_cu_1e17171e4cuda3std3__45__cpo3endE - _ZN34_INTERNAL_af6357db_4_k_cu_1e17171e6thrust24THRUST_300001_SM_1000_NS12placeholders2_4E)
_ZN34_INTERNAL_af6357db_4_k_cu_1e17171e6thrust24THRUST_300001_SM_1000_NS12placeholders2_4E:
	.zero		1
	.type		_ZN34_INTERNAL_af6357db_4_k_cu_1e17171e4cuda3std3__45__cpo3endE,@object
	.size		_ZN34_INTERNAL_af6357db_4_k_cu_1e17171e4cuda3std3__45__cpo3endE,(_ZN34_INTERNAL_af6357db_4_k_cu_1e17171e4cuda3std6ranges3__45__cpo3endE - _ZN34_INTERNAL_af6357db_4_k_cu_1e17171e4cuda3std3__45__cpo3endE)
_ZN34_INTERNAL_af6357db_4_k_cu_1e17171e4cuda3std3__45__cpo3endE:
	.zero		1
	.type		_ZN34_INTERNAL_af6357db_4_k_cu_1e17171e4cuda3std6ranges3__45__cpo3endE,@object
	.size		_ZN34_INTERNAL_af6357db_4_k_cu_1e17171e4cuda3std6ranges3__45__cpo3endE,(_ZN34_INTERNAL_af6357db_4_k_cu_1e17171e4cuda3std3__419piecewise_constructE - _ZN34_INTERNAL_af6357db_4_k_cu_1e17171e4cuda3std6ranges3__45__cpo3endE)
_ZN34_INTERNAL_af6357db_4_k_cu_1e17171e4cuda3std6ranges3__45__cpo3endE:
	.zero		1
	.type		_ZN34_INTERNAL_af6357db_4_k_cu_1e17171e4cuda3std3__419piecewise_constructE,@object
	.size		_ZN34_INTERNAL_af6357db_4_k_cu_1e17171e4cuda3std3__419piecewise_constructE,(_ZN34_INTERNAL_af6357db_4_k_cu_1e17171e4cuda3std6ranges3__45__cpo5cdataE - _ZN34_INTERNAL_af6357db_4_k_cu_1e17171e4cuda3std3__419piecewise_constructE)
_ZN34_INTERNAL_af6357db_4_k_cu_1e17171e4cuda3std3__419piecewise_constructE:
	.zero		1
	.type		_ZN34_INTERNAL_af6357db_4_k_cu_1e17171e4cuda3std6ranges3__45__cpo5cdataE,@object
	.size		_ZN34_INTERNAL_af6357db_4_k_cu_1e17171e4cuda3std6ranges3__45__cpo5cdataE,(_ZN34_INTERNAL_af6357db_4_k_cu_1e17171e6thrust24THRUST_300001_SM_1000_NS12placeholders2_8E - _ZN34_INTERNAL_af6357db_4_k_cu_1e17171e4cuda3std6ranges3__45__cpo5cdataE)
_ZN34_INTERNAL_af6357db_4_k_cu_1e17171e4cuda3std6ranges3__45__cpo5cdataE:
	.zero		1
	.type		_ZN34_INTERNAL_af6357db_4_k_cu_1e17171e6thrust24THRUST_300001_SM_1000_NS12placeholders2_8E,@object
	.size		_ZN34_INTERNAL_af6357db_4_k_cu_1e17171e6thrust24THRUST_300001_SM_1000_NS12placeholders2_8E,(_ZN34_INTERNAL_af6357db_4_k_cu_1e17171e4cuda3std3__45__cpo4rendE - _ZN34_INTERNAL_af6357db_4_k_cu_1e17171e6thrust24THRUST_300001_SM_1000_NS12placeholders2_8E)
_ZN34_INTERNAL_af6357db_4_k_cu_1e17171e6thrust24THRUST_300001_SM_1000_NS12placeholders2_8E:
	.zero		1
	.type		_ZN34_INTERNAL_af6357db_4_k_cu_1e17171e4cuda3std3__45__cpo4rendE,@object
	.size		_ZN34_INTERNAL_af6357db_4_k_cu_1e17171e4cuda3std3__45__cpo4rendE,(_ZN34_INTERNAL_af6357db_4_k_cu_1e17171e4cuda3std6ranges3__45__cpo9iter_swapE - _ZN34_INTERNAL_af6357db_4_k_cu_1e17171e4cuda3std3__45__cpo4rendE)
_ZN34_INTERNAL_af6357db_4_k_cu_1e17171e4cuda3std3__45__cpo4rendE:
	.zero		1
	.type		_ZN34_INTERNAL_af6357db_4_k_cu_1e17171e4cuda3std6ranges3__45__cpo9iter_swapE,@object
	.size		_ZN34_INTERNAL_af6357db_4_k_cu_1e17171e4cuda3std6ranges3__45__cpo9iter_swapE,(_ZN34_INTERNAL_af6357db_4_k_cu_1e17171e4cuda3std3__48unexpectE - _ZN34_INTERNAL_af6357db_4_k_cu_1e17171e4cuda3std6ranges3__45__cpo9iter_swapE)
_ZN34_INTERNAL_af6357db_4_k_cu_1e17171e4cuda3std6ranges3__45__cpo9iter_swapE:
	.zero		1
	.type		_ZN34_INTERNAL_af6357db_4_k_cu_1e17171e4cuda3std3__48unexpectE,@object
	.size		_ZN34_INTERNAL_af6357db_4_k_cu_1e17171e4cuda3std3__48unexpectE,(_ZN34_INTERNAL_af6357db_4_k_cu_1e17171e6thrust24THRUST_300001_SM_1000_NS6system6detail10sequential3seqE - _ZN34_INTERNAL_af6357db_4_k_cu_1e17171e4cuda3std3__48unexpectE)
_ZN34_INTERNAL_af6357db_4_k_cu_1e17171e4cuda3std3__48unexpectE:
	.zero		1
	.type		_ZN34_INTERNAL_af6357db_4_k_cu_1e17171e6thrust24THRUST_300001_SM_1000_NS6system6detail10sequential3seqE,@object
	.size		_ZN34_INTERNAL_af6357db_4_k_cu_1e17171e6thrust24THRUST_300001_SM_1000_NS6system6detail10sequential3seqE,(.L_29 - _ZN34_INTERNAL_af6357db_4_k_cu_1e17171e6thrust24THRUST_300001_SM_1000_NS6system6detail10sequential3seqE)
_ZN34_INTERNAL_af6357db_4_k_cu_1e17171e6thrust24THRUST_300001_SM_1000_NS6system6detail10sequential3seqE:
	.zero		1
.L_29:


//--------------------- .nv.shared._ZN3cub18CUB_300001_SM_10006detail6reduce18DeviceReduceKernelINS2_10policy_hubIdjN4cuda3__47maximumIvEEE10Policy1000EPdjS8_dNS5_3std3__410__identityEEEvT0_PT3_T1_NS0_13GridEvenShareISI_EET2_T4_ --------------------------
	.section	.nv.shared._ZN3cub18CUB_300001_SM_10006detail6reduce18DeviceReduceKernelINS2_10policy_hubIdjN4cuda3__47maximumIvEEE10Policy1000EPdjS8_dNS5_3std3__410__identityEEEvT0_PT3_T1_NS0_13GridEvenShareISI_EET2_T4_,"aw",@nobits
	.sectionflags	@""
	.align	8
.nv.shared._ZN3cub18CUB_300001_SM_10006detail6reduce18DeviceReduceKernelINS2_10policy_hubIdjN4cuda3__47maximumIvEEE10Policy1000EPdjS8_dNS5_3std3__410__identityEEEvT0_PT3_T1_NS0_13GridEvenShareISI_EET2_T4_:
	.zero		1104


//--------------------- .nv.shared._ZN3cub18CUB_300001_SM_10006detail6reduce28DeviceReduceSingleTileKernelINS2_10policy_hubIdjN4cuda3__47maximumIvEEE10Policy1000EPdSB_jS8_ddNS5_3std3__410__identityEEEvT0_T1_T2_T3_T4_T6_ --------------------------
	.section	.nv.shared._ZN3cub18CUB_300001_SM_10006detail6reduce28DeviceReduceSingleTileKernelINS2_10policy_hubIdjN4cuda3__47maximumIvEEE10Policy1000EPdSB_jS8_ddNS5_3std3__410__identityEEEvT0_T1_T2_T3_T4_T6_,"aw",@nobits
	.sectionflags	@""
	.align	8
.nv.shared._ZN3cub18CUB_300001_SM_10006detail6reduce28DeviceReduceSingleTileKernelINS2_10policy_hubIdjN4cuda3__47maximumIvEEE10Policy1000EPdSB_jS8_ddNS5_3std3__410__identityEEEvT0_T1_T2_T3_T4_T6_:
	.zero		1104


//--------------------- .nv.constant0._ZN3cub18CUB_300001_SM_10006detail6reduce28DeviceReduceSingleTileKernelINS2_10policy_hubIdjN4cuda3__47maximumIvEEE10Policy1000EPdSB_iS8_ddNS5_3std3__410__identityEEEvT0_T1_T2_T3_T4_T6_ --------------------------
	.section	.nv.constant0._ZN3cub18CUB_300001_SM_10006detail6reduce28DeviceReduceSingleTileKernelINS2_10policy_hubIdjN4cuda3__47maximumIvEEE10Policy1000EPdSB_iS8_ddNS5_3std3__410__identityEEEvT0_T1_T2_T3_T4_T6_,"a",@progbits
	.sectionflags	@""
	.align	4
.nv.constant0._ZN3cub18CUB_300001_SM_10006detail6reduce28DeviceReduceSingleTileKernelINS2_10policy_hubIdjN4cuda3__47maximumIvEEE10Policy1000EPdSB_iS8_ddNS5_3std3__410__identityEEEvT0_T1_T2_T3_T4_T6_:
	.zero		929


//--------------------- .nv.constant0._ZN3cub18CUB_300001_SM_10006detail6reduce18DeviceReduceKernelINS2_10policy_hubIdjN4cuda3__47maximumIvEEE10Policy1000EPdjS8_dNS5_3std3__410__identityEEEvT0_PT3_T1_NS0_13GridEvenShareISI_EET2_T4_ --------------------------
	.section	.nv.constant0._ZN3cub18CUB_300001_SM_10006detail6reduce18DeviceReduceKernelINS2_10policy_hubIdjN4cuda3__47maximumIvEEE10Policy1000EPdjS8_dNS5_3std3__410__identityEEEvT0_PT3_T1_NS0_13GridEvenShareISI_EET2_T4_,"a",@progbits
	.sectionflags	@""
	.align	4
.nv.constant0._ZN3cub18CUB_300001_SM_10006detail6reduce18DeviceReduceKernelINS2_10policy_hubIdjN4cuda3__47maximumIvEEE10Policy1000EPdjS8_dNS5_3std3__410__identityEEEvT0_PT3_T1_NS0_13GridEvenShareISI_EET2_T4_:
	.zero		958


//--------------------- .nv.constant0._ZN3cub18CUB_300001_SM_10006detail6reduce28DeviceReduceSingleTileKernelINS2_10policy_hubIdjN4cuda3__47maximumIvEEE10Policy1000EPdSB_jS8_ddNS5_3std3__410__identityEEEvT0_T1_T2_T3_T4_T6_ --------------------------
	.section	.nv.constant0._ZN3cub18CUB_300001_SM_10006detail6reduce28DeviceReduceSingleTileKernelINS2_10policy_hubIdjN4cuda3__47maximumIvEEE10Policy1000EPdSB_jS8_ddNS5_3std3__410__identityEEEvT0_T1_T2_T3_T4_T6_,"a",@progbits
	.sectionflags	@""
	.align	4
.nv.constant0._ZN3cub18CUB_300001_SM_10006detail6reduce28DeviceReduceSingleTileKernelINS2_10policy_hubIdjN4cuda3__47maximumIvEEE10Policy1000EPdSB_jS8_ddNS5_3std3__410__identityEEEvT0_T1_T2_T3_T4_T6_:
	.zero		929


//--------------------- .nv.constant0._ZN3cub18CUB_300001_SM_10006detail11EmptyKernelIvEEvv --------------------------
	.section	.nv.constant0._ZN3cub18CUB_300001_SM_10006detail11EmptyKernelIvEEvv,"a",@progbits
	.sectionflags	@""
	.align	4
.nv.constant0._ZN3cub18CUB_300001_SM_10006detail11EmptyKernelIvEEvv:
	.zero		896


//--------------------- .nv.constant0._Z7restorePdi --------------------------
	.section	.nv.constant0._Z7restorePdi,"a",@progbits
	.sectionflags	@""
	.align	4
.nv.constant0._Z7restorePdi:
	.zero		908


//--------------------- .nv.constant0._Z11subtractionPdS_ --------------------------
	.section	.nv.constant0._Z11subtractionPdS_,"a",@progbits
	.sectionflags	@""
	.align	4
.nv.constant0._Z11subtractionPdS_:
	.zero		912


//--------------------- .nv.constant0._Z9calculatePdS_m --------------------------
	.section	.nv.constant0._Z9calculatePdS_m,"a",@progbits
	.sectionflags	@""
	.align	4
.nv.constant0._Z9calculatePdS_m:
	.zero		920


//--------------------- SYMBOLS --------------------------

	.type		.nv.reservedSmem.offset0,@object
	.size		.nv.reservedSmem.offset0,0x4
	.type		.nv.reservedSmem.cap,@object
	.size		.nv.reservedSmem.cap,0x4
